	.target	sm_90a

	.elftype	@"ET_EXEC"


//--------------------- .note.nv.tkinfo           --------------------------
	.section	.note.nv.tkinfo,"",@"SHT_NOTE"
	.sectionflags	@"SHF_NOTE_NV_TKINFO"
	.tkinfo
        /*0018*/ 	.word	0x00000002
        /*0030*/ 	.string	""
        /*0030*/ 	.string	"ptxas"
        /*0030*/ 	.string	"Cuda compilation tools, release 13.0, V13.0.88"
        /*0030*/ 	.string	"Build cuda_13.0.r13.0/compiler.36424714_0"
        /*0030*/ 	.string	"-arch sm_90a -m 64 "



//--------------------- .note.nv.cuinfo           --------------------------
	.section	.note.nv.cuinfo,"",@"SHT_NOTE"
	.sectionflags	@"SHF_NOTE_NV_CUINFO"
        /*0018*/ 	.short	0x0002
        /*001a*/ 	.short	0x005a
        /*001c*/ 	.short	0x0082
	.zero		2


//--------------------- .nv.info                  --------------------------
	.section	.nv.info,"",@"SHT_CUDA_INFO"
	.align	4


	//----- nvinfo : EIATTR_REGCOUNT
	.align		4
        /*0000*/ 	.byte	0x04, 0x2f
        /*0002*/ 	.short	(.L_15 - .L_14)
	.align		4
.L_14:
        /*0004*/ 	.word	index@(_ZN7cutlass13device_kernelINS_4fmha6kernel28FmhaKernelTmaWarpSpecializedINS1_10collective30FmhaMainloopTmaWarpSpecializedINS_6half_tEffN4cute5tupleIJNS7_1CILi128EEENS9_ILi256EEENS9_ILi32EEEEEENS8_IJiNS9_ILi1EEENS8_IJiiEEEEEESG_SG_NS4_12CausalFusionEJEEENS4_15FmhaFwdEpilogueIS6_fNS8_IJNS9_ILi64EEESC_SB_EEEEENS2_23IndividualTileSchedulerEJEEEEEvNT_6ParamsE)
        /*0008*/ 	.word	0x000000a8


	//----- nvinfo : EIATTR_FRAME_SIZE
	.align		4
.L_15:
        /*000c*/ 	.byte	0x04, 0x11
        /*000e*/ 	.short	(.L_17 - .L_16)
	.align		4
.L_16:
        /*0010*/ 	.word	index@($__internal_0_$__cuda_sm20_rcp_rn_f32_slowpath)
        /*0014*/ 	.word	0x00000000


	//----- nvinfo : EIATTR_FRAME_SIZE
	.align		4
.L_17:
        /*0018*/ 	.byte	0x04, 0x11
        /*001a*/ 	.short	(.L_19 - .L_18)
	.align		4
.L_18:
        /*001c*/ 	.word	index@(_ZN7cutlass13device_kernelINS_4fmha6kernel28FmhaKernelTmaWarpSpecializedINS1_10collective30FmhaMainloopTmaWarpSpecializedINS_6half_tEffN4cute5tupleIJNS7_1CILi128EEENS9_ILi256EEENS9_ILi32EEEEEENS8_IJiNS9_ILi1EEENS8_IJiiEEEEEESG_SG_NS4_12CausalFusionEJEEENS4_15FmhaFwdEpilogueIS6_fNS8_IJNS9_ILi64EEESC_SB_EEEEENS2_23IndividualTileSchedulerEJEEEEEvNT_6ParamsE)
        /*0020*/ 	.word	0x00000000


	//----- nvinfo : EIATTR_MIN_STACK_SIZE
	.align		4
.L_19:
        /*0024*/ 	.byte	0x04, 0x12
        /*0026*/ 	.short	(.L_21 - .L_20)
	.align		4
.L_20:
        /*0028*/ 	.word	index@(_ZN7cutlass13device_kernelINS_4fmha6kernel28FmhaKernelTmaWarpSpecializedINS1_10collective30FmhaMainloopTmaWarpSpecializedINS_6half_tEffN4cute5tupleIJNS7_1CILi128EEENS9_ILi256EEENS9_ILi32EEEEEENS8_IJiNS9_ILi1EEENS8_IJiiEEEEEESG_SG_NS4_12CausalFusionEJEEENS4_15FmhaFwdEpilogueIS6_fNS8_IJNS9_ILi64EEESC_SB_EEEEENS2_23IndividualTileSchedulerEJEEEEEvNT_6ParamsE)
        /*002c*/ 	.word	0x00000000
.L_21:


//--------------------- .nv.compat                --------------------------
	.section	.nv.compat,"",@"SHT_CUDA_COMPAT_INFO"
	.align	4
        /*0000*/ 	.byte	0x02, 0x09, 0x01, 0x00, 0x02, 0x02, 0x04, 0x00, 0x02, 0x05, 0x05, 0x00, 0x03, 0x07, 0x01, 0x01
        /*0010*/ 	.byte	0x02, 0x03, 0x01, 0x00, 0x02, 0x06, 0x01, 0x00, 0x04, 0x0b, 0x08, 0x00, 0x00, 0x00, 0x00, 0x00
        /*0020*/ 	.byte	0x00, 0x00, 0x00, 0x00


//--------------------- .nv.info._ZN7cutlass13device_kernelINS_4fmha6kernel28FmhaKernelTmaWarpSpecializedINS1_10collective30FmhaMainloopTmaWarpSpecializedINS_6half_tEffN4cute5tupleIJNS7_1CILi128EEENS9_ILi256EEENS9_ILi32EEEEEENS8_IJiNS9_ILi1EEENS8_IJiiEEEEEESG_SG_NS4_12CausalFusionEJEEENS4_15FmhaFwdEpilogueIS6_fNS8_IJNS9_ILi64EEESC_SB_EEEEENS2_23IndividualTileSchedulerEJEEEEEvNT_6ParamsE --------------------------
	.section	.nv.info._ZN7cutlass13device_kernelINS_4fmha6kernel28FmhaKernelTmaWarpSpecializedINS1_10collective30FmhaMainloopTmaWarpSpecializedINS_6half_tEffN4cute5tupleIJNS7_1CILi128EEENS9_ILi256EEENS9_ILi32EEEEEENS8_IJiNS9_ILi1EEENS8_IJiiEEEEEESG_SG_NS4_12CausalFusionEJEEENS4_15FmhaFwdEpilogueIS6_fNS8_IJNS9_ILi64EEESC_SB_EEEEENS2_23IndividualTileSchedulerEJEEEEEvNT_6ParamsE,"",@"SHT_CUDA_INFO"
	.sectionflags	@""
	.align	4


	//----- nvinfo : EIATTR_CUDA_API_VERSION
	.align		4
        /*0000*/ 	.byte	0x04, 0x37
        /*0002*/ 	.short	(.L_23 - .L_22)
.L_22:
        /*0004*/ 	.word	0x00000082


	//----- nvinfo : EIATTR_KPARAM_INFO
	.align		4
.L_23:
        /*0008*/ 	.byte	0x04, 0x17
        /*000a*/ 	.short	(.L_25 - .L_24)
.L_24:
        /*000c*/ 	.word	0x00000000
        /*0010*/ 	.short	0x0000
        /*0012*/ 	.short	0x0070
        /*0014*/ 	.byte	0x00, 0xf0, 0x01, 0x20


	//----- nvinfo : EIATTR_SPARSE_MMA_MASK
	.align		4
.L_25:
        /*0018*/ 	.byte	0x03, 0x50
        /*001a*/ 	.short	0x0000


	//----- nvinfo : EIATTR_MAXREG_COUNT
	.align		4
        /*001c*/ 	.byte	0x03, 0x1b
        /*001e*/ 	.short	0x00a8


	//----- nvinfo : EIATTR_NUM_BARRIERS
	.align		4
        /*0020*/ 	.byte	0x02, 0x4c
        /*0022*/ 	.byte	0x02
	.zero		1


	//----- nvinfo : EIATTR_EXTERNS
	.align		4
        /*0024*/ 	.byte	0x04, 0x0f
        /*0026*/ 	.short	(.L_27 - .L_26)


	//   ....[0]....
	.align		4
.L_26:
        /*0028*/ 	.word	index@(__assertfail)


	//----- nvinfo : EIATTR_MERCURY_ISA_VERSION
	.align		4
.L_27:
        /*002c*/ 	.byte	0x03, 0x5f
        /*002e*/ 	.short	0x0101


	//----- nvinfo : EIATTR_INT_WARP_WIDE_INSTR_OFFSETS
	.align		4
        /*0030*/ 	.byte	0x04, 0x31
        /*0032*/ 	.short	(.L_29 - .L_28)


	//   ....[0]....
.L_28:
        /*0034*/ 	.word	0x000006f0


	//   ....[1]....
        /*0038*/ 	.word	0x00000700


	//   ....[2]....
        /*003c*/ 	.word	0x00000710


	//   ....[3]....
        /*0040*/ 	.word	0x00000720


	//   ....[4]....
        /*0044*/ 	.word	0x00000790


	//----- nvinfo : EIATTR_COOP_GROUP_MASK_REGIDS
	.align		4
.L_29:
        /*0048*/ 	.byte	0x04, 0x29
        /*004a*/ 	.short	(.L_31 - .L_30)


	//   ....[0]....
.L_30:
        /*004c*/ 	.word	0xffffffff


	//   ....[1]....
        /*0050*/ 	.word	0xffffffff


	//   ....[2]....
        /*0054*/ 	.word	0xffffffff


	//   ....[3]....
        /*0058*/ 	.word	0xffffffff


	//   ....[4]....
        /*005c*/ 	.word	0xffffffff


	//   ....[5]....
        /*0060*/ 	.word	0xffffffff


	//   ....[6]....
        /*0064*/ 	.word	0xffffffff


	//   ....[7]....
        /*0068*/ 	.word	0xffffffff


	//   ....[8]....
        /*006c*/ 	.word	0xffffffff


	//   ....[9]....
        /*0070*/ 	.word	0xffffffff


	//   ....[10]....
        /*0074*/ 	.word	0xffffffff


	//   ....[11]....
        /*0078*/ 	.word	0xffffffff


	//   ....[12]....
        /*007c*/ 	.word	0xffffffff


	//   ....[13]....
        /*0080*/ 	.word	0xffffffff


	//   ....[14]....
        /*0084*/ 	.word	0xffffffff


	//   ....[15]....
        /*0088*/ 	.word	0xffffffff


	//   ....[16]....
        /*008c*/ 	.word	0xffffffff


	//   ....[17]....
        /*0090*/ 	.word	0xffffffff


	//   ....[18]....
        /*0094*/ 	.word	0xffffffff


	//   ....[19]....
        /*0098*/ 	.word	0xffffffff


	//   ....[20]....
        /*009c*/ 	.word	0xffffffff


	//   ....[21]....
        /*00a0*/ 	.word	0xffffffff


	//----- nvinfo : EIATTR_COOP_GROUP_INSTR_OFFSETS
	.align		4
.L_31:
        /*00a4*/ 	.byte	0x04, 0x28
        /*00a6*/ 	.short	(.L_33 - .L_32)


	//   ....[0]....
.L_32:
        /*00a8*/ 	.word	0x00000050


	//   ....[1]....
        /*00ac*/ 	.word	0x00000080


	//   ....[2]....
        /*00b0*/ 	.word	0x000001b0


	//   ....[3]....
        /*00b4*/ 	.word	0x00000370


	//   ....[4]....
        /*00b8*/ 	.word	0x00000530


	//   ....[5]....
        /*00bc*/ 	.word	0x00000690


	//   ....[6]....
        /*00c0*/ 	.word	0x000024c0


	//   ....[7]....
        /*00c4*/ 	.word	0x00002560


	//   ....[8]....
        /*00c8*/ 	.word	0x00003a40


	//   ....[9]....
        /*00cc*/ 	.word	0x00003b60


	//   ....[10]....
        /*00d0*/ 	.word	0x00006ad0


	//   ....[11]....
        /*00d4*/ 	.word	0x00006af0


	//   ....[12]....
        /*00d8*/ 	.word	0x00008020


	//   ....[13]....
        /*00dc*/ 	.word	0x00008150


	//   ....[14]....
        /*00e0*/ 	.word	0x0000c1f0


	//   ....[15]....
        /*00e4*/ 	.word	0x0000c2f0


	//   ....[16]....
        /*00e8*/ 	.word	0x0000dc80


	//   ....[17]....
        /*00ec*/ 	.word	0x0000ddd0


	//   ....[18]....
        /*00f0*/ 	.word	0x00010a90


	//   ....[19]....
        /*00f4*/ 	.word	0x00010ad0


	//   ....[20]....
        /*00f8*/ 	.word	0x00010b10


	//   ....[21]....
        /*00fc*/ 	.word	0x00010b30


	//----- nvinfo : EIATTR_REG_RECONFIG
	.align		4
.L_33:
        /*0100*/ 	.byte	0x01, 0x54
	.zero		2


	//----- nvinfo : EIATTR_SYSCALL_OFFSETS
	.align		4
        /*0104*/ 	.byte	0x04, 0x46
        /*0106*/ 	.short	(.L_35 - .L_34)


	//   ....[0]....
.L_34:
        /*0108*/ 	.word	0x000113f0


	//   ....[1]....
        /*010c*/ 	.word	0x00011550


	//----- nvinfo : EIATTR_MBARRIER_INSTR_OFFSETS
	.align		4
.L_35:
        /*0110*/ 	.byte	0x04, 0x39
        /*0112*/ 	.short	(.L_37 - .L_36)


	//   ....[0]....
.L_36:
        /*0114*/ 	.word	0x00000320
        /*0118*/ 	.word	0x000000ff
        /*011c*/ 	.word	0x00016050
        /*0120*/ 	.short	0x0100
        /*0122*/ 	.byte	0x0b
	.zero		1


	//   ....[1]....
        /*0124*/ 	.word	0x00000330
        /*0128*/ 	.word	0x000000ff
        /*012c*/ 	.word	0x00016060
        /*0130*/ 	.short	0x0100
        /*0132*/ 	.byte	0x0b
	.zero		1


	//   ....[2]....
        /*0134*/ 	.word	0x00000340
        /*0138*/ 	.word	0x000000ff
        /*013c*/ 	.word	0x00016058
        /*0140*/ 	.short	0x0100
        /*0142*/ 	.byte	0x0b
	.zero		1


	//   ....[3]....
        /*0144*/ 	.word	0x00000350
        /*0148*/ 	.word	0x000000ff
        /*014c*/ 	.word	0x00016068
        /*0150*/ 	.short	0x0100
        /*0152*/ 	.byte	0x0b
	.zero		1


	//   ....[4]....
        /*0154*/ 	.word	0x00000480
        /*0158*/ 	.word	0x000000ff
        /*015c*/ 	.word	0x00016000
        /*0160*/ 	.short	0x0100
        /*0162*/ 	.byte	0x0b
	.zero		1


	//   ....[5]....
        /*0164*/ 	.word	0x00000490
        /*0168*/ 	.word	0x000000ff
        /*016c*/ 	.word	0x00016028
        /*0170*/ 	.short	0x0100
        /*0172*/ 	.byte	0x0b
	.zero		1


	//   ....[6]....
        /*0174*/ 	.word	0x000004a0
        /*0178*/ 	.word	0x000000ff
        /*017c*/ 	.word	0x00016008
        /*0180*/ 	.short	0x0100
        /*0182*/ 	.byte	0x0b
	.zero		1


	//   ....[7]....
        /*0184*/ 	.word	0x000004b0
        /*0188*/ 	.word	0x000000ff
        /*018c*/ 	.word	0x00016030
        /*0190*/ 	.short	0x0100
        /*0192*/ 	.byte	0x0b
	.zero		1


	//   ....[8]....
        /*0194*/ 	.word	0x000004c0
        /*0198*/ 	.word	0x000000ff
        /*019c*/ 	.word	0x00016010
        /*01a0*/ 	.short	0x0100
        /*01a2*/ 	.byte	0x0b
	.zero		1


	//   ....[9]....
        /*01a4*/ 	.word	0x000004d0
        /*01a8*/ 	.word	0x000000ff
        /*01ac*/ 	.word	0x00016038
        /*01b0*/ 	.short	0x0100
        /*01b2*/ 	.byte	0x0b
	.zero		1


	//   ....[10]....
        /*01b4*/ 	.word	0x000004e0
        /*01b8*/ 	.word	0x000000ff
        /*01bc*/ 	.word	0x00016018
        /*01c0*/ 	.short	0x0100
        /*01c2*/ 	.byte	0x0b
	.zero		1


	//   ....[11]....
        /*01c4*/ 	.word	0x000004f0
        /*01c8*/ 	.word	0x000000ff
        /*01cc*/ 	.word	0x00016040
        /*01d0*/ 	.short	0x0100
        /*01d2*/ 	.byte	0x0b
	.zero		1


	//   ....[12]....
        /*01d4*/ 	.word	0x00000500
        /*01d8*/ 	.word	0x000000ff
        /*01dc*/ 	.word	0x00016020
        /*01e0*/ 	.short	0x0100
        /*01e2*/ 	.byte	0x0b
	.zero		1


	//   ....[13]....
        /*01e4*/ 	.word	0x00000510
        /*01e8*/ 	.word	0x000000ff
        /*01ec*/ 	.word	0x00016048
        /*01f0*/ 	.short	0x0100
        /*01f2*/ 	.byte	0x0b
	.zero		1


	//   ....[14]....
        /*01f4*/ 	.word	0x00000640
        /*01f8*/ 	.word	0x000000ff
        /*01fc*/ 	.word	0x00016070
        /*0200*/ 	.short	0x0100
        /*0202*/ 	.byte	0x0b
	.zero		1


	//   ....[15]....
        /*0204*/ 	.word	0x00000650
        /*0208*/ 	.word	0x000000ff
        /*020c*/ 	.word	0x00016080
        /*0210*/ 	.short	0x0100
        /*0212*/ 	.byte	0x0b
	.zero		1


	//   ....[16]....
        /*0214*/ 	.word	0x00000660
        /*0218*/ 	.word	0x000000ff
        /*021c*/ 	.word	0x00016078
        /*0220*/ 	.short	0x0100
        /*0222*/ 	.byte	0x0b
	.zero		1


	//   ....[17]....
        /*0224*/ 	.word	0x00000670
        /*0228*/ 	.word	0x000000ff
        /*022c*/ 	.word	0x00016088
        /*0230*/ 	.short	0x0100
        /*0232*/ 	.byte	0x0b
	.zero		1


	//   ....[18]....
        /*0234*/ 	.word	0x000007b0
        /*0238*/ 	.word	0x000000ff
        /*023c*/ 	.word	0x00016090
        /*0240*/ 	.short	0x0100
        /*0242*/ 	.byte	0x08
	.zero		1


	//   ....[19]....
        /*0244*/ 	.word	0x000007c0
        /*0248*/ 	.word	0x000000ff
        /*024c*/ 	.word	0x00016098
        /*0250*/ 	.short	0x0100
        /*0252*/ 	.byte	0x08
	.zero		1


	//   ....[20]....
        /*0254*/ 	.word	0x000007d0
        /*0258*/ 	.word	0x000000ff
        /*025c*/ 	.word	0x000160a0
        /*0260*/ 	.short	0x0100
        /*0262*/ 	.byte	0x08
	.zero		1


	//   ....[21]....
        /*0264*/ 	.word	0x000007e0
        /*0268*/ 	.word	0x000000ff
        /*026c*/ 	.word	0x000160a8
        /*0270*/ 	.short	0x0100
        /*0272*/ 	.byte	0x08
	.zero		1


	//   ....[22]....
        /*0274*/ 	.word	0x000008e0
        /*0278*/ 	.word	0x000000ff
        /*027c*/ 	.word	0x000160c0
        /*0280*/ 	.short	0x0100
        /*0282*/ 	.byte	0x0b
	.zero		1


	//   ....[23]....
        /*0284*/ 	.word	0x000008f0
        /*0288*/ 	.word	0x000000ff
        /*028c*/ 	.word	0x000160c8
        /*0290*/ 	.short	0x0100
        /*0292*/ 	.byte	0x0b
	.zero		1


	//   ....[24]....
        /*0294*/ 	.word	0x00000e90
        /*0298*/ 	.word	0x000000ff
        /*029c*/ 	.word	0x00016050
        /*02a0*/ 	.short	0x010a
        /*02a2*/ 	.byte	0x06
	.zero		1


	//   ....[25]....
        /*02a4*/ 	.word	0x00000f20
        /*02a8*/ 	.word	0x000000ff
        /*02ac*/ 	.word	0x00016000
        /*02b0*/ 	.short	0x010a
        /*02b2*/ 	.byte	0x26
	.zero		1


	//   ....[26]....
        /*02b4*/ 	.word	0x00000f70
        /*02b8*/ 	.word	0x000000ff
        /*02bc*/ 	.word	0xfffffff8
        /*02c0*/ 	.short	0x010a
        /*02c2*/ 	.byte	0x0f
	.zero		1


	//   ....[27]....
        /*02c4*/ 	.word	0x00005a70
        /*02c8*/ 	.word	0x00000006
        /*02cc*/ 	.word	0x00000000
        /*02d0*/ 	.short	0x0101
        /*02d2*/ 	.byte	0x0d
	.zero		1


	//   ....[28]....
        /*02d4*/ 	.word	0x00005e80
        /*02d8*/ 	.word	0x000000ff
        /*02dc*/ 	.word	0x00016008
        /*02e0*/ 	.short	0x010a
        /*02e2*/ 	.byte	0x26
	.zero		1


	//   ....[29]....
        /*02e4*/ 	.word	0x00006440
        /*02e8*/ 	.word	0x000000ff
        /*02ec*/ 	.word	0x00000000
        /*02f0*/ 	.short	0x0101
        /*02f2*/ 	.byte	0x06
	.zero		1


	//   ....[30]....
        /*02f4*/ 	.word	0x00006590
        /*02f8*/ 	.word	0x000000ff
        /*02fc*/ 	.word	0x00016000
        /*0300*/ 	.short	0x010a
        /*0302*/ 	.byte	0x06
	.zero		1


	//   ....[31]....
        /*0304*/ 	.word	0x0000a1d0
        /*0308*/ 	.word	0x000000ff
        /*030c*/ 	.word	0x00016000
        /*0310*/ 	.short	0x010a
        /*0312*/ 	.byte	0x07
	.zero		1


	//   ....[32]....
        /*0314*/ 	.word	0x0000a5b0
        /*0318*/ 	.word	0x000000ff
        /*031c*/ 	.word	0x00016000
        /*0320*/ 	.short	0x010a
        /*0322*/ 	.byte	0x07
	.zero		1


	//   ....[33]....
        /*0324*/ 	.word	0x0000ac10
        /*0328*/ 	.word	0x000000ff
        /*032c*/ 	.word	0x00000000
        /*0330*/ 	.short	0x0101
        /*0332*/ 	.byte	0x07
	.zero		1


	//   ....[34]....
        /*0334*/ 	.word	0x0000acc0
        /*0338*/ 	.word	0x000000ff
        /*033c*/ 	.word	0x00000000
        /*0340*/ 	.short	0x0101
        /*0342*/ 	.byte	0x07
	.zero		1


	//   ....[35]....
        /*0344*/ 	.word	0x0000ae60
        /*0348*/ 	.word	0x000000ff
        /*034c*/ 	.word	0x00016000
        /*0350*/ 	.short	0x010a
        /*0352*/ 	.byte	0x06
	.zero		1


	//   ....[36]....
        /*0354*/ 	.word	0x0000ff90
        /*0358*/ 	.word	0x000000ff
        /*035c*/ 	.word	0x00016000
        /*0360*/ 	.short	0x010a
        /*0362*/ 	.byte	0x07
	.zero		1


	//   ....[37]....
        /*0364*/ 	.word	0x00010270
        /*0368*/ 	.word	0x000000ff
        /*036c*/ 	.word	0x00016000
        /*0370*/ 	.short	0x010a
        /*0372*/ 	.byte	0x07
	.zero		1


	//   ....[38]....
        /*0374*/ 	.word	0x000108d0
        /*0378*/ 	.word	0x000000ff
        /*037c*/ 	.word	0x00000000
        /*0380*/ 	.short	0x0101
        /*0382*/ 	.byte	0x07
	.zero		1


	//   ....[39]....
        /*0384*/ 	.word	0x00010980
        /*0388*/ 	.word	0x000000ff
        /*038c*/ 	.word	0x00000000
        /*0390*/ 	.short	0x0101
        /*0392*/ 	.byte	0x07
	.zero		1


	//   ....[40]....
        /*0394*/ 	.word	0x00010f90
        /*0398*/ 	.word	0x000000ff
        /*039c*/ 	.word	0x00000008
        /*03a0*/ 	.short	0x010a
        /*03a2*/ 	.byte	0x0f
	.zero		1


	//   ....[41]....
        /*03a4*/ 	.word	0x00011a50
        /*03a8*/ 	.word	0x00000000
        /*03ac*/ 	.word	0x00016090
        /*03b0*/ 	.short	0x0101
        /*03b2*/ 	.byte	0x26
	.zero		1


	//   ....[42]....
        /*03b4*/ 	.word	0x00011c20
        /*03b8*/ 	.word	0x00000004
        /*03bc*/ 	.word	0x00016060
        /*03c0*/ 	.short	0x010a
        /*03c2*/ 	.byte	0x3f
	.zero		1


	//   ....[43]....
        /*03c4*/ 	.word	0x00011e70
        /*03c8*/ 	.word	0x00000005
        /*03cc*/ 	.word	0x00016028
        /*03d0*/ 	.short	0x010a
        /*03d2*/ 	.byte	0x3f
	.zero		1


	//   ....[44]....
        /*03d4*/ 	.word	0x000120b0
        /*03d8*/ 	.word	0x00000004
        /*03dc*/ 	.word	0x00016060
        /*03e0*/ 	.short	0x010a
        /*03e2*/ 	.byte	0x3f
	.zero		1


	//   ....[45]....
        /*03e4*/ 	.word	0x00012320
        /*03e8*/ 	.word	0x00000003
        /*03ec*/ 	.word	0x00016028
        /*03f0*/ 	.short	0x010a
        /*03f2*/ 	.byte	0x3f
	.zero		1


	//   ....[46]....
        /*03f4*/ 	.word	0x00012630
        /*03f8*/ 	.word	0x00000007
        /*03fc*/ 	.word	0x00016028
        /*0400*/ 	.short	0x010a
        /*0402*/ 	.byte	0x3f
	.zero		1


	//   ....[47]....
        /*0404*/ 	.word	0x000128a0
        /*0408*/ 	.word	0x00000004
        /*040c*/ 	.word	0x00016028
        /*0410*/ 	.short	0x010a
        /*0412*/ 	.byte	0x3f
	.zero		1


	//   ....[48]....
        /*0414*/ 	.word	0x00012b00
        /*0418*/ 	.word	0x00000005
        /*041c*/ 	.word	0x00016050
        /*0420*/ 	.short	0x010a
        /*0422*/ 	.byte	0x3f
	.zero		1


	//   ....[49]....
        /*0424*/ 	.word	0x00012b60
        /*0428*/ 	.word	0x00000005
        /*042c*/ 	.word	0x00016000
        /*0430*/ 	.short	0x010a
        /*0432*/ 	.byte	0x3f
	.zero		1


	//   ....[50]....
        /*0434*/ 	.word	0x00012bc0
        /*0438*/ 	.word	0x00000005
        /*043c*/ 	.word	0xfffffff8
        /*0440*/ 	.short	0x010a
        /*0442*/ 	.byte	0x3f
	.zero		1


	//   ....[51]....
        /*0444*/ 	.word	0x00012c20
        /*0448*/ 	.word	0x00000009
        /*044c*/ 	.word	0x00016008
        /*0450*/ 	.short	0x010a
        /*0452*/ 	.byte	0x3f
	.zero		1


	//   ....[52]....
        /*0454*/ 	.word	0x00012c80
        /*0458*/ 	.word	0x00000008
        /*045c*/ 	.word	0x00016000
        /*0460*/ 	.short	0x010a
        /*0462*/ 	.byte	0x3f
	.zero		1


	//   ....[53]....
        /*0464*/ 	.word	0x00012ce0
        /*0468*/ 	.word	0x00000008
        /*046c*/ 	.word	0x00016000
        /*0470*/ 	.short	0x010a
        /*0472*/ 	.byte	0x3f
	.zero		1


	//   ....[54]....
        /*0474*/ 	.word	0x00012d40
        /*0478*/ 	.word	0x0000000c
        /*047c*/ 	.word	0x00016000
        /*0480*/ 	.short	0x010a
        /*0482*/ 	.byte	0x3f
	.zero		1


	//   ....[55]....
        /*0484*/ 	.word	0x00012da0
        /*0488*/ 	.word	0x00000008
        /*048c*/ 	.word	0x00016000
        /*0490*/ 	.short	0x010a
        /*0492*/ 	.byte	0x3f
	.zero		1


	//   ....[56]....
        /*0494*/ 	.word	0x00012e00
        /*0498*/ 	.word	0x00000003
        /*049c*/ 	.word	0x00000008
        /*04a0*/ 	.short	0x010a
        /*04a2*/ 	.byte	0x3f
	.zero		1


	//   ....[57]....
        /*04a4*/ 	.word	0x00012e50
        /*04a8*/ 	.word	0x00000004
        /*04ac*/ 	.word	0x00016060
        /*04b0*/ 	.short	0x010a
        /*04b2*/ 	.byte	0x3f
	.zero		1


	//   ....[58]....
        /*04b4*/ 	.word	0x00012ea0
        /*04b8*/ 	.word	0x00000005
        /*04bc*/ 	.word	0x00016028
        /*04c0*/ 	.short	0x010a
        /*04c2*/ 	.byte	0x3f
	.zero		1


	//   ....[59]....
        /*04c4*/ 	.word	0x00012ef0
        /*04c8*/ 	.word	0x00000004
        /*04cc*/ 	.word	0x00016060
        /*04d0*/ 	.short	0x010a
        /*04d2*/ 	.byte	0x3f
	.zero		1


	//   ....[60]....
        /*04d4*/ 	.word	0x00012f40
        /*04d8*/ 	.word	0x00000003
        /*04dc*/ 	.word	0x00016028
        /*04e0*/ 	.short	0x010a
        /*04e2*/ 	.byte	0x3f
	.zero		1


	//   ....[61]....
        /*04e4*/ 	.word	0x00012f90
        /*04e8*/ 	.word	0x00000007
        /*04ec*/ 	.word	0x00016028
        /*04f0*/ 	.short	0x010a
        /*04f2*/ 	.byte	0x3f
	.zero		1


	//   ....[62]....
        /*04f4*/ 	.word	0x00012fe0
        /*04f8*/ 	.word	0x00000004
        /*04fc*/ 	.word	0x00016028
        /*0500*/ 	.short	0x010a
        /*0502*/ 	.byte	0x3f
	.zero		1


	//----- nvinfo : EIATTR_NUM_MBARRIERS
	.align		4
.L_37:
        /*0504*/ 	.byte	0x03, 0x38
        /*0506*/ 	.short	0x0018


	//----- nvinfo : EIATTR_EXIT_INSTR_OFFSETS
	.align		4
        /*0508*/ 	.byte	0x04, 0x1c
        /*050a*/ 	.short	(.L_39 - .L_38)


	//   ....[0]....
.L_38:
        /*050c*/ 	.word	0x00000990


	//   ....[1]....
        /*0510*/ 	.word	0x00011a60


	//   ....[2]....
        /*0514*/ 	.word	0x00011aa0


	//   ....[3]....
        /*0518*/ 	.word	0x00012530


	//   ....[4]....
        /*051c*/ 	.word	0x00012ae0


	//----- nvinfo : EIATTR_MAX_THREADS
	.align		4
.L_39:
        /*0520*/ 	.byte	0x04, 0x05
        /*0522*/ 	.short	(.L_41 - .L_40)
.L_40:
        /*0524*/ 	.word	0x00000180
        /*0528*/ 	.word	0x00000001
        /*052c*/ 	.word	0x00000001


	//----- nvinfo : EIATTR_CRS_STACK_SIZE
	.align		4
.L_41:
        /*0530*/ 	.byte	0x04, 0x1e
        /*0532*/ 	.short	(.L_43 - .L_42)
.L_42:
        /*0534*/ 	.word	0x00000000


	//----- nvinfo : EIATTR_CBANK_PARAM_SIZE
	.align		4
.L_43:
        /*0538*/ 	.byte	0x03, 0x19
        /*053a*/ 	.short	0x0870


	//----- nvinfo : EIATTR_PARAM_CBANK
	.align		4
        /*053c*/ 	.byte	0x04, 0x0a
        /*053e*/ 	.short	(.L_45 - .L_44)
	.align		4
.L_44:
        /*0540*/ 	.word	index@(.nv.constant0._ZN7cutlass13device_kernelINS_4fmha6kernel28FmhaKernelTmaWarpSpecializedINS1_10collective30FmhaMainloopTmaWarpSpecializedINS_6half_tEffN4cute5tupleIJNS7_1CILi128EEENS9_ILi256EEENS9_ILi32EEEEEENS8_IJiNS9_ILi1EEENS8_IJiiEEEEEESG_SG_NS4_12CausalFusionEJEEENS4_15FmhaFwdEpilogueIS6_fNS8_IJNS9_ILi64EEESC_SB_EEEEENS2_23IndividualTileSchedulerEJEEEEEvNT_6ParamsE)
        /*0544*/ 	.short	0x0210
        /*0546*/ 	.short	0x0870


	//----- nvinfo : EIATTR_SW_WAR
	.align		4
.L_45:
        /*0548*/ 	.byte	0x04, 0x36
        /*054a*/ 	.short	(.L_47 - .L_46)
.L_46:
        /*054c*/ 	.word	0x00000008
.L_47:


//--------------------- .nv.callgraph             --------------------------
	.section	.nv.callgraph,"",@"SHT_CUDA_CALLGRAPH"
	.align	4
	.sectionentsize	8
	.align		4
        /*0000*/ 	.word	0x00000000
	.align		4
        /*0004*/ 	.word	0xffffffff
	.align		4
        /*0008*/ 	.word	index@(_ZN7cutlass13device_kernelINS_4fmha6kernel28FmhaKernelTmaWarpSpecializedINS1_10collective30FmhaMainloopTmaWarpSpecializedINS_6half_tEffN4cute5tupleIJNS7_1CILi128EEENS9_ILi256EEENS9_ILi32EEEEEENS8_IJiNS9_ILi1EEENS8_IJiiEEEEEESG_SG_NS4_12CausalFusionEJEEENS4_15FmhaFwdEpilogueIS6_fNS8_IJNS9_ILi64EEESC_SB_EEEEENS2_23IndividualTileSchedulerEJEEEEEvNT_6ParamsE)
	.align		4
        /*000c*/ 	.word	index@(__assertfail)
	.align		4
        /*0010*/ 	.word	0x00000000
	.align		4
        /*0014*/ 	.word	0xfffffffe
	.align		4
        /*0018*/ 	.word	0x00000000
	.align		4
        /*001c*/ 	.word	0xfffffffd
	.align		4
        /*0020*/ 	.word	0x00000000
	.align		4
        /*0024*/ 	.word	0xfffffffc


//--------------------- .nv.constant4             --------------------------
	.section	.nv.constant4,"a",@progbits
	.align	8
	.align		8
.nv.constant4:
        /*0000*/ 	.dword	__assertfail
	.align		8
        /*0008*/ 	.dword	__unnamed_1
	.align		8
        /*0010*/ 	.dword	_ZN39_INTERNAL_7386a95b_4_k_cu_322d720e_29654cuda3std3__45__cpo5beginE
	.align		8
        /*0018*/ 	.dword	_ZN39_INTERNAL_7386a95b_4_k_cu_322d720e_29654cuda3std3__45__cpo3endE
	.align		8
        /*0020*/ 	.dword	_ZN39_INTERNAL_7386a95b_4_k_cu_322d720e_29654cuda3std3__45__cpo6cbeginE
	.align		8
        /*0028*/ 	.dword	_ZN39_INTERNAL_7386a95b_4_k_cu_322d720e_29654cuda3std3__45__cpo4cendE
	.align		8
        /*0030*/ 	.dword	_ZN39_INTERNAL_7386a95b_4_k_cu_322d720e_29654cuda3std3__441_GLOBAL__N__7386a95b_4_k_cu_322d720e_29656ignoreE
	.align		8
        /*0038*/ 	.dword	_ZN39_INTERNAL_7386a95b_4_k_cu_322d720e_29654cuda3std3__419piecewise_constructE
	.align		8
        /*0040*/ 	.dword	_ZN39_INTERNAL_7386a95b_4_k_cu_322d720e_29654cuda3std3__48in_placeE
	.align		8
        /*0048*/ 	.dword	_ZN39_INTERNAL_7386a95b_4_k_cu_322d720e_29654cuda3std6ranges3__45__cpo4swapE
	.align		8
        /*0050*/ 	.dword	_ZN39_INTERNAL_7386a95b_4_k_cu_322d720e_29654cuda3std6ranges3__45__cpo9iter_moveE
	.align		8
        /*0058*/ 	.dword	_ZN39_INTERNAL_7386a95b_4_k_cu_322d720e_29654cute7productE
	.align		8
        /*0060*/ 	.dword	_ZN39_INTERNAL_7386a95b_4_k_cu_322d720e_29654cute1_E
	.align		8
        /*0068*/ 	.dword	$str$24
	.align		8
        /*0070*/ 	.dword	$str$25


//--------------------- .text._ZN7cutlass13device_kernelINS_4fmha6kernel28FmhaKernelTmaWarpSpecializedINS1_10collective30FmhaMainloopTmaWarpSpecializedINS_6half_tEffN4cute5tupleIJNS7_1CILi128EEENS9_ILi256EEENS9_ILi32EEEEEENS8_IJiNS9_ILi1EEENS8_IJiiEEEEEESG_SG_NS4_12CausalFusionEJEEENS4_15FmhaFwdEpilogueIS6_fNS8_IJNS9_ILi64EEESC_SB_EEEEENS2_23IndividualTileSchedulerEJEEEEEvNT_6ParamsE --------------------------
	.section	.text._ZN7cutlass13device_kernelINS_4fmha6kernel28FmhaKernelTmaWarpSpecializedINS1_10collective30FmhaMainloopTmaWarpSpecializedINS_6half_tEffN4cute5tupleIJNS7_1CILi128EEENS9_ILi256EEENS9_ILi32EEEEEENS8_IJiNS9_ILi1EEENS8_IJiiEEEEEESG_SG_NS4_12CausalFusionEJEEENS4_15FmhaFwdEpilogueIS6_fNS8_IJNS9_ILi64EEESC_SB_EEEEENS2_23IndividualTileSchedulerEJEEEEEvNT_6ParamsE,"ax",@progbits
	.align	128
.text._ZN7cutlass13device_kernelINS_4fmha6kernel28FmhaKernelTmaWarpSpecializedINS1_10collective30FmhaMainloopTmaWarpSpecializedINS_6half_tEffN4cute5tupleIJNS7_1CILi128EEENS9_ILi256EEENS9_ILi32EEEEEENS8_IJiNS9_ILi1EEENS8_IJiiEEEEEESG_SG_NS4_12CausalFusionEJEEENS4_15FmhaFwdEpilogueIS6_fNS8_IJNS9_ILi64EEESC_SB_EEEEENS2_23IndividualTileSchedulerEJEEEEEvNT_6ParamsE:
        .type           _ZN7cutlass13device_kernelINS_4fmha6kernel28FmhaKernelTmaWarpSpecializedINS1_10collective30FmhaMainloopTmaWarpSpecializedINS_6half_tEffN4cute5tupleIJNS7_1CILi128EEENS9_ILi256EEENS9_ILi32EEEEEENS8_IJiNS9_ILi1EEENS8_IJiiEEEEEESG_SG_NS4_12CausalFusionEJEEENS4_15FmhaFwdEpilogueIS6_fNS8_IJNS9_ILi64EEESC_SB_EEEEENS2_23IndividualTileSchedulerEJEEEEEvNT_6ParamsE,@function
        .size           _ZN7cutlass13device_kernelINS_4fmha6kernel28FmhaKernelTmaWarpSpecializedINS1_10collective30FmhaMainloopTmaWarpSpecializedINS_6half_tEffN4cute5tupleIJNS7_1CILi128EEENS9_ILi256EEENS9_ILi32EEEEEENS8_IJiNS9_ILi1EEENS8_IJiiEEEEEESG_SG_NS4_12CausalFusionEJEEENS4_15FmhaFwdEpilogueIS6_fNS8_IJNS9_ILi64EEESC_SB_EEEEENS2_23IndividualTileSchedulerEJEEEEEvNT_6ParamsE,(.L_x_117 - _ZN7cutlass13device_kernelINS_4fmha6kernel28FmhaKernelTmaWarpSpecializedINS1_10collective30FmhaMainloopTmaWarpSpecializedINS_6half_tEffN4cute5tupleIJNS7_1CILi128EEENS9_ILi256EEENS9_ILi32EEEEEENS8_IJiNS9_ILi1EEENS8_IJiiEEEEEESG_SG_NS4_12CausalFusionEJEEENS4_15FmhaFwdEpilogueIS6_fNS8_IJNS9_ILi64EEESC_SB_EEEEENS2_23IndividualTileSchedulerEJEEEEEvNT_6ParamsE)
        .other          _ZN7cutlass13device_kernelINS_4fmha6kernel28FmhaKernelTmaWarpSpecializedINS1_10collective30FmhaMainloopTmaWarpSpecializedINS_6half_tEffN4cute5tupleIJNS7_1CILi128EEENS9_ILi256EEENS9_ILi32EEEEEENS8_IJiNS9_ILi1EEENS8_IJiiEEEEEESG_SG_NS4_12CausalFusionEJEEENS4_15FmhaFwdEpilogueIS6_fNS8_IJNS9_ILi64EEESC_SB_EEEEENS2_23IndividualTileSchedulerEJEEEEEvNT_6ParamsE,@"STO_CUDA_ENTRY STV_DEFAULT"
_ZN7cutlass13device_kernelINS_4fmha6kernel28FmhaKernelTmaWarpSpecializedINS1_10collective30FmhaMainloopTmaWarpSpecializedINS_6half_tEffN4cute5tupleIJNS7_1CILi128EEENS9_ILi256EEENS9_ILi32EEEEEENS8_IJiNS9_ILi1EEENS8_IJiiEEEEEESG_SG_NS4_12CausalFusionEJEEENS4_15FmhaFwdEpilogueIS6_fNS8_IJNS9_ILi64EEESC_SB_EEEEENS2_23IndividualTileSchedulerEJEEEEEvNT_6ParamsE:
[----:B------:R-:W1:Y:S01]  /*0000*/  LDC R1, c[0x0][0x28] ;  /* 0x00000a00ff017b82 */ /* 0x000e620000000800 */
[----:B------:R-:W2:Y:S01]  /*0010*/  S2R R0, SR_TID.X ;  /* 0x0000000000007919 */ /* 0x000ea20000002100 */
[----:B------:R-:W-:Y:S01]  /*0020*/  ELECT P1, URZ, PT ;  /* 0x00000000003f782f */ /* 0x000fe20003820000 */
[----:B------:R-:W-:Y:S01]  /*0030*/  BSSY B0, `(.L_x_0) ;  /* 0x0000017000007945 */ /* 0x000fe20003800000 */
[----:B--2---:R-:W-:-:S05]  /*0040*/  SHF.R.U32.HI R2, RZ, 0x5, R0 ;  /* 0x00000005ff027819 */ /* 0x004fca0000011600 */
[----:B------:R-:W2:Y:S02]  /*0050*/  SHFL.IDX PT, R3, R2, RZ, 0x1f ;  /* 0x00001fff02037589 */ /* 0x000ea400000e0000 */
[----:B--2---:R-:W-:Y:S02]  /*0060*/  R2UR UR4, R3 ;  /* 0x00000000030472ca */ /* 0x004fe400000e0000 */
[----:B------:R-:W-:-:S06]  /*0070*/  SHF.R.U32.HI R3, RZ, 0x7, R0 ;  /* 0x00000007ff037819 */ /* 0x000fcc0000011600 */
[----:B------:R-:W2:Y:S05]  /*0080*/  SHFL.IDX PT, R3, R3, RZ, 0x1f ;  /* 0x00001fff03037589 */ /* 0x000eaa00000e0000 */
[----:B------:R-:W-:Y:S02]  /*0090*/  USHF.R.S32.HI UR5, URZ, 0x1f, UR4 ;  /* 0x0000001f3f057899 */ /* 0x000fe40008011404 */
[----:B------:R-:W-:Y:S02]  /*00a0*/  ISETP.NE.OR P0, PT, RZ, UR4, !P1 ;  /* 0x00000004ff007c0c */ /* 0x000fe4000cf05670 */
[----:B------:R-:W-:-:S04]  /*00b0*/  ULEA.HI UR5, UR5, UR4, URZ, 0x2 ;  /* 0x0000000405057291 */ /* 0x000fc8000f8f103f */
[----:B------:R-:W-:-:S04]  /*00c0*/  ULOP3.LUT UR5, UR5, 0xfffffffc, URZ, 0xc0, !UPT ;  /* 0xfffffffc05057892 */ /* 0x000fc8000f8ec03f */
[----:B------:R-:W-:-:S03]  /*00d0*/  UIADD3 UR10, UR4, -UR5, URZ ;  /* 0x80000005040a7290 */ /* 0x000fc6000fffe03f */
[----:B-1----:R-:W-:Y:S09]  /*00e0*/  @P0 BRA `(.L_x_1) ;  /* 0x00000000002c0947 */ /* 0x002ff20003800000 */
[----:B------:R-:W-:Y:S02]  /*00f0*/  ULDC.64 UR4, c[0x0][0x198] ;  /* 0x0000660000047ab9 */ /* 0x000fe40000000a00 */
[----:B------:R-:W-:Y:S02]  /*0100*/  UIADD3 UR6, UP0, UR4, 0xf0, URZ ;  /* 0x000000f004067890 */ /* 0x000fe4000ff1e03f */
[----:B------:R-:W-:Y:S02]  /*0110*/  UIADD3 UR8, UP1, UR4, 0x1f0, URZ ;  /* 0x000001f004087890 */ /* 0x000fe4000ff3e03f */
[----:B------:R-:W-:Y:S02]  /*0120*/  UIADD3 UR4, UP2, UR4, 0x2f0, URZ ;  /* 0x000002f004047890 */ /* 0x000fe4000ff5e03f */
[----:B------:R-:W-:Y:S02]  /*0130*/  UIADD3.X UR7, URZ, UR5, URZ, UP0, !UPT ;  /* 0x000000053f077290 */ /* 0x000fe400087fe43f */
[----:B------:R-:W-:-:S02]  /*0140*/  UIADD3.X UR9, URZ, UR5, URZ, UP1, !UPT ;  /* 0x000000053f097290 */ /* 0x000fc40008ffe43f */
[----:B------:R-:W-:-:S05]  /*0150*/  UIADD3.X UR5, URZ, UR5, URZ, UP2, !UPT ;  /* 0x000000053f057290 */ /* 0x000fca00097fe43f */
[----:B------:R1:W-:Y:S02]  /*0160*/  UTMACCTL.PF [UR6] ;  /* 0x00000000060079b9 */ /* 0x0003e40008040000 */
[----:B------:R1:W-:Y:S02]  /*0170*/  UTMACCTL.PF [UR8] ;  /* 0x00000000080079b9 */ /* 0x0003e40008040000 */
[----:B------:R1:W-:Y:S02]  /*0180*/  UTMACCTL.PF [UR4] ;  /* 0x00000000040079b9 */ /* 0x0003e40008040000 */
[----:B-1----:R-:W-:Y:S01]  /*0190*/  NOP ;  /* 0x0000000000007918 */ /* 0x002fe20000000000 */
.L_x_1:
[----:B------:R-:W-:Y:S05]  /*01a0*/  BSYNC B0 ;  /* 0x0000000000007941 */ /* 0x000fea0003800000 */
.L_x_0:
[----:B------:R-:W1:Y:S01]  /*01b0*/  SHFL.IDX PT, R4, R2, RZ, 0x1f ;  /* 0x00001fff02047589 */ /* 0x000e6200000e0000 */
[----:B--2---:R-:W-:Y:S01]  /*01c0*/  R2UR UR36, R3 ;  /* 0x00000000032472ca */ /* 0x004fe200000e0000 */
[----:B------:R-:W-:-:S12]  /*01d0*/  UISETP.NE.AND UP0, UPT, UR10, 0x1, UPT ;  /* 0x000000010a00788c */ /* 0x000fd8000bf05270 */
[----:B------:R-:W-:Y:S02]  /*01e0*/  UIADD3 UR7, UR36, -0x1, URZ ;  /* 0xffffffff24077890 */ /* 0x000fe4000fffe03f */
[----:B------:R-:W-:Y:S02]  /*01f0*/  UISETP.EQ.AND UP2, UPT, UR36, URZ, !UP0 ;  /* 0x0000003f2400728c */ /* 0x000fe4000c742270 */
[----:B------:R-:W-:Y:S02]  /*0200*/  UISETP.GE.U32.AND UP1, UPT, UR7, 0x4, UPT ;  /* 0x000000040700788c */ /* 0x000fe4000bf26070 */
[----:B------:R-:W-:Y:S01]  /*0210*/  USEL UR6, URZ, 0x1, !UP2 ;  /* 0x000000013f067887 */ /* 0x000fe2000d000000 */
[----:B-1----:R-:W-:-:S03]  /*0220*/  ISETP.NE.AND P0, PT, R4, RZ, PT ;  /* 0x000000ff0400720c */ /* 0x002fc60003f05270 */
[----:B------:R-:W-:-:S10]  /*0230*/  USEL UR6, UR6, 0x2, UP1 ;  /* 0x0000000206067887 */ /* 0x000fd40008800000 */
[----:B------:R-:W-:Y:S05]  /*0240*/  @P0 BRA `(.L_x_2) ;  /* 0x0000000000480947 */ /* 0x000fea0003800000 */
[----:B------:R-:W1:Y:S01]  /*0250*/  S2UR UR11, SR_CgaCtaId ;  /* 0x00000000000b79c3 */ /* 0x000e620000008800 */
[----:B------:R-:W-:Y:S01]  /*0260*/  UMOV UR4, 0x400 ;  /* 0x0000040000047882 */ /* 0x000fe20000000000 */
[----:B------:R-:W-:Y:S01]  /*0270*/  UMOV UR5, 0x1 ;  /* 0x0000000100057882 */ /* 0x000fe20000000000 */
[----:B------:R-:W-:Y:S01]  /*0280*/  UMOV UR8, 0x80 ;  /* 0x0000008000087882 */ /* 0x000fe20000000000 */
[----:B------:R-:W-:Y:S01]  /*0290*/  ELECT P0, URZ, PT ;  /* 0x00000000003f782f */ /* 0x000fe20003800000 */
[----:B------:R-:W-:-:S04]  /*02a0*/  UIADD3 UR8, -UR8, 0x100000, URZ ;  /* 0x0010000008087890 */ /* 0x000fc8000fffe13f */
[----:B------:R-:W-:Y:S02]  /*02b0*/  USHF.L.U32 UR9, UR8, 0xb, URZ ;  /* 0x0000000b08097899 */ /* 0x000fe4000800063f */
[----:B------:R-:W-:Y:S02]  /*02c0*/  USHF.L.U32 UR8, UR8, 0x1, URZ ;  /* 0x0000000108087899 */ /* 0x000fe4000800063f */
[----:B-1----:R-:W-:Y:S02]  /*02d0*/  ULEA UR11, UR11, UR4, 0x18 ;  /* 0x000000040b0b7291 */ /* 0x002fe4000f8ec03f */
[----:B------:R-:W-:-:S04]  /*02e0*/  UIADD3 UR4, -UR5, 0x100000, URZ ;  /* 0x0010000005047890 */ /* 0x000fc8000fffe13f */
[----:B------:R-:W-:Y:S02]  /*02f0*/  USHF.L.U32 UR5, UR4, 0xb, URZ ;  /* 0x0000000b04057899 */ /* 0x000fe4000800063f */
[----:B------:R-:W-:Y:S01]  /*0300*/  USHF.L.U32 UR4, UR4, 0x1, URZ ;  /* 0x0000000104047899 */ /* 0x000fe2000800063f */
[----:B------:R-:W1:Y:S11]  /*0310*/  FENCE.VIEW.ASYNC.S ;  /* 0x00000000000073c6 */ /* 0x000e760000000000 */
[----:B-1----:R1:W2:Y:S01]  /*0320*/  SYNCS.EXCH.64 URZ, [UR11+0x16050], UR4 ;  /* 0x016050040b3f75b2 */ /* 0x0022a20008000100 */
[----:B------:R1:W3:Y:S01]  /*0330*/  SYNCS.EXCH.64 URZ, [UR11+0x16060], UR8 ;  /* 0x016060080b3f75b2 */ /* 0x0002e20008000100 */
[----:B------:R1:W4:Y:S01]  /*0340*/  SYNCS.EXCH.64 URZ, [UR11+0x16058], UR4 ;  /* 0x016058040b3f75b2 */ /* 0x0003220008000100 */
[----:B------:R1:W1:Y:S01]  /*0350*/  SYNCS.EXCH.64 URZ, [UR11+0x16068], UR8 ;  /* 0x016068080b3f75b2 */ /* 0x0002620008000100 */
[----:B------:R-:W-:Y:S01]  /*0360*/  NOP ;  /* 0x0000000000007918 */ /* 0x000fe20000000000 */
.L_x_2:
[----:B------:R-:W5:Y:S01]  /*0370*/  SHFL.IDX PT, R3, R2, RZ, 0x1f ;  /* 0x00001fff02037589 */ /* 0x000f6200000e0000 */
[----:B------:R-:W-:Y:S01]  /*0380*/  NOP ;  /* 0x0000000000007918 */ /* 0x000fe20000000000 */
[----:B-----5:R-:W-:-:S13]  /*0390*/  ISETP.NE.AND P0, PT, R3, RZ, PT ;  /* 0x000000ff0300720c */ /* 0x020fda0003f05270 */
[----:B------:R-:W-:Y:S05]  /*03a0*/  @P0 BRA `(.L_x_3) ;  /* 0x0000000000600947 */ /* 0x000fea0003800000 */
[----:B-1----:R-:W1:Y:S01]  /*03b0*/  S2UR UR5, SR_CgaCtaId ;  /* 0x00000000000579c3 */ /* 0x002e620000008800 */
[----:B------:R-:W-:Y:S01]  /*03c0*/  UMOV UR4, 0x400 ;  /* 0x0000040000047882 */ /* 0x000fe20000000000 */
[----:B------:R-:W-:Y:S01]  /*03d0*/  UMOV UR8, 0x1 ;  /* 0x0000000100087882 */ /* 0x000fe20000000000 */
[----:B------:R-:W-:Y:S01]  /*03e0*/  UMOV UR12, 0x100 ;  /* 0x00000100000c7882 */ /* 0x000fe20000000000 */
[----:B------:R-:W-:-:S04]  /*03f0*/  UIADD3 UR8, -UR8, 0x100000, URZ ;  /* 0x0010000008087890 */ /* 0x000fc8000fffe13f */
[----:B------:R-:W-:Y:S02]  /*0400*/  USHF.L.U32 UR9, UR8, 0xb, URZ ;  /* 0x0000000b08097899 */ /* 0x000fe4000800063f */
[----:B------:R-:W-:Y:S01]  /*0410*/  USHF.L.U32 UR8, UR8, 0x1, URZ ;  /* 0x0000000108087899 */ /* 0x000fe2000800063f */
[----:B------:R-:W-:Y:S01]  /*0420*/  ELECT P0, URZ, PT ;  /* 0x00000000003f782f */ /* 0x000fe20003800000 */
[----:B-1----:R-:W-:Y:S02]  /*0430*/  ULEA UR11, UR5, UR4, 0x18 ;  /* 0x00000004050b7291 */ /* 0x002fe4000f8ec03f */
[----:B------:R-:W-:-:S04]  /*0440*/  UIADD3 UR4, -UR12, 0x100000, URZ ;  /* 0x001000000c047890 */ /* 0x000fc8000fffe13f */
[----:B------:R-:W-:Y:S02]  /*0450*/  USHF.L.U32 UR5, UR4, 0xb, URZ ;  /* 0x0000000b04057899 */ /* 0x000fe4000800063f */
[----:B------:R-:W-:Y:S01]  /*0460*/  USHF.L.U32 UR4, UR4, 0x1, URZ ;  /* 0x0000000104047899 */ /* 0x000fe2000800063f */
[----:B------:R-:W1:Y:S03]  /*0470*/  FENCE.VIEW.ASYNC.S ;  /* 0x00000000000073c6 */ /* 0x000e660000000000 */
[----:B-1----:R1:W1:Y:S08]  /*0480*/  SYNCS.EXCH.64 URZ, [UR11+0x16000], UR8 ;  /* 0x016000080b3f75b2 */ /* 0x0022700008000100 */
[----:B------:R1:W1:Y:S01]  /*0490*/  SYNCS.EXCH.64 URZ, [UR11+0x16028], UR4 ;  /* 0x016028040b3f75b2 */ /* 0x0002620008000100 */
        /* <DEDUP_REMOVED lines=8> */
[----:B------:R-:W-:Y:S01]  /*0520*/  NOP ;  /* 0x0000000000007918 */ /* 0x000fe20000000000 */
.L_x_3:
        /* <DEDUP_REMOVED lines=21> */
[----:B------:R-:W-:Y:S01]  /*0680*/  NOP ;  /* 0x0000000000007918 */ /* 0x000fe20000000000 */
.L_x_4:
[----:B------:R-:W5:Y:S01]  /*0690*/  SHFL.IDX PT, R3, R2, RZ, 0x1f ;  /* 0x00001fff02037589 */ /* 0x000f6200000e0000 */
[----:B------:R-:W-:Y:S01]  /*06a0*/  ELECT P0, URZ, PT ;  /* 0x00000000003f782f */ /* 0x000fe20003800000 */
[----:B------:R-:W-:Y:S01]  /*06b0*/  NOP ;  /* 0x0000000000007918 */ /* 0x000fe20000000000 */
[----:B-1----:R-:W-:Y:S02]  /*06c0*/  UMOV UR4, 0x80 ;  /* 0x0000008000047882 */ /* 0x002fe40000000000 */
[C---:B-----5:R-:W-:Y:S02]  /*06d0*/  ISETP.NE.OR P0, PT, R3.reuse, RZ, !P0 ;  /* 0x000000ff0300720c */ /* 0x060fe40004705670 */
[----:B------:R-:W-:-:S11]  /*06e0*/  ISETP.NE.AND P2, PT, R3, RZ, PT ;  /* 0x000000ff0300720c */ /* 0x000fd60003f45270 */
[----:B------:R-:W-:Y:S01]  /*06f0*/  VOTEU.ALL UP2, P0 ;  /* 0x00000000003f7886 */ /* 0x000fe20000040000 */
[----:B------:R-:W-:Y:S01]  /*0700*/  VOTEU.ALL UP3, P0 ;  /* 0x00000000003f7886 */ /* 0x000fe20000060000 */
[----:B------:R-:W-:Y:S01]  /*0710*/  VOTEU.ALL UP4, P0 ;  /* 0x00000000003f7886 */ /* 0x000fe20000080000 */
[----:B------:R-:W-:Y:S02]  /*0720*/  VOTEU.ALL UP5, P0 ;  /* 0x00000000003f7886 */ /* 0x000fe400000a0000 */
[----:B------:R-:W1:Y:S01]  /*0730*/  @!UP2 S2UR UR9, SR_CgaCtaId ;  /* 0x000000000009a9c3 */ /* 0x000e620000008800 */
[----:B------:R-:W-:Y:S01]  /*0740*/  @!UP2 UMOV UR8, 0x400 ;  /* 0x000004000008a882 */ /* 0x000fe20000000000 */
[----:B------:R-:W-:-:S04]  /*0750*/  @!UP2 UIADD3 UR4, -UR4, 0x100000, URZ ;  /* 0x001000000404a890 */ /* 0x000fc8000fffe13f */
[----:B------:R-:W-:Y:S02]  /*0760*/  @!UP2 USHF.L.U32 UR5, UR4, 0xb, URZ ;  /* 0x0000000b0405a899 */ /* 0x000fe4000800063f */
[----:B------:R-:W-:Y:S02]  /*0770*/  @!UP2 USHF.L.U32 UR4, UR4, 0x1, URZ ;  /* 0x000000010404a899 */ /* 0x000fe4000800063f */
[----:B-1----:R-:W-:Y:S01]  /*0780*/  @!UP2 ULEA UR8, UR9, UR8, 0x18 ;  /* 0x000000080908a291 */ /* 0x002fe2000f8ec03f */
[----:B------:R-:W-:Y:S01]  /*0790*/  VOTEU.ALL UP2, P0 ;  /* 0x00000000003f7886 */ /* 0x000fe20000040000 */
[----:B------:R-:W1:Y:S10]  /*07a0*/  FENCE.VIEW.ASYNC.S ;  /* 0x00000000000073c6 */ /* 0x000e740000000000 */
[----:B-1----:R1:W1:Y:S01]  /*07b0*/  @!UP2 SYNCS.EXCH.64 URZ, [UR8+0x16090], UR4 ;  /* 0x01609004083fa5b2 */ /* 0x0022620008000100 */
[----:B------:R1:W1:Y:S01]  /*07c0*/  @!UP3 SYNCS.EXCH.64 URZ, [UR8+0x16098], UR4 ;  /* 0x01609804083fb5b2 */ /* 0x0002620008000100 */
[----:B------:R1:W1:Y:S01]  /*07d0*/  @!UP4 SYNCS.EXCH.64 URZ, [UR8+0x160a0], UR4 ;  /* 0x0160a004083fc5b2 */ /* 0x0002620008000100 */
[----:B------:R1:W1:Y:S01]  /*07e0*/  @!UP5 SYNCS.EXCH.64 URZ, [UR8+0x160a8], UR4 ;  /* 0x0160a804083fd5b2 */ /* 0x0002620008000100 */
[----:B------:R-:W-:Y:S01]  /*07f0*/  NOP ;  /* 0x0000000000007918 */ /* 0x000fe20000000000 */
[----:B------:R-:W-:Y:S05]  /*0800*/  @P2 BRA `(.L_x_5) ;  /* 0x0000000000402947 */ /* 0x000fea0003800000 */
[----:B-1----:R-:W1:Y:S01]  /*0810*/  S2UR UR5, SR_CgaCtaId ;  /* 0x00000000000579c3 */ /* 0x002e620000008800 */
[----:B------:R-:W-:Y:S01]  /*0820*/  UMOV UR4, 0x400 ;  /* 0x0000040000047882 */ /* 0x000fe20000000000 */
[----:B------:R-:W-:Y:S01]  /*0830*/  UMOV UR8, 0x20 ;  /* 0x0000002000087882 */ /* 0x000fe20000000000 */
[----:B------:R-:W-:Y:S01]  /*0840*/  UMOV UR9, 0x80 ;  /* 0x0000008000097882 */ /* 0x000fe20000000000 */
[----:B------:R-:W-:Y:S01]  /*0850*/  ELECT P0, URZ, PT ;  /* 0x00000000003f782f */ /* 0x000fe20003800000 */
[----:B-1----:R-:W-:Y:S02]  /*0860*/  ULEA UR11, UR5, UR4, 0x18 ;  /* 0x00000004050b7291 */ /* 0x002fe4000f8ec03f */
[----:B------:R-:W-:-:S04]  /*0870*/  UIADD3 UR4, -UR8, 0x100000, URZ ;  /* 0x0010000008047890 */ /* 0x000fc8000fffe13f */
[----:B------:R-:W-:Y:S02]  /*0880*/  USHF.L.U32 UR5, UR4, 0xb, URZ ;  /* 0x0000000b04057899 */ /* 0x000fe4000800063f */
[----:B------:R-:W-:Y:S02]  /*0890*/  USHF.L.U32 UR4, UR4, 0x1, URZ ;  /* 0x0000000104047899 */ /* 0x000fe4000800063f */
[----:B------:R-:W-:-:S04]  /*08a0*/  UIADD3 UR8, -UR9, 0x100000, URZ ;  /* 0x0010000009087890 */ /* 0x000fc8000fffe13f */
[----:B------:R-:W-:Y:S02]  /*08b0*/  USHF.L.U32 UR9, UR8, 0xb, URZ ;  /* 0x0000000b08097899 */ /* 0x000fe4000800063f */
[----:B------:R-:W-:Y:S01]  /*08c0*/  USHF.L.U32 UR8, UR8, 0x1, URZ ;  /* 0x0000000108087899 */ /* 0x000fe2000800063f */
[----:B------:R-:W1:Y:S03]  /*08d0*/  FENCE.VIEW.ASYNC.S ;  /* 0x00000000000073c6 */ /* 0x000e660000000000 */
[----:B-1----:R1:W1:Y:S08]  /*08e0*/  SYNCS.EXCH.64 URZ, [UR11+0x160c0], UR4 ;  /* 0x0160c0040b3f75b2 */ /* 0x0022700008000100 */
[----:B------:R1:W1:Y:S01]  /*08f0*/  SYNCS.EXCH.64 URZ, [UR11+0x160c8], UR8 ;  /* 0x0160c8080b3f75b2 */ /* 0x0002620008000100 */
[----:B------:R-:W-:Y:S01]  /*0900*/  NOP ;  /* 0x0000000000007918 */ /* 0x000fe20000000000 */
.L_x_5:
[----:B------:R-:W-:Y:S01]  /*0910*/  ISETP.NE.AND P0, PT, RZ, UR36, PT ;  /* 0x00000024ff007c0c */ /* 0x000fe2000bf05270 */
[----:B------:R-:W-:Y:S01]  /*0920*/  NOP ;  /* 0x0000000000007918 */ /* 0x000fe20000000000 */
[----:B------:R-:W-:Y:S01]  /*0930*/  MOV R2, UR10 ;  /* 0x0000000a00027c02 */ /* 0x000fe20008000f00 */
[----:B-1234-:R-:W-:Y:S03]  /*0940*/  BAR.SYNC.DEFER_BLOCKING 0x0 ;  /* 0x0000000000007b1d */ /* 0x01efe60000010000 */
[----:B------:R-:W-:-:S07]  /*0950*/  ISETP.EQ.AND P2, PT, R2, 0x1, P1 ;  /* 0x000000010200780c */ /* 0x000fce0000f42270 */
[----:B------:R-:W-:Y:S06]  /*0960*/  @!P0 BRA `(.L_x_6) ;  /* 0x0000011000408947 */ /* 0x000fec0003800000 */
[----:B------:R-:W-:-:S06]  /*0970*/  UISETP.GT.U32.AND UP2, UPT, UR7, 0x3, UPT ;  /* 0x000000030700788c */ /* 0x000fcc000bf44070 */
[----:B------:R-:W-:-:S13]  /*0980*/  PLOP3.LUT P0, PT, PT, PT, UP2, 0x80, 0x0 ;  /* 0x000000000000781c */ /* 0x000fda0003f0f028 */
[----:B------:R-:W-:Y:S05]  /*0990*/  @P0 EXIT ;  /* 0x000000000000094d */ /* 0x000fea0003800000 */
.L_x_7:
[----:B------:R-:W-:-:S08]  /*09a0*/  NOP ;  /* 0x0000000000007918 */ /* 0x000fd00000000000 */
[----:B------:R-:W1:Y:S02]  /*09b0*/  USETMAXREG.TRY_ALLOC.CTAPOOL UP2, 0xf0 ;  /* 0x000000f0000079c8 */ /* 0x000e640008040600 */
[----:B-1----:R-:W-:-:S13]  /*09c0*/  PLOP3.LUT P0, PT, PT, PT, UP2, 0x80, 0x0 ;  /* 0x000000000000781c */ /* 0x002fda0003f0f028 */
[----:B------:R-:W-:Y:S05]  /*09d0*/  @!P0 BRA `(.L_x_7) ;  /* 0xfffffffc00f08947 */ /* 0x000fea000383ffff */
[----:B------:R-:W-:Y:S01]  /*09e0*/  UISETP.NE.AND UP2, UPT, UR36, 0x1, UPT ;  /* 0x000000012400788c */ /* 0x000fe2000bf45270 */
[----:B------:R-:W1:Y:S01]  /*09f0*/  S2UR UR8, SR_CTAID.X ;  /* 0x00000000000879c3 */ /* 0x000e620000002500 */
[----:B------:R-:W-:Y:S01]  /*0a00*/  UMOV UR4, URZ ;  /* 0x0000003f00047c82 */ /* 0x000fe20008000000 */
[----:B------:R-:W-:-:S03]  /*0a10*/  UMOV UR5, URZ ;  /* 0x0000003f00057c82 */ /* 0x000fc60008000000 */
[----:B------:R-:W-:-:S13]  /*0a20*/  PLOP3.LUT P0, PT, PT, PT, UP2, 0x80, 0x0 ;  /* 0x000000000000781c */ /* 0x000fda0003f0f028 */
[----:B------:R-:W-:Y:S05]  /*0a30*/  @!P0 BRA `(.L_x_8) ;  /* 0x00000000003c8947 */ /* 0x000fea0003800000 */
[----:B------:R-:W-:Y:S01]  /*0a40*/  UISETP.NE.AND UP2, UPT, UR36, 0x2, UPT ;  /* 0x000000022400788c */ /* 0x000fe2000bf45270 */
[----:B------:R-:W-:-:S05]  /*0a50*/  UMOV UR5, 0x1 ;  /* 0x0000000100057882 */ /* 0x000fca0000000000 */
[----:B------:R-:W-:-:S13]  /*0a60*/  PLOP3.LUT P1, PT, PT, PT, UP2, 0x80, 0x0 ;  /* 0x000000000000781c */ /* 0x000fda0003f2f028 */
[----:B------:R-:W-:Y:S05]  /*0a70*/  @!P1 BRA `(.L_x_8) ;  /* 0x00000000002c9947 */ /* 0x000fea0003800000 */
[----:B------:R-:W-:-:S06]  /*0a80*/  UISETP.NE.AND UP2, UPT, UR36, 0x3, UPT ;  /* 0x000000032400788c */ /* 0x000fcc000bf45270 */
[----:B------:R-:W-:-:S13]  /*0a90*/  PLOP3.LUT P1, PT, PT, PT, UP2, 0x80, 0x0 ;  /* 0x000000000000781c */ /* 0x000fda0003f2f028 */
[----:B------:R-:W-:Y:S05]  /*0aa0*/  @!P1 BRA `(.L_x_9) ;  /* 0x0000000000189947 */ /* 0x000fea0003800000 */
[----:B------:R-:W-:-:S11]  /*0ab0*/  UISETP.NE.AND UP2, UPT, UR36, 0x4, UPT ;  /* 0x000000042400788c */ /* 0x000fd6000bf45270 */
[----:B------:R-:W-:Y:S01]  /*0ac0*/  @!UP2 UMOV UR4, 0x1 ;  /* 0x000000010004a882 */ /* 0x000fe20000000000 */
[----:B------:R-:W-:Y:S01]  /*0ad0*/  @!UP2 UMOV UR5, 0x1 ;  /* 0x000000010005a882 */ /* 0x000fe20000000000 */
[----:B------:R-:W-:Y:S01]  /*0ae0*/  @UP2 UMOV UR4, URZ ;  /* 0x0000003f00042c82 */ /* 0x000fe20008000000 */
[----:B------:R-:W-:Y:S01]  /*0af0*/  @UP2 UMOV UR5, URZ ;  /* 0x0000003f00052c82 */ /* 0x000fe20008000000 */
[----:B------:R-:W-:Y:S05]  /*0b00*/  BRA `(.L_x_8) ;  /* 0x0000000000087947 */ /* 0x000fea0003800000 */
.L_x_9:
[----:B------:R-:W-:Y:S01]  /*0b10*/  UMOV UR4, 0x1 ;  /* 0x0000000100047882 */ /* 0x000fe20000000000 */
[----:B------:R-:W-:-:S05]  /*0b20*/  UMOV UR5, URZ ;  /* 0x0000003f00057c82 */ /* 0x000fca0008000000 */
.L_x_8:
[----:B------:R-:W-:Y:S05]  /*0b30*/  @!P0 BRA `(.L_x_10) ;  /* 0x0000000000408947 */ /* 0x000fea0003800000 */
[----:B------:R-:W-:-:S06]  /*0b40*/  UISETP.NE.AND UP2, UPT, UR36, 0x2, UPT ;  /* 0x000000022400788c */ /* 0x000fcc000bf45270 */
[----:B------:R-:W-:-:S13]  /*0b50*/  PLOP3.LUT P0, PT, PT, PT, UP2, 0x80, 0x0 ;  /* 0x000000000000781c */ /* 0x000fda0003f0f028 */
[----:B------:R-:W-:Y:S05]  /*0b60*/  @!P0 BRA `(.L_x_11) ;  /* 0x00000000002c8947 */ /* 0x000fea0003800000 */
[----:B------:R-:W-:-:S06]  /*0b70*/  UISETP.NE.AND UP2, UPT, UR36, 0x3, UPT ;  /* 0x000000032400788c */ /* 0x000fcc000bf45270 */
[----:B------:R-:W-:-:S13]  /*0b80*/  PLOP3.LUT P0, PT, PT, PT, UP2, 0x80, 0x0 ;  /* 0x000000000000781c */ /* 0x000fda0003f0f028 */
[----:B------:R-:W-:Y:S05]  /*0b90*/  @!P0 BRA `(.L_x_12) ;  /* 0x0000000000188947 */ /* 0x000fea0003800000 */
[----:B------:R-:W-:Y:S01]  /*0ba0*/  UISETP.NE.AND UP2, UPT, UR36, 0x4, UPT ;  /* 0x000000042400788c */ /* 0x000fe2000bf45270 */
[----:B-1----:R-:W-:-:S05]  /*0bb0*/  UMOV UR37, UR8 ;  /* 0x0000000800257c82 */ /* 0x002fca0008000000 */
[----:B------:R-:W-:-:S13]  /*0bc0*/  PLOP3.LUT P0, PT, PT, PT, UP2, 0x80, 0x0 ;  /* 0x000000000000781c */ /* 0x000fda0003f0f028 */
[----:B------:R-:W-:Y:S05]  /*0bd0*/  @P0 BRA `(.L_x_13) ;  /* 0x00000000001c0947 */ /* 0x000fea0003800000 */
[----:B------:R-:W-:Y:S01]  /*0be0*/  ULEA UR37, UR8, 0x3, 0x1 ;  /* 0x0000000308257891 */ /* 0x000fe2000f8e083f */
[----:B------:R-:W-:Y:S11]  /*0bf0*/  BRA `(.L_x_13) ;  /* 0x0000000000147947 */ /* 0x000ff60003800000 */
.L_x_12:
[----:B-1----:R-:W-:Y:S01]  /*0c00*/  ULEA UR37, UR8, 0x2, 0x1 ;  /* 0x0000000208257891 */ /* 0x002fe2000f8e083f */
[----:B------:R-:W-:Y:S11]  /*0c10*/  BRA `(.L_x_13) ;  /* 0x00000000000c7947 */ /* 0x000ff60003800000 */
.L_x_11:
[----:B-1----:R-:W-:Y:S01]  /*0c20*/  ULEA UR37, UR8, 0x1, 0x1 ;  /* 0x0000000108257891 */ /* 0x002fe2000f8e083f */
[----:B------:R-:W-:Y:S11]  /*0c30*/  BRA `(.L_x_13) ;  /* 0x0000000000047947 */ /* 0x000ff60003800000 */
.L_x_10:
[----:B-1----:R-:W-:-:S12]  /*0c40*/  USHF.L.U32 UR37, UR8, 0x1, URZ ;  /* 0x0000000108257899 */ /* 0x002fd8000800063f */
.L_x_13:
[----:B------:R-:W1:Y:S01]  /*0c50*/  LDC R2, c[0x0][0x28c] ;  /* 0x0000a300ff027b82 */ /* 0x000e620000000800 */
[----:B------:R-:W-:Y:S01]  /*0c60*/  ULOP3.LUT UR6, UR6, 0x1, URZ, 0xfc, !UPT ;  /* 0x0000000106067892 */ /* 0x000fe2000f8efc3f */
[----:B------:R-:W-:-:S03]  /*0c70*/  SHF.R.S32.HI R3, RZ, 0x1f, R0 ;  /* 0x0000001fff037819 */ /* 0x000fc60000011400 */
[----:B------:R-:W-:Y:S01]  /*0c80*/  UISETP.NE.AND UP2, UPT, UR6, 0x3, UPT ;  /* 0x000000030600788c */ /* 0x000fe2000bf45270 */
[----:B------:R-:W-:Y:S01]  /*0c90*/  LEA.HI R3, R3, R0, RZ, 0x7 ;  /* 0x0000000003037211 */ /* 0x000fe200078f38ff */
[----:B------:R-:W-:-:S03]  /*0ca0*/  ULEA UR6, UR8, 0x17f, 0x7 ;  /* 0x0000017f08067891 */ /* 0x000fc6000f8e383f */
[----:B------:R-:W-:Y:S01]  /*0cb0*/  LOP3.LUT R3, R3, 0xffffff80, RZ, 0xc0, !PT ;  /* 0xffffff8003037812 */ /* 0x000fe200078ec0ff */
[----:B------:R-:W-:Y:S01]  /*0cc0*/  USHF.R.U32.HI UR6, URZ, 0x8, UR6 ;  /* 0x000000083f067899 */ /* 0x000fe20008011606 */
[----:B------:R-:W-:Y:S02]  /*0cd0*/  PLOP3.LUT P0, PT, PT, PT, UP2, 0x80, 0x0 ;  /* 0x000000000000781c */ /* 0x000fe40003f0f028 */
[----:B------:R-:W-:Y:S01]  /*0ce0*/  IADD3 R3, -R3, R0, RZ ;  /* 0x0000000003037210 */ /* 0x000fe20007ffe1ff */
[----:B-1----:R-:W-:-:S05]  /*0cf0*/  VIADD R2, R2, 0xff ;  /* 0x000000ff02027836 */ /* 0x002fca0000000000 */
[----:B------:R-:W-:-:S04]  /*0d00*/  SHF.R.S32.HI R5, RZ, 0x1f, R2 ;  /* 0x0000001fff057819 */ /* 0x000fc80000011402 */
[----:B------:R-:W-:-:S04]  /*0d10*/  LEA.HI R5, R5, R2, RZ, 0x8 ;  /* 0x0000000205057211 */ /* 0x000fc800078f40ff */
[----:B------:R-:W-:-:S04]  /*0d20*/  SHF.R.S32.HI R5, RZ, 0x8, R5 ;  /* 0x00000008ff057819 */ /* 0x000fc80000011405 */
[----:B------:R-:W-:Y:S01]  /*0d30*/  VIMNMX R10, R5, UR6, PT ;  /* 0x00000006050a7c48 */ /* 0x000fe2000bfe0100 */
[----:B------:R-:W-:Y:S06]  /*0d40*/  @!P0 BRA `(.L_x_14) ;  /* 0x0000000000048947 */ /* 0x000fec0003800000 */
[----:B------:R-:W-:Y:S01]  /*0d50*/  BPT.TRAP 0x1 ;  /* 0x000000040000795c */ /* 0x000fe20000300000 */
.L_x_14:
[----:B------:R-:W1:Y:S01]  /*0d60*/  S2UR UR6, SR_CgaCtaId ;  /* 0x00000000000679c3 */ /* 0x000e620000008800 */
[----:B------:R-:W-:Y:S01]  /*0d70*/  UMOV UR38, 0x400 ;  /* 0x0000040000267882 */ /* 0x000fe20000000000 */
[----:B------:R-:W-:Y:S01]  /*0d80*/  IMAD.U32 R6, RZ, RZ, UR4 ;  /* 0x00000004ff067e24 */ /* 0x000fe2000f8e00ff */
[----:B------:R-:W-:Y:S01]  /*0d90*/  SHF.R.S32.HI R0, RZ, 0x1f, R3 ;  /* 0x0000001fff007819 */ /* 0x000fe20000011403 */
[----:B------:R-:W-:-:S03]  /*0da0*/  IMAD.U32 R7, RZ, RZ, UR37 ;  /* 0x00000025ff077e24 */ /* 0x000fc6000f8e00ff */
[----:B------:R-:W-:Y:S02]  /*0db0*/  SHF.L.U32 R6, R6, 0x1f, RZ ;  /* 0x0000001f06067819 */ /* 0x000fe400000006ff */
[CC--:B------:R-:W-:Y:S02]  /*0dc0*/  LEA.HI R2, R0.reuse, R3.reuse, RZ, 0x2 ;  /* 0x0000000300027211 */ /* 0x0c0fe400078f10ff */
[----:B------:R-:W-:Y:S02]  /*0dd0*/  LEA.HI R0, R0, R3, RZ, 0x5 ;  /* 0x0000000300007211 */ /* 0x000fe400078f28ff */
[--C-:B------:R-:W-:Y:S02]  /*0de0*/  SHF.R.S32.HI R4, RZ, 0x2, R2.reuse ;  /* 0x00000002ff047819 */ /* 0x100fe40000011402 */
[----:B------:R-:W-:Y:S02]  /*0df0*/  SHF.R.S32.HI R5, RZ, 0x1f, R2 ;  /* 0x0000001fff057819 */ /* 0x000fe40000011402 */
[----:B------:R-:W-:-:S02]  /*0e00*/  LOP3.LUT R2, R2, 0x7ffffffc, RZ, 0xc0, !PT ;  /* 0x7ffffffc02027812 */ /* 0x000fc400078ec0ff */
[----:B------:R-:W-:Y:S02]  /*0e10*/  LEA.HI R5, R5, R4, RZ, 0x3 ;  /* 0x0000000405057211 */ /* 0x000fe400078f18ff */
[----:B------:R-:W-:Y:S01]  /*0e20*/  SHF.R.S32.HI R0, RZ, 0x5, R0 ;  /* 0x00000005ff007819 */ /* 0x000fe20000011400 */
[----:B------:R-:W-:Y:S01]  /*0e30*/  IMAD.IADD R3, R3, 0x1, -R2 ;  /* 0x0000000103037824 */ /* 0x000fe200078e0a02 */
[----:B------:R-:W-:Y:S01]  /*0e40*/  LOP3.LUT R5, R5, 0xfffffff8, RZ, 0xc0, !PT ;  /* 0xfffffff805057812 */ /* 0x000fe200078ec0ff */
[----:B-1----:R-:W-:-:S03]  /*0e50*/  ULEA UR38, UR6, UR38, 0x18 ;  /* 0x0000002606267291 */ /* 0x002fc6000f8ec03f */
[----:B------:R-:W-:Y:S01]  /*0e60*/  IADD3 R5, R4, -R5, RZ ;  /* 0x8000000504057210 */ /* 0x000fe20007ffe0ff */
[----:B------:R-:W-:-:S03]  /*0e70*/  ULEA UR6, UR5, UR38, 0x3 ;  /* 0x0000002605067291 */ /* 0x000fc6000f8e183f */
[----:B------:R-:W-:-:S06]  /*0e80*/  LEA R0, R0, R5, 0x4 ;  /* 0x0000000500007211 */ /* 0x000fcc00078e20ff */
[----:B------:R-:W1:Y:S02]  /*0e90*/  SYNCS.PHASECHK.TRANS64.TRYWAIT P1, [UR6+0x16050], R6 ;  /* 0x01605006ff0075a7 */ /* 0x000e640008020146 */
[----:B-1----:R-:W-:Y:S05]  /*0ea0*/  @!P1 BRA `(.L_x_15) ;  /* 0x0000011c00109947 */ /* 0x002fea0003800000 */
.L_x_99:
[----:B------:R-:W-:Y:S01]  /*0eb0*/  SHF.L.U32 R3, R3, 0x1, RZ ;  /* 0x0000000103037819 */ /* 0x000fe200000006ff */
[----:B------:R-:W-:Y:S01]  /*0ec0*/  IMAD R0, R7, 0x40, R0 ;  /* 0x0000004007007824 */ /* 0x000fe200078e0200 */
[----:B------:R-:W-:Y:S06]  /*0ed0*/  @!P0 BRA `(.L_x_16) ;  /* 0x0000000000048947 */ /* 0x000fec0003800000 */
[----:B------:R-:W-:Y:S01]  /*0ee0*/  BPT.TRAP 0x1 ;  /* 0x000000040000795c */ /* 0x000fe20000300000 */
.L_x_16:
[----:B------:R-:W-:Y:S01]  /*0ef0*/  SHF.L.U32 R4, RZ, 0x1f, RZ ;  /* 0x0000001fff047819 */ /* 0x000fe200000006ff */
[----:B------:R-:W-:Y:S01]  /*0f00*/  UIADD3 UR13, UR38, 0x16090, URZ ;  /* 0x00016090260d7890 */ /* 0x000fe2000fffe03f */
[----:B------:R-:W-:Y:S02]  /*0f10*/  ISETP.NE.AND P2, PT, RZ, UR7, PT ;  /* 0x00000007ff007c0c */ /* 0x000fe4000bf45270 */
[----:B------:R-:W2:Y:S02]  /*0f20*/  SYNCS.PHASECHK.TRANS64.TRYWAIT P1, [UR38+0x16000], R4 ;  /* 0x01600004ff0075a7 */ /* 0x000ea40008020166 */
[----:B--2---:R-:W-:Y:S09]  /*0f30*/  @!P1 BRA `(.L_x_17) ;  /* 0x0000011c00049947 */ /* 0x004ff20003800000 */
.L_x_100:
[----:B------:R-:W-:Y:S01]  /*0f40*/  ULEA UR15, UR36, UR13, 0x3 ;  /* 0x0000000d240f7291 */ /* 0x000fe2000f8e183f */
[----:B------:R-:W-:-:S04]  /*0f50*/  SEL R2, RZ, 0x1, P2 ;  /* 0x00000001ff027807 */ /* 0x000fc80001000000 */
[----:B------:R-:W-:-:S04]  /*0f60*/  SHF.L.U32 R2, R2, 0x1f, RZ ;  /* 0x0000001f02027819 */ /* 0x000fc800000006ff */
[----:B------:R-:W2:Y:S02]  /*0f70*/  SYNCS.PHASECHK.TRANS64.TRYWAIT P1, [UR15+-0x8], R2 ;  /* 0xfffff802ff0075a7 */ /* 0x000ea4000802014f */
[----:B--2---:R-:W-:Y:S05]  /*0f80*/  @!P1 BRA `(.L_x_18) ;  /* 0x0000011c00089947 */ /* 0x004fea0003800000 */
.L_x_101:
[----:B------:R-:W-:Y:S01]  /*0f90*/  USHF.R.U32.HI UR4, URZ, 0x4, UR38 ;  /* 0x000000043f047899 */ /* 0x000fe20008011626 */
[----:B------:R-:W-:Y:S01]  /*0fa0*/  WARPGROUP.ARRIVE ;  /* 0x00000000000079c5 */ /* 0x000fe20000000000 */
[----:B------:R-:W-:Y:S01]  /*0fb0*/  UIADD3 UR6, UR38, 0x2000, URZ ;  /* 0x0000200026067890 */ /* 0x000fe2000fffe03f */
[C---:B------:R-:W-:Y:S01]  /*0fc0*/  VIADD R7, R3.reuse, 0x9 ;  /* 0x0000000903077836 */ /* 0x040fe20000000000 */
[----:B------:R-:W-:Y:S01]  /*0fd0*/  ULOP3.LUT UR4, UR4, 0x3fff, URZ, 0xc0, !UPT ;  /* 0x00003fff04047892 */ /* 0x000fe2000f8ec03f */
[C---:B------:R-:W-:Y:S01]  /*0fe0*/  ISETP.GT.AND P5, PT, R0.reuse, R3, PT ;  /* 0x000000030000720c */ /* 0x040fe20003fa4270 */
[----:B------:R-:W-:Y:S01]  /*0ff0*/  USHF.R.U32.HI UR6, URZ, 0x4, UR6 ;  /* 0x000000043f067899 */ /* 0x000fe20008011606 */
[C---:B------:R-:W-:Y:S01]  /*1000*/  VIADD R11, R3.reuse, 0x11 ;  /* 0x00000011030b7836 */ /* 0x040fe20000000000 */
[----:B------:R-:W-:Y:S01]  /*1010*/  ULOP3.LUT UR4, UR4, 0x10000, URZ, 0xfc, !UPT ;  /* 0x0001000004047892 */ /* 0x000fe2000f8efc3f */
[C---:B------:R-:W-:Y:S01]  /*1020*/  ISETP.GE.AND P2, PT, R0.reuse, R7, PT ;  /* 0x000000070000720c */ /* 0x040fe20003f46270 */
[----:B------:R-:W-:Y:S01]  /*1030*/  ULOP3.LUT UR12, UR6, 0x3fff, URZ, 0xc0, !UPT ;  /* 0x00003fff060c7892 */ /* 0x000fe2000f8ec03f */
[C---:B------:R-:W-:Y:S01]  /*1040*/  VIADD R7, R3.reuse, 0x19 ;  /* 0x0000001903077836 */ /* 0x040fe20000000000 */
[----:B------:R-:W-:Y:S01]  /*1050*/  ULEA UR4, UR5, UR4, 0x8 ;  /* 0x0000000405047291 */ /* 0x000fe2000f8e403f */
[C---:B------:R-:W-:Y:S01]  /*1060*/  ISETP.GE.AND P4, PT, R0.reuse, R11, PT ;  /* 0x0000000b0000720c */ /* 0x040fe20003f86270 */
[----:B------:R-:W-:Y:S01]  /*1070*/  ULOP3.LUT UR14, UR12, 0x10000, URZ, 0xfc, !UPT ;  /* 0x000100000c0e7892 */ /* 0x000fe2000f8efc3f */
[C---:B-1----:R-:W-:Y:S01]  /*1080*/  IADD3 R5, R3.reuse, 0x8, RZ ;  /* 0x0000000803057810 */ /* 0x042fe20007ffe0ff */
[----:B------:R-:W-:Y:S01]  /*1090*/  UMOV UR5, 0x80000020 ;  /* 0x8000002000057882 */ /* 0x000fe20000000000 */
[----:B------:R-:W-:Y:S01]  /*10a0*/  UMOV UR11, 0x80000020 ;  /* 0x80000020000b7882 */ /* 0x000fe20000000000 */
[----:B------:R-:W-:Y:S01]  /*10b0*/  UMOV UR9, UR5 ;  /* 0x0000000500097c82 */ /* 0x000fe20008000000 */
[----:B------:R-:W-:Y:S01]  /*10c0*/  UMOV UR8, UR4 ;  /* 0x0000000400087c82 */ /* 0x000fe20008000000 */
[C---:B------:R-:W-:Y:S01]  /*10d0*/  ISETP.GE.AND P1, PT, R0.reuse, R5, PT ;  /* 0x000000050000720c */ /* 0x040fe20003f26270 */
[----:B------:R-:W-:Y:S01]  /*10e0*/  UMOV UR10, UR14 ;  /* 0x0000000e000a7c82 */ /* 0x000fe20008000000 */
[C---:B------:R-:W-:Y:S01]  /*10f0*/  ISETP.GE.AND P6, PT, R0.reuse, R3, PT ;  /* 0x000000030000720c */ /* 0x040fe20003fc6270 */
[----:B------:R-:W-:Y:S01]  /*1100*/  HGMMA.64x256x16.F32 R24, gdesc[UR8], RZ, !UPT, gsb0 ;  /* 0x03e00000081879f0 */ /* 0x000fe2000c0008ff */
[----:B------:R-:W-:Y:S01]  /*1110*/  UIADD3 UR8, UR4, 0x2, URZ ;  /* 0x0000000204087890 */ /* 0x000fe2000fffe03f */
[C---:B------:R-:W-:Y:S01]  /*1120*/  IADD3 R5, R3.reuse, 0x18, RZ ;  /* 0x0000001803057810 */ /* 0x040fe20007ffe0ff */
[----:B------:R-:W-:Y:S01]  /*1130*/  UIADD3 UR10, UR14, 0x2, URZ ;  /* 0x000000020e0a7890 */ /* 0x000fe2000fffe03f */
[----:B------:R-:W-:Y:S01]  /*1140*/  IADD3 R9, R3, 0x10, RZ ;  /* 0x0000001003097810 */ /* 0x000fe20007ffe0ff */
[----:B------:R-:W-:Y:S01]  /*1150*/  UMOV UR9, 0x80000020 ;  /* 0x8000002000097882 */ /* 0x000fe20000000000 */
[----:B------:R-:W-:Y:S01]  /*1160*/  UMOV UR11, 0x80000020 ;  /* 0x80000020000b7882 */ /* 0x000fe20000000000 */
[----:B------:R-:W-:Y:S01]  /*1170*/  P2R R2, PR, RZ, 0x1 ;  /* 0x00000001ff027803 */ /* 0x000fe20000000000 */
[----:B------:R-:W-:Y:S01]  /*1180*/  ULDC UR6, c[0x0][0x604] ;  /* 0x0001810000067ab9 */ /* 0x000fe20000000800 */
[----:B------:R-:W-:Y:S01]  /*1190*/  ISETP.GE.AND P3, PT, R0, R9, PT ;  /* 0x000000090000720c */ /* 0x000fe20003f66270 */
[----:B------:R-:W-:-:S04]  /*11a0*/  USHF.L.U32 UR7, UR7, 0x3, URZ ;  /* 0x0000000307077899 */ /* 0x000fc8000800063f */
[----:B------:R-:W-:Y:S01]  /*11b0*/  ULOP3.LUT UR7, UR7, 0x8, URZ, 0xc, !UPT ;  /* 0x0000000807077892 */ /* 0x000fe2000f8e0c3f */
[----:B------:R-:W-:Y:S02]  /*11c0*/  WARPGROUP.DEPBAR.LE gsb0, 0x0 ;  /* 0x00008000000079c5 */ /* 0x000fe40000010000 */
[----:B------:R-:W-:-:S11]  /*11d0*/  WARPGROUP.ARRIVE ;  /* 0x00000000000079c5 */ /* 0x000fd60000000000 */
[----:B------:R-:W-:Y:S03]  /*11e0*/  HGMMA.64x256x16.F32 R24, gdesc[UR8], R24, gsb0 ;  /* 0x03e00000081879f0 */ /* 0x000fe60008000818 */
[----:B------:R-:W-:Y:S02]  /*11f0*/  WARPGROUP.DEPBAR.LE gsb0, 0x0 ;  /* 0x00008000000079c5 */ /* 0x000fe40000010000 */
[----:B------:R-:W-:Y:S02]  /*1200*/  FSEL R25, R25, -INF , P5 ;  /* 0xff80000019197808 */ /* 0x000fe40002800000 */
[----:B------:R-:W-:Y:S02]  /*1210*/  FSEL R31, R31, -INF , P5 ;  /* 0xff8000001f1f7808 */ /* 0x000fe40002800000 */
[----:B------:R-:W-:Y:S01]  /*1220*/  ISETP.GE.AND P5, PT, R0, R7, PT ;  /* 0x000000070000720c */ /* 0x000fe20003fa6270 */
[----:B------:R-:W-:Y:S01]  /*1230*/  VIADD R7, R3, 0x21 ;  /* 0x0000002103077836 */ /* 0x000fe20000000000 */
[----:B------:R-:W-:-:S02]  /*1240*/  FSEL R29, R29, -INF , P2 ;  /* 0xff8000001d1d7808 */ /* 0x000fc40001000000 */
[----:B------:R-:W-:Y:S02]  /*1250*/  FSEL R35, R35, -INF , P2 ;  /* 0xff80000023237808 */ /* 0x000fe40001000000 */
[C---:B------:R-:W-:Y:S01]  /*1260*/  ISETP.GE.AND P2, PT, R0.reuse, R7, PT ;  /* 0x000000070000720c */ /* 0x040fe20003f46270 */
[----:B------:R-:W-:Y:S01]  /*1270*/  VIADD R7, R3, 0x29 ;  /* 0x0000002903077836 */ /* 0x000fe20000000000 */
[----:B------:R-:W-:Y:S02]  /*1280*/  FSEL R33, R33, -INF , P4 ;  /* 0xff80000021217808 */ /* 0x000fe40002000000 */
[----:B------:R-:W-:Y:S02]  /*1290*/  FSEL R39, R39, -INF , P4 ;  /* 0xff80000027277808 */ /* 0x000fe40002000000 */
[----:B------:R-:W-:Y:S01]  /*12a0*/  ISETP.GE.AND P4, PT, R0, R7, PT ;  /* 0x000000070000720c */ /* 0x000fe20003f86270 */
[----:B------:R-:W-:Y:S01]  /*12b0*/  VIADD R7, R3, 0x31 ;  /* 0x0000003103077836 */ /* 0x000fe20000000000 */
[----:B------:R-:W-:-:S02]  /*12c0*/  FSEL R37, R37, -INF , P5 ;  /* 0xff80000025257808 */ /* 0x000fc40002800000 */
[----:B------:R-:W-:Y:S02]  /*12d0*/  FSEL R43, R43, -INF , P5 ;  /* 0xff8000002b2b7808 */ /* 0x000fe40002800000 */
[----:B------:R-:W-:Y:S01]  /*12e0*/  ISETP.GE.AND P5, PT, R0, R7, PT ;  /* 0x000000070000720c */ /* 0x000fe20003fa6270 */
[----:B------:R-:W-:Y:S01]  /*12f0*/  VIADD R7, R3, 0x39 ;  /* 0x0000003903077836 */ /* 0x000fe20000000000 */
[----:B------:R-:W-:Y:S02]  /*1300*/  FSEL R24, R24, -INF , P6 ;  /* 0xff80000018187808 */ /* 0x000fe40003000000 */
[----:B------:R-:W-:Y:S02]  /*1310*/  FSEL R30, R30, -INF , P6 ;  /* 0xff8000001e1e7808 */ /* 0x000fe40003000000 */
[----:B------:R-:W-:Y:S02]  /*1320*/  ISETP.GE.AND P6, PT, R0, R5, PT ;  /* 0x000000050000720c */ /* 0x000fe40003fc6270 */
[----:B------:R-:W-:-:S02]  /*1330*/  FSEL R41, R41, -INF , P2 ;  /* 0xff80000029297808 */ /* 0x000fc40001000000 */
[----:B------:R-:W-:Y:S02]  /*1340*/  FSEL R47, R47, -INF , P2 ;  /* 0xff8000002f2f7808 */ /* 0x000fe40001000000 */
[C---:B------:R-:W-:Y:S02]  /*1350*/  IADD3 R5, R3.reuse, 0x20, RZ ;  /* 0x0000002003057810 */ /* 0x040fe40007ffe0ff */
[----:B------:R-:W-:Y:S01]  /*1360*/  ISETP.GE.AND P2, PT, R0, R7, PT ;  /* 0x000000070000720c */ /* 0x000fe20003f46270 */
[----:B------:R-:W-:Y:S01]  /*1370*/  VIADD R7, R3, 0x41 ;  /* 0x0000004103077836 */ /* 0x000fe20000000000 */
[----:B------:R-:W-:Y:S02]  /*1380*/  FSEL R28, R28, -INF , P1 ;  /* 0xff8000001c1c7808 */ /* 0x000fe40000800000 */
[----:B------:R-:W-:Y:S02]  /*1390*/  FSEL R34, R34, -INF , P1 ;  /* 0xff80000022227808 */ /* 0x000fe40000800000 */
[----:B------:R-:W-:-:S02]  /*13a0*/  ISETP.GE.AND P1, PT, R0, R5, PT ;  /* 0x000000050000720c */ /* 0x000fc40003f26270 */
[----:B------:R-:W-:Y:S02]  /*13b0*/  IADD3 R5, R3, 0x28, RZ ;  /* 0x0000002803057810 */ /* 0x000fe40007ffe0ff */
[----:B------:R-:W-:Y:S02]  /*13c0*/  FSEL R45, R45, -INF , P4 ;  /* 0xff8000002d2d7808 */ /* 0x000fe40002000000 */
[----:B------:R-:W-:Y:S02]  /*13d0*/  FSEL R51, R51, -INF , P4 ;  /* 0xff80000033337808 */ /* 0x000fe40002000000 */
[----:B------:R-:W-:Y:S01]  /*13e0*/  ISETP.GE.AND P4, PT, R0, R7, PT ;  /* 0x000000070000720c */ /* 0x000fe20003f86270 */
[----:B------:R-:W-:Y:S01]  /*13f0*/  VIADD R7, R3, 0x49 ;  /* 0x0000004903077836 */ /* 0x000fe20000000000 */
[----:B------:R-:W-:Y:S02]  /*1400*/  FSEL R32, R32, -INF , P3 ;  /* 0xff80000020207808 */ /* 0x000fe40001800000 */
[----:B------:R-:W-:-:S02]  /*1410*/  FSEL R38, R38, -INF , P3 ;  /* 0xff80000026267808 */ /* 0x000fc40001800000 */
[C---:B------:R-:W-:Y:S02]  /*1420*/  ISETP.GE.AND P3, PT, R0.reuse, R5, PT ;  /* 0x000000050000720c */ /* 0x040fe40003f66270 */
[----:B------:R-:W-:Y:S02]  /*1430*/  IADD3 R5, R3, 0x30, RZ ;  /* 0x0000003003057810 */ /* 0x000fe40007ffe0ff */
[----:B------:R-:W-:Y:S02]  /*1440*/  FSEL R49, R49, -INF , P5 ;  /* 0xff80000031317808 */ /* 0x000fe40002800000 */
[----:B------:R-:W-:Y:S02]  /*1450*/  FSEL R55, R55, -INF , P5 ;  /* 0xff80000037377808 */ /* 0x000fe40002800000 */
[----:B------:R-:W-:Y:S02]  /*1460*/  ISETP.GE.AND P5, PT, R0, R7, PT ;  /* 0x000000070000720c */ /* 0x000fe40003fa6270 */
[----:B------:R-:W-:-:S02]  /*1470*/  FSEL R36, R36, -INF , P6 ;  /* 0xff80000024247808 */ /* 0x000fc40003000000 */
[----:B------:R-:W-:Y:S02]  /*1480*/  FSEL R42, R42, -INF , P6 ;  /* 0xff8000002a2a7808 */ /* 0x000fe40003000000 */
[----:B------:R-:W-:Y:S02]  /*1490*/  FMNMX R7, R24, R25, !PT ;  /* 0x0000001918077209 */ /* 0x000fe40007800000 */
[----:B------:R-:W-:Y:S02]  /*14a0*/  ISETP.GE.AND P6, PT, R0, R5, PT ;  /* 0x000000050000720c */ /* 0x000fe40003fc6270 */
[----:B------:R-:W-:Y:S02]  /*14b0*/  IADD3 R5, R3, 0x38, RZ ;  /* 0x0000003803057810 */ /* 0x000fe40007ffe0ff */
[----:B------:R-:W-:Y:S02]  /*14c0*/  FMNMX R6, R28, R7, !PT ;  /* 0x000000071c067209 */ /* 0x000fe40007800000 */
[----:B------:R-:W-:-:S02]  /*14d0*/  FSEL R40, R40, -INF , P1 ;  /* 0xff80000028287808 */ /* 0x000fc40000800000 */
[----:B------:R-:W-:Y:S02]  /*14e0*/  FSEL R46, R46, -INF , P1 ;  /* 0xff8000002e2e7808 */ /* 0x000fe40000800000 */
[----:B------:R-:W-:Y:S02]  /*14f0*/  ISETP.GE.AND P1, PT, R0, R5, PT ;  /* 0x000000050000720c */ /* 0x000fe40003f26270 */
[----:B------:R-:W-:Y:S02]  /*1500*/  IADD3 R5, R3, 0x40, RZ ;  /* 0x0000004003057810 */ /* 0x000fe40007ffe0ff */
[----:B------:R-:W-:Y:S02]  /*1510*/  FMNMX R7, R29, R6, !PT ;  /* 0x000000061d077209 */ /* 0x000fe40007800000 */
[----:B------:R-:W-:Y:S02]  /*1520*/  FSEL R44, R44, -INF , P3 ;  /* 0xff8000002c2c7808 */ /* 0x000fe40001800000 */
[----:B------:R-:W-:-:S02]  /*1530*/  FSEL R50, R50, -INF , P3 ;  /* 0xff80000032327808 */ /* 0x000fc40001800000 */
[----:B------:R-:W-:Y:S02]  /*1540*/  ISETP.GE.AND P3, PT, R0, R5, PT ;  /* 0x000000050000720c */ /* 0x000fe40003f66270 */
[----:B------:R-:W-:Y:S02]  /*1550*/  IADD3 R5, R3, 0x48, RZ ;  /* 0x0000004803057810 */ /* 0x000fe40007ffe0ff */
[----:B------:R-:W-:Y:S02]  /*1560*/  FMNMX R6, R32, R7, !PT ;  /* 0x0000000720067209 */ /* 0x000fe40007800000 */
[----:B------:R-:W-:Y:S02]  /*1570*/  FSEL R48, R48, -INF , P6 ;  /* 0xff80000030307808 */ /* 0x000fe40003000000 */
[----:B------:R-:W-:Y:S02]  /*1580*/  FSEL R54, R54, -INF , P6 ;  /* 0xff80000036367808 */ /* 0x000fe40003000000 */
[----:B------:R-:W-:-:S02]  /*1590*/  ISETP.GE.AND P6, PT, R0, R5, PT ;  /* 0x000000050000720c */ /* 0x000fc40003fc6270 */
[----:B------:R-:W-:Y:S02]  /*15a0*/  FMNMX R7, R33, R6, !PT ;  /* 0x0000000621077209 */ /* 0x000fe40007800000 */
[C---:B------:R-:W-:Y:S02]  /*15b0*/  IADD3 R5, R3.reuse, 0x50, RZ ;  /* 0x0000005003057810 */ /* 0x040fe40007ffe0ff */
[----:B------:R-:W-:Y:S02]  /*15c0*/  FSEL R52, R52, -INF , P1 ;  /* 0xff80000034347808 */ /* 0x000fe40000800000 */
[----:B------:R-:W-:Y:S02]  /*15d0*/  FSEL R58, R58, -INF , P1 ;  /* 0xff8000003a3a7808 */ /* 0x000fe40000800000 */
[----:B------:R-:W-:Y:S02]  /*15e0*/  FMNMX R6, R36, R7, !PT ;  /* 0x0000000724067209 */ /* 0x000fe40007800000 */
[----:B------:R-:W-:Y:S01]  /*15f0*/  ISETP.GE.AND P1, PT, R0, R5, PT ;  /* 0x000000050000720c */ /* 0x000fe20003f26270 */
[----:B------:R-:W-:Y:S01]  /*1600*/  VIADD R5, R3, 0x51 ;  /* 0x0000005103057836 */ /* 0x000fe20000000000 */
[----:B------:R-:W-:-:S02]  /*1610*/  FMNMX R7, R37, R6, !PT ;  /* 0x0000000625077209 */ /* 0x000fc40007800000 */
[----:B------:R-:W-:Y:S02]  /*1620*/  FSEL R53, R53, -INF , P2 ;  /* 0xff80000035357808 */ /* 0x000fe40001000000 */
[----:B------:R-:W-:Y:S02]  /*1630*/  FSEL R59, R59, -INF , P2 ;  /* 0xff8000003b3b7808 */ /* 0x000fe40001000000 */
[----:B------:R-:W-:Y:S02]  /*1640*/  ISETP.GE.AND P2, PT, R0, R5, PT ;  /* 0x000000050000720c */ /* 0x000fe40003f46270 */
[----:B------:R-:W-:Y:S02]  /*1650*/  IADD3 R5, R3, 0x58, RZ ;  /* 0x0000005803057810 */ /* 0x000fe40007ffe0ff */
[----:B------:R-:W-:Y:S02]  /*1660*/  FMNMX R6, R40, R7, !PT ;  /* 0x0000000728067209 */ /* 0x000fe40007800000 */
[----:B------:R-:W-:-:S02]  /*1670*/  FSEL R56, R56, -INF , P3 ;  /* 0xff80000038387808 */ /* 0x000fc40001800000 */
[----:B------:R-:W-:Y:S02]  /*1680*/  FSEL R62, R62, -INF , P3 ;  /* 0xff8000003e3e7808 */ /* 0x000fe40001800000 */
[----:B------:R-:W-:Y:S01]  /*1690*/  ISETP.GE.AND P3, PT, R0, R5, PT ;  /* 0x000000050000720c */ /* 0x000fe20003f66270 */
[----:B------:R-:W-:Y:S01]  /*16a0*/  VIADD R5, R3, 0x59 ;  /* 0x0000005903057836 */ /* 0x000fe20000000000 */
[----:B------:R-:W-:Y:S02]  /*16b0*/  FMNMX R7, R41, R6, !PT ;  /* 0x0000000629077209 */ /* 0x000fe40007800000 */
[----:B------:R-:W-:Y:S02]  /*16c0*/  FSEL R57, R57, -INF , P4 ;  /* 0xff80000039397808 */ /* 0x000fe40002000000 */
[----:B------:R-:W-:Y:S02]  /*16d0*/  FMNMX R6, R44, R7, !PT ;  /* 0x000000072c067209 */ /* 0x000fe40007800000 */
[----:B------:R-:W-:-:S02]  /*16e0*/  FSEL R63, R63, -INF , P4 ;  /* 0xff8000003f3f7808 */ /* 0x000fc40002000000 */
[----:B------:R-:W-:Y:S02]  /*16f0*/  ISETP.GE.AND P4, PT, R0, R5, PT ;  /* 0x000000050000720c */ /* 0x000fe40003f86270 */
[----:B------:R-:W-:Y:S02]  /*1700*/  IADD3 R5, R3, 0x60, RZ ;  /* 0x0000006003057810 */ /* 0x000fe40007ffe0ff */
[----:B------:R-:W-:Y:S02]  /*1710*/  FMNMX R7, R45, R6, !PT ;  /* 0x000000062d077209 */ /* 0x000fe40007800000 */
[----:B------:R-:W-:Y:S02]  /*1720*/  FSEL R60, R60, -INF , P6 ;  /* 0xff8000003c3c7808 */ /* 0x000fe40003000000 */
[----:B------:R-:W-:Y:S02]  /*1730*/  FSEL R66, R66, -INF , P6 ;  /* 0xff80000042427808 */ /* 0x000fe40003000000 */
[----:B------:R-:W-:Y:S01]  /*1740*/  ISETP.GE.AND P6, PT, R0, R5, PT ;  /* 0x000000050000720c */ /* 0x000fe20003fc6270 */
[----:B------:R-:W-:Y:S01]  /*1750*/  VIADD R5, R3, 0x61 ;  /* 0x0000006103057836 */ /* 0x000fe20000000000 */
[----:B------:R-:W-:-:S02]  /*1760*/  FMNMX R6, R48, R7, !PT ;  /* 0x0000000730067209 */ /* 0x000fc40007800000 */
[----:B------:R-:W-:Y:S02]  /*1770*/  FSEL R61, R61, -INF , P5 ;  /* 0xff8000003d3d7808 */ /* 0x000fe40002800000 */
[----:B------:R-:W-:Y:S02]  /*1780*/  FSEL R67, R67, -INF , P5 ;  /* 0xff80000043437808 */ /* 0x000fe40002800000 */
[----:B------:R-:W-:Y:S02]  /*1790*/  FMNMX R7, R49, R6, !PT ;  /* 0x0000000631077209 */ /* 0x000fe40007800000 */
[----:B------:R-:W-:Y:S02]  /*17a0*/  ISETP.GE.AND P5, PT, R0, R5, PT ;  /* 0x000000050000720c */ /* 0x000fe40003fa6270 */
[----:B------:R-:W-:Y:S02]  /*17b0*/  IADD3 R5, R3, 0x68, RZ ;  /* 0x0000006803057810 */ /* 0x000fe40007ffe0ff */
[----:B------:R-:W-:-:S02]  /*17c0*/  FMNMX R6, R52, R7, !PT ;  /* 0x0000000734067209 */ /* 0x000fc40007800000 */
[----:B------:R-:W-:Y:S02]  /*17d0*/  FSEL R64, R64, -INF , P1 ;  /* 0xff80000040407808 */ /* 0x000fe40000800000 */
[----:B------:R-:W-:Y:S02]  /*17e0*/  FSEL R70, R70, -INF , P1 ;  /* 0xff80000046467808 */ /* 0x000fe40000800000 */
[----:B------:R-:W-:Y:S01]  /*17f0*/  ISETP.GE.AND P1, PT, R0, R5, PT ;  /* 0x000000050000720c */ /* 0x000fe20003f26270 */
[----:B------:R-:W-:Y:S01]  /*1800*/  VIADD R5, R3, 0x69 ;  /* 0x0000006903057836 */ /* 0x000fe20000000000 */
[----:B------:R-:W-:Y:S02]  /*1810*/  FMNMX R7, R53, R6, !PT ;  /* 0x0000000635077209 */ /* 0x000fe40007800000 */
[----:B------:R-:W-:Y:S02]  /*1820*/  FSEL R65, R65, -INF , P2 ;  /* 0xff80000041417808 */ /* 0x000fe40001000000 */
[----:B------:R-:W-:-:S02]  /*1830*/  FSEL R71, R71, -INF , P2 ;  /* 0xff80000047477808 */ /* 0x000fc40001000000 */
[----:B------:R-:W-:Y:S02]  /*1840*/  ISETP.GE.AND P2, PT, R0, R5, PT ;  /* 0x000000050000720c */ /* 0x000fe40003f46270 */
[----:B------:R-:W-:Y:S02]  /*1850*/  FMNMX R6, R56, R7, !PT ;  /* 0x0000000738067209 */ /* 0x000fe40007800000 */
[----:B------:R-:W-:Y:S02]  /*1860*/  IADD3 R5, R3, 0x70, RZ ;  /* 0x0000007003057810 */ /* 0x000fe40007ffe0ff */
[----:B------:R-:W-:Y:S02]  /*1870*/  FSEL R68, R68, -INF , P3 ;  /* 0xff80000044447808 */ /* 0x000fe40001800000 */
[----:B------:R-:W-:Y:S02]  /*1880*/  FSEL R74, R74, -INF , P3 ;  /* 0xff8000004a4a7808 */ /* 0x000fe40001800000 */
[----:B------:R-:W-:-:S02]  /*1890*/  FMNMX R7, R57, R6, !PT ;  /* 0x0000000639077209 */ /* 0x000fc40007800000 */
[----:B------:R-:W-:Y:S01]  /*18a0*/  ISETP.GE.AND P3, PT, R0, R5, PT ;  /* 0x000000050000720c */ /* 0x000fe20003f66270 */
[----:B------:R-:W-:Y:S01]  /*18b0*/  VIADD R5, R3, 0x71 ;  /* 0x0000007103057836 */ /* 0x000fe20000000000 */
[----:B------:R-:W-:Y:S02]  /*18c0*/  FMNMX R6, R60, R7, !PT ;  /* 0x000000073c067209 */ /* 0x000fe40007800000 */
[----:B------:R-:W-:Y:S02]  /*18d0*/  FSEL R69, R69, -INF , P4 ;  /* 0xff80000045457808 */ /* 0x000fe40002000000 */
[----:B------:R-:W-:Y:S02]  /*18e0*/  FSEL R75, R75, -INF , P4 ;  /* 0xff8000004b4b7808 */ /* 0x000fe40002000000 */
[----:B------:R-:W-:Y:S02]  /*18f0*/  ISETP.GE.AND P4, PT, R0, R5, PT ;  /* 0x000000050000720c */ /* 0x000fe40003f86270 */
[----:B------:R-:W-:-:S02]  /*1900*/  IADD3 R5, R3, 0x78, RZ ;  /* 0x0000007803057810 */ /* 0x000fc40007ffe0ff */
[----:B------:R-:W-:Y:S02]  /*1910*/  FMNMX R7, R61, R6, !PT ;  /* 0x000000063d077209 */ /* 0x000fe40007800000 */
[----:B------:R-:W-:Y:S02]  /*1920*/  FSEL R72, R72, -INF , P6 ;  /* 0xff80000048487808 */ /* 0x000fe40003000000 */
[----:B------:R-:W-:Y:S02]  /*1930*/  FSEL R78, R78, -INF , P6 ;  /* 0xff8000004e4e7808 */ /* 0x000fe40003000000 */
[----:B------:R-:W-:Y:S01]  /*1940*/  ISETP.GE.AND P6, PT, R0, R5, PT ;  /* 0x000000050000720c */ /* 0x000fe20003fc6270 */
[C---:B------:R-:W-:Y:S01]  /*1950*/  VIADD R5, R3.reuse, 0x79 ;  /* 0x0000007903057836 */ /* 0x040fe20000000000 */
[----:B------:R-:W-:Y:S01]  /*1960*/  FMNMX R6, R64, R7, !PT ;  /* 0x0000000740067209 */ /* 0x000fe20007800000 */
[----:B------:R-:W-:Y:S01]  /*1970*/  VIADD R7, R3, 0x89 ;  /* 0x0000008903077836 */ /* 0x000fe20000000000 */
[----:B------:R-:W-:-:S02]  /*1980*/  FSEL R73, R73, -INF , P5 ;  /* 0xff80000049497808 */ /* 0x000fc40002800000 */
[----:B------:R-:W-:Y:S02]  /*1990*/  FMNMX R9, R65, R6, !PT ;  /* 0x0000000641097209 */ /* 0x000fe40007800000 */
        /* <DEDUP_REMOVED lines=10> */
[----:B------:R-:W-:Y:S02]  /*1a40*/  FSEL R83, R83, -INF , P2 ;  /* 0xff80000053537808 */ /* 0x000fe40001000000 */
[----:B------:R-:W-:-:S02]  /*1a50*/  FMNMX R8, R72, R9, !PT ;  /* 0x0000000948087209 */ /* 0x000fc40007800000 */
[----:B------:R-:W-:Y:S02]  /*1a60*/  ISETP.GE.AND P2, PT, R0, R5, PT ;  /* 0x000000050000720c */ /* 0x000fe40003f46270 */
[----:B------:R-:W-:Y:S02]  /*1a70*/  IADD3 R5, R3, 0x88, RZ ;  /* 0x0000008803057810 */ /* 0x000fe40007ffe0ff */
[----:B------:R-:W-:Y:S02]  /*1a80*/  FMNMX R9, R73, R8, !PT ;  /* 0x0000000849097209 */ /* 0x000fe40007800000 */
[----:B------:R-:W-:Y:S02]  /*1a90*/  FSEL R80, R80, -INF , P3 ;  /* 0xff80000050507808 */ /* 0x000fe40001800000 */
[----:B------:R-:W-:Y:S02]  /*1aa0*/  FSEL R86, R86, -INF , P3 ;  /* 0xff80000056567808 */ /* 0x000fe40001800000 */
[----:B------:R-:W-:-:S02]  /*1ab0*/  ISETP.GE.AND P3, PT, R0, R5, PT ;  /* 0x000000050000720c */ /* 0x000fc40003f66270 */
[----:B------:R-:W-:Y:S02]  /*1ac0*/  FSEL R5, R81, -INF , P4 ;  /* 0xff80000051057808 */ /* 0x000fe40002000000 */
[----:B------:R-:W-:Y:S02]  /*1ad0*/  FSEL R87, R87, -INF , P4 ;  /* 0xff80000057577808 */ /* 0x000fe40002000000 */
[----:B------:R-:W-:Y:S02]  /*1ae0*/  ISETP.GE.AND P4, PT, R0, R7, PT ;  /* 0x000000070000720c */ /* 0x000fe40003f86270 */
[----:B------:R-:W-:Y:S02]  /*1af0*/  FMNMX R8, R76, R9, !PT ;  /* 0x000000094c087209 */ /* 0x000fe40007800000 */
[----:B------:R-:W-:Y:S02]  /*1b00*/  IADD3 R7, R3, 0x90, RZ ;  /* 0x0000009003077810 */ /* 0x000fe40007ffe0ff */
[----:B------:R-:W-:-:S02]  /*1b10*/  FSEL R84, R84, -INF , P6 ;  /* 0xff80000054547808 */ /* 0x000fc40003000000 */
[----:B------:R-:W-:Y:S02]  /*1b20*/  FSEL R90, R90, -INF , P6 ;  /* 0xff8000005a5a7808 */ /* 0x000fe40003000000 */
[----:B------:R-:W-:Y:S02]  /*1b30*/  FMNMX R9, R77, R8, !PT ;  /* 0x000000084d097209 */ /* 0x000fe40007800000 */
[----:B------:R-:W-:Y:S01]  /*1b40*/  ISETP.GE.AND P6, PT, R0, R7, PT ;  /* 0x000000070000720c */ /* 0x000fe20003fc6270 */
[----:B------:R-:W-:Y:S01]  /*1b50*/  VIADD R7, R3, 0x91 ;  /* 0x0000009103077836 */ /* 0x000fe20000000000 */
        /* <DEDUP_REMOVED lines=12> */
[----:B------:R-:W-:Y:S02]  /*1c20*/  FMNMX R9, R6, R9, !PT ;  /* 0x0000000906097209 */ /* 0x000fe40007800000 */
[----:B------:R-:W-:Y:S02]  /*1c30*/  FSEL R95, R95, -INF , P2 ;  /* 0xff8000005f5f7808 */ /* 0x000fe40001000000 */
        /* <DEDUP_REMOVED lines=10> */
[----:B------:R-:W-:Y:S02]  /*1ce0*/  FMNMX R9, R92, R9, !PT ;  /* 0x000000095c097209 */ /* 0x000fe40007800000 */
[----:B------:R-:W-:Y:S02]  /*1cf0*/  ISETP.GE.AND P4, PT, R0, R7, PT ;  /* 0x000000070000720c */ /* 0x000fe40003f86270 */
[----:B------:R-:W-:Y:S02]  /*1d00*/  IADD3 R7, R3, 0xa8, RZ ;  /* 0x000000a803077810 */ /* 0x000fe40007ffe0ff */
[----:B------:R-:W-:Y:S02]  /*1d10*/  FSEL R96, R96, -INF , P6 ;  /* 0xff80000060607808 */ /* 0x000fe40003000000 */
[----:B------:R-:W-:Y:S02]  /*1d20*/  FMNMX R9, R16, R9, !PT ;  /* 0x0000000910097209 */ /* 0x000fe40007800000 */
[----:B------:R-:W-:-:S02]  /*1d30*/  FSEL R102, R102, -INF , P6 ;  /* 0xff80000066667808 */ /* 0x000fc40003000000 */
[----:B------:R-:W-:Y:S01]  /*1d40*/  ISETP.GE.AND P6, PT, R0, R7, PT ;  /* 0x000000070000720c */ /* 0x000fe20003fc6270 */
[----:B------:R-:W-:Y:S01]  /*1d50*/  VIADD R7, R3, 0xa9 ;  /* 0x000000a903077836 */ /* 0x000fe20000000000 */
[----:B------:R-:W-:Y:S02]  /*1d60*/  FSEL R97, R97, -INF , P5 ;  /* 0xff80000061617808 */ /* 0x000fe40002800000 */
[----:B------:R-:W-:Y:S02]  /*1d70*/  FMNMX R8, R96, R9, !PT ;  /* 0x0000000960087209 */ /* 0x000fe40007800000 */
[----:B------:R-:W-:Y:S02]  /*1d80*/  FSEL R103, R103, -INF , P5 ;  /* 0xff80000067677808 */ /* 0x000fe40002800000 */
[----:B------:R-:W-:Y:S02]  /*1d90*/  ISETP.GE.AND P5, PT, R0, R7, PT ;  /* 0x000000070000720c */ /* 0x000fe40003fa6270 */
[----:B------:R-:W-:-:S02]  /*1da0*/  FSEL R100, R100, -INF , P1 ;  /* 0xff80000064647808 */ /* 0x000fc40000800000 */
[----:B------:R-:W-:Y:S02]  /*1db0*/  FMNMX R9, R97, R8, !PT ;  /* 0x0000000861097209 */ /* 0x000fe40007800000 */
[----:B------:R-:W-:Y:S02]  /*1dc0*/  IADD3 R7, R3, 0xb0, RZ ;  /* 0x000000b003077810 */ /* 0x000fe40007ffe0ff */
[----:B------:R-:W-:Y:S02]  /*1dd0*/  FSEL R106, R106, -INF , P1 ;  /* 0xff8000006a6a7808 */ /* 0x000fe40000800000 */
[----:B------:R-:W-:Y:S02]  /*1de0*/  FSEL R101, R101, -INF , P2 ;  /* 0xff80000065657808 */ /* 0x000fe40001000000 */
[----:B------:R-:W-:Y:S02]  /*1df0*/  FMNMX R8, R100, R9, !PT ;  /* 0x0000000964087209 */ /* 0x000fe40007800000 */
[----:B------:R-:W-:Y:S01]  /*1e00*/  ISETP.GE.AND P1, PT, R0, R7, PT ;  /* 0x000000070000720c */ /* 0x000fe20003f26270 */
[----:B------:R-:W-:Y:S01]  /*1e10*/  VIADD R7, R3, 0xb1 ;  /* 0x000000b103077836 */ /* 0x000fe20000000000 */
[----:B------:R-:W-:-:S02]  /*1e20*/  FSEL R104, R104, -INF , P3 ;  /* 0xff80000068687808 */ /* 0x000fc40001800000 */
[----:B------:R-:W-:Y:S02]  /*1e30*/  FMNMX R9, R101, R8, !PT ;  /* 0x0000000865097209 */ /* 0x000fe40007800000 */
[----:B------:R-:W-:Y:S02]  /*1e40*/  FSEL R107, R107, -INF , P2 ;  /* 0xff8000006b6b7808 */ /* 0x000fe40001000000 */
[----:B------:R-:W-:Y:S02]  /*1e50*/  ISETP.GE.AND P2, PT, R0, R7, PT ;  /* 0x000000070000720c */ /* 0x000fe40003f46270 */
[----:B------:R-:W-:Y:S02]  /*1e60*/  IADD3 R7, R3, 0xb8, RZ ;  /* 0x000000b803077810 */ /* 0x000fe40007ffe0ff */
[----:B------:R-:W-:Y:S02]  /*1e70*/  FSEL R105, R105, -INF , P4 ;  /* 0xff80000069697808 */ /* 0x000fe40002000000 */
[----:B------:R-:W-:-:S02]  /*1e80*/  FMNMX R8, R104, R9, !PT ;  /* 0x0000000968087209 */ /* 0x000fc40007800000 */
[----:B------:R-:W-:Y:S02]  /*1e90*/  FSEL R110, R110, -INF , P3 ;  /* 0xff8000006e6e7808 */ /* 0x000fe40001800000 */
[----:B------:R-:W-:Y:S01]  /*1ea0*/  ISETP.GE.AND P3, PT, R0, R7, PT ;  /* 0x000000070000720c */ /* 0x000fe20003f66270 */
[----:B------:R-:W-:Y:S01]  /*1eb0*/  VIADD R7, R3, 0xb9 ;  /* 0x000000b903077836 */ /* 0x000fe20000000000 */
[----:B------:R-:W-:Y:S02]  /*1ec0*/  FSEL R108, R108, -INF , P6 ;  /* 0xff8000006c6c7808 */ /* 0x000fe40003000000 */
[----:B------:R-:W-:Y:S02]  /*1ed0*/  FMNMX R9, R105, R8, !PT ;  /* 0x0000000869097209 */ /* 0x000fe40007800000 */
[----:B------:R-:W-:Y:S02]  /*1ee0*/  FSEL R109, R109, -INF , P5 ;  /* 0xff8000006d6d7808 */ /* 0x000fe40002800000 */
[----:B------:R-:W-:-:S02]  /*1ef0*/  FMNMX R8, R108, R9, !PT ;  /* 0x000000096c087209 */ /* 0x000fc40007800000 */
[----:B------:R-:W-:Y:S02]  /*1f00*/  FSEL R111, R111, -INF , P4 ;  /* 0xff8000006f6f7808 */ /* 0x000fe40002000000 */
        /* <DEDUP_REMOVED lines=10> */
[----:B------:R-:W-:Y:S02]  /*1fb0*/  FSEL R18, R116, -INF , P3 ;  /* 0xff80000074127808 */ /* 0x000fe40001800000 */
[----:B------:R-:W-:-:S02]  /*1fc0*/  FMNMX R9, R113, R8, !PT ;  /* 0x0000000871097209 */ /* 0x000fc40007800000 */
[----:B------:R-:W-:Y:S02]  /*1fd0*/  ISETP.GE.AND P5, PT, R0, R7, PT ;  /* 0x000000070000720c */ /* 0x000fe40003fa6270 */
[----:B------:R-:W-:Y:S02]  /*1fe0*/  IADD3 R7, R3, 0xc8, RZ ;  /* 0x000000c803077810 */ /* 0x000fe40007ffe0ff */
[----:B------:R-:W-:Y:S02]  /*1ff0*/  FSEL R117, R117, -INF , P4 ;  /* 0xff80000075757808 */ /* 0x000fe40002000000 */
[----:B------:R-:W-:Y:S01]  /*2000*/  FMNMX R8, R18, R9, !PT ;  /* 0x0000000912087209 */ /* 0x000fe20007800000 */
[C---:B------:R-:W-:Y:S01]  /*2010*/  VIADD R9, R3.reuse, 0xd9 ;  /* 0x000000d903097836 */ /* 0x040fe20000000000 */
[----:B------:R-:W-:Y:S02]  /*2020*/  FSEL R118, R118, -INF , P1 ;  /* 0xff80000076767808 */ /* 0x000fe40000800000 */
[----:B------:R-:W-:Y:S01]  /*2030*/  ISETP.GE.AND P1, PT, R0, R7, PT ;  /* 0x000000070000720c */ /* 0x000fe20003f26270 */
[----:B------:R-:W-:Y:S01]  /*2040*/  VIADD R7, R3, 0xc9 ;  /* 0x000000c903077836 */ /* 0x000fe20000000000 */
[----:B------:R-:W-:-:S02]  /*2050*/  FSEL R120, R120, -INF , P6 ;  /* 0xff80000078787808 */ /* 0x000fc40003000000 */
[----:B------:R-:W-:Y:S02]  /*2060*/  FMNMX R13, R117, R8, !PT ;  /* 0x00000008750d7209 */ /* 0x000fe40007800000 */
[----:B------:R-:W-:Y:S02]  /*2070*/  FSEL R119, R119, -INF , P2 ;  /* 0xff80000077777808 */ /* 0x000fe40001000000 */
[----:B------:R-:W-:Y:S02]  /*2080*/  ISETP.GE.AND P2, PT, R0, R7, PT ;  /* 0x000000070000720c */ /* 0x000fe40003f46270 */
[----:B------:R-:W-:Y:S02]  /*2090*/  FSEL R121, R121, -INF , P5 ;  /* 0xff80000079797808 */ /* 0x000fe40002800000 */
[----:B------:R-:W-:Y:S02]  /*20a0*/  FMNMX R8, R120, R13, !PT ;  /* 0x0000000d78087209 */ /* 0x000fe40007800000 */
[----:B------:R-:W-:-:S02]  /*20b0*/  IADD3 R7, R3, 0xd0, RZ ;  /* 0x000000d003077810 */ /* 0x000fc40007ffe0ff */
[----:B------:R-:W-:Y:S02]  /*20c0*/  ISETP.GE.AND P0, PT, R0, R9, PT ;  /* 0x000000090000720c */ /* 0x000fe40003f06270 */
[----:B------:R-:W-:Y:S02]  /*20d0*/  IADD3 R9, R3, 0xe0, RZ ;  /* 0x000000e003097810 */ /* 0x000fe40007ffe0ff */
[----:B------:R-:W-:Y:S02]  /*20e0*/  FSEL R122, R122, -INF , P3 ;  /* 0xff8000007a7a7808 */ /* 0x000fe40001800000 */
[----:B------:R-:W-:Y:S02]  /*20f0*/  FSEL R124, R124, -INF , P1 ;  /* 0xff8000007c7c7808 */ /* 0x000fe40000800000 */
[----:B------:R-:W-:Y:S02]  /*2100*/  FMNMX R13, R121, R8, !PT ;  /* 0x00000008790d7209 */ /* 0x000fe40007800000 */
[----:B------:R-:W-:Y:S01]  /*2110*/  ISETP.GE.AND P3, PT, R0, R7, PT ;  /* 0x000000070000720c */ /* 0x000fe20003f66270 */
[----:B------:R-:W-:Y:S01]  /*2120*/  VIADD R7, R3, 0xd1 ;  /* 0x000000d103077836 */ /* 0x000fe20000000000 */
[----:B------:R-:W-:-:S02]  /*2130*/  FSEL R130, R130, -INF , P1 ;  /* 0xff80000082827808 */ /* 0x000fc40000800000 */
[----:B------:R-:W-:Y:S01]  /*2140*/  ISETP.GE.AND P1, PT, R0, R9, PT ;  /* 0x000000090000720c */ /* 0x000fe20003f26270 */
[----:B------:R-:W-:Y:S01]  /*2150*/  VIADD R9, R3, 0xe1 ;  /* 0x000000e103097836 */ /* 0x000fe20000000000 */
[----:B------:R-:W-:Y:S02]  /*2160*/  FSEL R125, R125, -INF , P2 ;  /* 0xff8000007d7d7808 */ /* 0x000fe40001000000 */
[----:B------:R-:W-:Y:S02]  /*2170*/  FMNMX R8, R124, R13, !PT ;  /* 0x0000000d7c087209 */ /* 0x000fe40007800000 */
[----:B------:R-:W-:Y:S02]  /*2180*/  FSEL R123, R123, -INF , P4 ;  /* 0xff8000007b7b7808 */ /* 0x000fe40002000000 */
[----:B------:R-:W-:Y:S02]  /*2190*/  ISETP.GE.AND P4, PT, R0, R7, PT ;  /* 0x000000070000720c */ /* 0x000fe40003f86270 */
[----:B------:R-:W-:-:S02]  /*21a0*/  IADD3 R7, R3, 0xd8, RZ ;  /* 0x000000d803077810 */ /* 0x000fc40007ffe0ff */
[----:B------:R-:W-:Y:S02]  /*21b0*/  FSEL R131, R131, -INF , P2 ;  /* 0xff80000083837808 */ /* 0x000fe40001000000 */
[----:B------:R-:W-:Y:S02]  /*21c0*/  FSEL R128, R128, -INF , P3 ;  /* 0xff80000080807808 */ /* 0x000fe40001800000 */
[----:B------:R-:W-:Y:S02]  /*21d0*/  FMNMX R13, R125, R8, !PT ;  /* 0x000000087d0d7209 */ /* 0x000fe40007800000 */
[----:B------:R-:W-:Y:S02]  /*21e0*/  ISETP.GE.AND P2, PT, R0, R9, PT ;  /* 0x000000090000720c */ /* 0x000fe40003f46270 */
[----:B------:R-:W-:Y:S02]  /*21f0*/  IADD3 R9, R3, 0xe8, RZ ;  /* 0x000000e803097810 */ /* 0x000fe40007ffe0ff */
[----:B------:R-:W-:-:S02]  /*2200*/  FSEL R126, R126, -INF , P6 ;  /* 0xff8000007e7e7808 */ /* 0x000fc40003000000 */
[----:B------:R-:W-:Y:S02]  /*2210*/  ISETP.GE.AND P6, PT, R0, R7, PT ;  /* 0x000000070000720c */ /* 0x000fe40003fc6270 */
[----:B------:R-:W-:Y:S02]  /*2220*/  FSEL R129, R129, -INF , P4 ;  /* 0xff80000081817808 */ /* 0x000fe40002000000 */
[----:B------:R-:W-:Y:S02]  /*2230*/  FMNMX R8, R128, R13, !PT ;  /* 0x0000000d80087209 */ /* 0x000fe40007800000 */
        /* <DEDUP_REMOVED lines=10> */
[----:B------:R-:W-:Y:S02]  /*22e0*/  FSEL R136, R136, -INF , P1 ;  /* 0xff80000088887808 */ /* 0x000fe40000800000 */
[----:B------:R-:W-:Y:S02]  /*22f0*/  FSEL R148, R148, -INF , P4 ;  /* 0xff80000094947808 */ /* 0x000fe40002000000 */
[----:B------:R-:W-:Y:S02]  /*2300*/  FMNMX R13, R133, R8, !PT ;  /* 0x00000008850d7209 */ /* 0x000fe40007800000 */
[----:B------:R-:W-:Y:S01]  /*2310*/  ISETP.GE.AND P4, PT, R0, R9, PT ;  /* 0x000000090000720c */ /* 0x000fe20003f86270 */
[----:B------:R-:W-:Y:S01]  /*2320*/  VIADD R9, R3, 0xe9 ;  /* 0x000000e903097836 */ /* 0x000fe20000000000 */
[----:B------:R-:W-:Y:S02]  /*2330*/  FSEL R137, R137, -INF , P2 ;  /* 0xff80000089897808 */ /* 0x000fe40001000000 */
[----:B------:R-:W-:Y:S01]  /*2340*/  FMNMX R8, R136, R13, !PT ;  /* 0x0000000d88087209 */ /* 0x000fe20007800000 */
[----:B------:R-:W-:Y:S01]  /*2350*/  VIADD R13, R3, 0xf1 ;  /* 0x000000f1030d7836 */ /* 0x000fe20000000000 */
[----:B------:R-:W-:-:S02]  /*2360*/  FSEL R149, R149, -INF , P4 ;  /* 0xff80000095957808 */ /* 0x000fc40002000000 */
[----:B------:R-:W-:Y:S02]  /*2370*/  ISETP.GE.AND P4, PT, R0, R9, PT ;  /* 0x000000090000720c */ /* 0x000fe40003f86270 */
[----:B------:R-:W-:Y:S02]  /*2380*/  FSEL R140, R140, -INF , P3 ;  /* 0xff8000008c8c7808 */ /* 0x000fe40001800000 */
[----:B------:R-:W-:Y:S02]  /*2390*/  FMNMX R15, R137, R8, !PT ;  /* 0x00000008890f7209 */ /* 0x000fe40007800000 */
[----:B------:R-:W-:Y:S02]  /*23a0*/  IADD3 R9, R3, 0xf0, RZ ;  /* 0x000000f003097810 */ /* 0x000fe40007ffe0ff */
[----:B------:R-:W-:Y:S02]  /*23b0*/  FSEL R127, R127, -INF , P5 ;  /* 0xff8000007f7f7808 */ /* 0x000fe40002800000 */
[----:B------:R-:W-:-:S02]  /*23c0*/  FSEL R141, R141, -INF , P4 ;  /* 0xff8000008d8d7808 */ /* 0x000fc40002000000 */
[----:B------:R-:W-:Y:S02]  /*23d0*/  FMNMX R8, R140, R15, !PT ;  /* 0x0000000f8c087209 */ /* 0x000fe40007800000 */
[----:B------:R-:W-:Y:S02]  /*23e0*/  ISETP.GE.AND P5, PT, R0, R9, PT ;  /* 0x000000090000720c */ /* 0x000fe40003fa6270 */
[----:B------:R-:W-:Y:S02]  /*23f0*/  FMNMX R9, R141, R8, !PT ;  /* 0x000000088d097209 */ /* 0x000fe40007800000 */
[----:B------:R-:W-:Y:S02]  /*2400*/  FSEL R144, R144, -INF , P5 ;  /* 0xff80000090907808 */ /* 0x000fe40002800000 */
[----:B------:R-:W-:Y:S02]  /*2410*/  ISETP.GE.AND P6, PT, R0, R13, PT ;  /* 0x0000000d0000720c */ /* 0x000fe40003fc6270 */
[----:B------:R-:W-:-:S02]  /*2420*/  FMNMX R8, R144, R9, !PT ;  /* 0x0000000990087209 */ /* 0x000fc40007800000 */
[----:B------:R-:W-:Y:S02]  /*2430*/  FSEL R145, R145, -INF , P6 ;  /* 0xff80000091917808 */ /* 0x000fe40003000000 */
[----:B------:R-:W-:Y:S02]  /*2440*/  P2R R17, PR, RZ, 0x1 ;  /* 0x00000001ff117803 */ /* 0x000fe40000000000 */
[----:B------:R-:W-:Y:S02]  /*2450*/  FMNMX R9, R145, R8, !PT ;  /* 0x0000000891097209 */ /* 0x000fe40007800000 */
[----:B------:R-:W-:Y:S02]  /*2460*/  ISETP.GE.AND P0, PT, R0, R7, PT ;  /* 0x000000070000720c */ /* 0x000fe40003f06270 */
[----:B------:R-:W-:Y:S02]  /*2470*/  FMNMX R8, R148, R9, !PT ;  /* 0x0000000994087209 */ /* 0x000fe40007800000 */
[----:B------:R-:W-:-:S02]  /*2480*/  P2R R14, PR, RZ, 0x2 ;  /* 0x00000002ff0e7803 */ /* 0x000fc40000000000 */
[----:B------:R-:W-:Y:S02]  /*2490*/  FMNMX R8, R149, R8, !PT ;  /* 0x0000000895087209 */ /* 0x000fe40007800000 */
[----:B------:R-:W-:Y:S02]  /*24a0*/  FSEL R146, R146, -INF , P3 ;  /* 0xff80000092927808 */ /* 0x000fe40001800000 */
[----:B------:R-:W-:Y:S01]  /*24b0*/  FSEL R143, R143, -INF , P2 ;  /* 0xff8000008f8f7808 */ /* 0x000fe20001000000 */
[----:B------:R-:W1:Y:S01]  /*24c0*/  SHFL.BFLY PT, R9, R8, 0x1, 0x1f ;  /* 0x0c201f0008097f89 */ /* 0x000e6200000e0000 */
[----:B------:R-:W-:Y:S02]  /*24d0*/  FSEL R147, R147, -INF , P4 ;  /* 0xff80000093937808 */ /* 0x000fe40002000000 */
[----:B------:R-:W-:Y:S02]  /*24e0*/  FSEL R150, R150, -INF , P5 ;  /* 0xff80000096967808 */ /* 0x000fe40002800000 */
[----:B------:R-:W-:-:S02]  /*24f0*/  FSEL R151, R151, -INF , P6 ;  /* 0xff80000097977808 */ /* 0x000fc40003000000 */
[----:B------:R-:W-:Y:S02]  /*2500*/  FSEL R138, R138, -INF , P0 ;  /* 0xff8000008a8a7808 */ /* 0x000fe40000000000 */
[----:B------:R-:W-:-:S04]  /*2510*/  ISETP.NE.AND P0, PT, R17, RZ, PT ;  /* 0x000000ff1100720c */ /* 0x000fc80003f05270 */
[----:B------:R-:W-:Y:S02]  /*2520*/  FSEL R139, R139, -INF , P0 ;  /* 0xff8000008b8b7808 */ /* 0x000fe40000000000 */
[----:B------:R-:W-:Y:S02]  /*2530*/  ISETP.NE.AND P0, PT, R2, RZ, PT ;  /* 0x000000ff0200720c */ /* 0x000fe40003f05270 */
[----:B------:R-:W-:Y:S02]  /*2540*/  IADD3 R2, R0, 0x8, RZ ;  /* 0x0000000800027810 */ /* 0x000fe40007ffe0ff */
[----:B-1----:R-:W-:-:S05]  /*2550*/  FMNMX R9, R8, R9, !PT ;  /* 0x0000000908097209 */ /* 0x002fca0007800000 */
[----:B------:R-:W1:Y:S02]  /*2560*/  SHFL.BFLY PT, R12, R9, 0x2, 0x1f ;  /* 0x0c401f00090c7f89 */ /* 0x000e6400000e0000 */
[----:B-1----:R-:W-:-:S04]  /*2570*/  FMNMX R7, R9, R12, !PT ;  /* 0x0000000c09077209 */ /* 0x002fc80007800000 */
[----:B------:R-:W-:-:S04]  /*2580*/  FSETP.NEU.AND P1, PT, R7, -INF , PT ;  /* 0xff8000000700780b */ /* 0x000fc80003f2d000 */
[----:B------:R-:W-:Y:S02]  /*2590*/  FSEL R153, R7, RZ, P1 ;  /* 0x000000ff07997208 */ /* 0x000fe40000800000 */
[----:B------:R-:W-:-:S03]  /*25a0*/  ISETP.NE.AND P1, PT, R14, RZ, PT ;  /* 0x000000ff0e00720c */ /* 0x000fc60003f25270 */
[----:B------:R-:W-:Y:S01]  /*25b0*/  FMUL R153, R153, UR6 ;  /* 0x0000000699997c20 */ /* 0x000fe20008400000 */
[----:B------:R-:W-:-:S03]  /*25c0*/  FSEL R142, R142, -INF , P1 ;  /* 0xff8000008e8e7808 */ /* 0x000fc60000800000 */
[--C-:B------:R-:W-:Y:S01]  /*25d0*/  FFMA R24, R24, UR6, -R153.reuse ;  /* 0x0000000618187c23 */ /* 0x100fe20008000899 */
[--C-:B------:R-:W-:Y:S01]  /*25e0*/  FFMA R14, R28, UR6, -R153.reuse ;  /* 0x000000061c0e7c23 */ /* 0x100fe20008000899 */
[--C-:B------:R-:W-:Y:S01]  /*25f0*/  FFMA R28, R33, UR6, -R153.reuse ;  /* 0x00000006211c7c23 */ /* 0x100fe20008000899 */
[--C-:B------:R-:W-:Y:S01]  /*2600*/  FFMA R33, R36, UR6, -R153.reuse ;  /* 0x0000000624217c23 */ /* 0x100fe20008000899 */
[--C-:B------:R-:W-:Y:S01]  /*2610*/  FFMA R9, R25, UR6, -R153.reuse ;  /* 0x0000000619097c23 */ /* 0x100fe20008000899 */
[----:B------:R-:W-:Y:S01]  /*2620*/  FSETP.GEU.AND P1, PT, R24, -126, PT ;  /* 0xc2fc00001800780b */ /* 0x000fe20003f2e000 */
[--C-:B------:R-:W-:Y:S01]  /*2630*/  FFMA R36, R48, UR6, -R153.reuse ;  /* 0x0000000630247c23 */ /* 0x100fe20008000899 */
[----:B------:R-:W-:Y:S01]  /*2640*/  FSETP.GEU.AND P3, PT, R14, -126, PT ;  /* 0xc2fc00000e00780b */ /* 0x000fe20003f6e000 */
[--C-:B------:R-:W-:Y:S01]  /*2650*/  FFMA R25, R29, UR6, -R153.reuse ;  /* 0x000000061d197c23 */ /* 0x100fe20008000899 */
[----:B------:R-:W-:Y:S01]  /*2660*/  FSETP.GEU.AND P2, PT, R9, -126, PT ;  /* 0xc2fc00000900780b */ /* 0x000fe20003f4e000 */
        /* <DEDUP_REMOVED lines=8> */
[----:B------:R-:W-:Y:S01]  /*26f0*/  @!P1 FMUL R24, R24, 0.5 ;  /* 0x3f00000018189820 */ /* 0x000fe20000400000 */
[--C-:B------:R-:W-:Y:S01]  /*2700*/  FFMA R17, R45, UR6, -R153.reuse ;  /* 0x000000062d117c23 */ /* 0x100fe20008000899 */
[----:B------:R-:W-:Y:S01]  /*2710*/  @!P3 FMUL R14, R14, 0.5 ;  /* 0x3f0000000e0eb820 */ /* 0x000fe20000400000 */
[--C-:B------:R-:W-:Y:S01]  /*2720*/  FFMA R8, R52, UR6, -R153.reuse ;  /* 0x0000000634087c23 */ /* 0x100fe20008000899 */
[----:B------:R-:W-:Y:S01]  /*2730*/  @!P2 FMUL R9, R9, 0.5 ;  /* 0x3f0000000909a820 */ /* 0x000fe20000400000 */
[--C-:B------:R-:W-:Y:S01]  /*2740*/  FFMA R19, R49, UR6, -R153.reuse ;  /* 0x0000000631137c23 */ /* 0x100fe20008000899 */
[----:B------:R-:W1:Y:S01]  /*2750*/  MUFU.EX2 R24, R24 ;  /* 0x0000001800187308 */ /* 0x000e620000000800 */
[----:B------:R-:W-:Y:S01]  /*2760*/  @!P6 FMUL R28, R28, 0.5 ;  /* 0x3f0000001c1ce820 */ /* 0x000fe20000400000 */
[--C-:B------:R-:W-:Y:S01]  /*2770*/  FFMA R13, R53, UR6, -R153.reuse ;  /* 0x00000006350d7c23 */ /* 0x100fe20008000899 */
[----:B------:R-:W-:Y:S01]  /*2780*/  @!P4 FMUL R25, R25, 0.5 ;  /* 0x3f0000001919c820 */ /* 0x000fe20000400000 */
[--C-:B------:R-:W-:Y:S01]  /*2790*/  FFMA R40, R56, UR6, -R153.reuse ;  /* 0x0000000638287c23 */ /* 0x100fe20008000899 */
[----:B------:R-:W-:Y:S01]  /*27a0*/  @!P5 FMUL R29, R29, 0.5 ;  /* 0x3f0000001d1dd820 */ /* 0x000fe20000400000 */
[--C-:B------:R-:W-:Y:S01]  /*27b0*/  FFMA R21, R57, UR6, -R153.reuse ;  /* 0x0000000639157c23 */ /* 0x100fe20008000899 */
[--C-:B------:R-:W-:Y:S01]  /*27c0*/  FFMA R44, R61, UR6, -R153.reuse ;  /* 0x000000063d2c7c23 */ /* 0x100fe20008000899 */
[----:B------:R-:W2:Y:S01]  /*27d0*/  MUFU.EX2 R14, R14 ;  /* 0x0000000e000e7308 */ /* 0x000ea20000000800 */
[--C-:B------:R-:W-:Y:S01]  /*27e0*/  FFMA R60, R60, UR6, -R153.reuse ;  /* 0x000000063c3c7c23 */ /* 0x100fe20008000899 */
[--C-:B------:R-:W-:Y:S01]  /*27f0*/  FFMA R45, R64, UR6, -R153.reuse ;  /* 0x00000006402d7c23 */ /* 0x100fe20008000899 */
[--C-:B------:R-:W-:Y:S01]  /*2800*/  FFMA R49, R68, UR6, -R153.reuse ;  /* 0x0000000644317c23 */ /* 0x100fe20008000899 */
[--C-:B------:R-:W-:Y:S01]  /*2810*/  FFMA R68, R5, UR6, -R153.reuse ;  /* 0x0000000605447c23 */ /* 0x100fe20008000899 */
[--C-:B------:R-:W-:Y:S01]  /*2820*/  FFMA R56, R65, UR6, -R153.reuse ;  /* 0x0000000641387c23 */ /* 0x100fe20008000899 */
[--C-:B------:R-:W-:Y:S01]  /*2830*/  FFMA R64, R69, UR6, -R153.reuse ;  /* 0x0000000645407c23 */ /* 0x100fe20008000899 */
[--C-:B------:R-:W-:Y:S01]  /*2840*/  FFMA R73, R73, UR6, -R153.reuse ;  /* 0x0000000649497c23 */ /* 0x100fe20008000899 */
[----:B------:R-:W3:Y:S01]  /*2850*/  MUFU.EX2 R9, R9 ;  /* 0x0000000900097308 */ /* 0x000ee20000000800 */
[----:B-1----:R-:W-:Y:S01]  /*2860*/  @!P1 FMUL R24, R24, R24 ;  /* 0x0000001818189220 */ /* 0x002fe20000400000 */
[----:B------:R-:W-:Y:S01]  /*2870*/  FSETP.GEU.AND P1, PT, R33, -126, PT ;  /* 0xc2fc00002100780b */ /* 0x000fe20003f2e000 */
[--C-:B------:R-:W-:Y:S01]  /*2880*/  FFMA R48, R72, UR6, -R153.reuse ;  /* 0x0000000648307c23 */ /* 0x100fe20008000899 */
[--C-:B------:R-:W-:Y:S01]  /*2890*/  FFMA R93, R6, UR6, -R153.reuse ;  /* 0x00000006065d7c23 */ /* 0x100fe20008000899 */
[--C-:B------:R-:W-:Y:S01]  /*28a0*/  FFMA R52, R76, UR6, -R153.reuse ;  /* 0x000000064c347c23 */ /* 0x100fe20008000899 */
[--C-:B------:R-:W-:Y:S01]  /*28b0*/  FFMA R77, R77, UR6, -R153.reuse ;  /* 0x000000064d4d7c23 */ /* 0x100fe20008000899 */
[--C-:B------:R-:W-:Y:S01]  /*28c0*/  FFMA R53, R80, UR6, -R153.reuse ;  /* 0x0000000650357c23 */ /* 0x100fe20008000899 */
[----:B------:R-:W1:Y:S01]  /*28d0*/  MUFU.EX2 R25, R25 ;  /* 0x0000001900197308 */ /* 0x000e620000000800 */
[----:B--2---:R-:W-:Y:S01]  /*28e0*/  @!P3 FMUL R14, R14, R14 ;  /* 0x0000000e0e0eb220 */ /* 0x004fe20000400000 */
[----:B------:R-:W-:Y:S01]  /*28f0*/  FSETP.GEU.AND P3, PT, R32, -126, PT ;  /* 0xc2fc00002000780b */ /* 0x000fe20003f6e000 */
[--C-:B------:R-:W-:Y:S01]  /*2900*/  FFMA R22, R84, UR6, -R153.reuse ;  /* 0x0000000654167c23 */ /* 0x100fe20008000899 */
[--C-:B------:R-:W-:Y:S01]  /*2910*/  FFMA R57, R88, UR6, -R153.reuse ;  /* 0x0000000658397c23 */ /* 0x100fe20008000899 */
[--C-:B------:R-:W-:Y:S01]  /*2920*/  FFMA R11, R11, UR6, -R153.reuse ;  /* 0x000000060b0b7c23 */ /* 0x100fe20008000899 */
[--C-:B------:R-:W-:Y:S01]  /*2930*/  FFMA R61, R92, UR6, -R153.reuse ;  /* 0x000000065c3d7c23 */ /* 0x100fe20008000899 */
[----:B------:R-:W-:Y:S01]  /*2940*/  @!P1 FMUL R33, R33, 0.5 ;  /* 0x3f00000021219820 */ /* 0x000fe20000400000 */
[----:B------:R-:W2:Y:S01]  /*2950*/  MUFU.EX2 R29, R29 ;  /* 0x0000001d001d7308 */ /* 0x000ea20000000800 */
[----:B---3--:R-:W-:Y:S01]  /*2960*/  @!P2 FMUL R9, R9, R9 ;  /* 0x000000090909a220 */ /* 0x008fe20000400000 */
[----:B------:R-:W-:Y:S01]  /*2970*/  FSETP.GEU.AND P2, PT, R37, -126, PT ;  /* 0xc2fc00002500780b */ /* 0x000fe20003f4e000 */
[--C-:B------:R-:W-:Y:S01]  /*2980*/  FFMA R16, R16, UR6, -R153.reuse ;  /* 0x0000000610107c23 */ /* 0x100fe20008000899 */
[--C-:B------:R-:W-:Y:S01]  /*2990*/  FFMA R97, R97, UR6, -R153.reuse ;  /* 0x0000000661617c23 */ /* 0x100fe20008000899 */
[--C-:B------:R-:W-:Y:S01]  /*29a0*/  FFMA R101, R101, UR6, -R153.reuse ;  /* 0x0000000665657c23 */ /* 0x100fe20008000899 */
[--C-:B------:R-:W-:Y:S01]  /*29b0*/  FFMA R84, R105, UR6, -R153.reuse ;  /* 0x0000000669547c23 */ /* 0x100fe20008000899 */
[----:B------:R-:W-:Y:S01]  /*29c0*/  @!P3 FMUL R32, R32, 0.5 ;  /* 0x3f0000002020b820 */ /* 0x000fe20000400000 */
[----:B------:R-:W3:Y:S01]  /*29d0*/  MUFU.EX2 R33, R33 ;  /* 0x0000002100217308 */ /* 0x000ee20000000800 */
[----:B-1----:R-:W-:Y:S01]  /*29e0*/  @!P4 FMUL R25, R25, R25 ;  /* 0x000000191919c220 */ /* 0x002fe20000400000 */
[----:B------:R-:W-:Y:S01]  /*29f0*/  FSETP.GEU.AND P4, PT, R15, -126, PT ;  /* 0xc2fc00000f00780b */ /* 0x000fe20003f8e000 */
[--C-:B------:R-:W-:Y:S01]  /*2a00*/  FFMA R65, R104, UR6, -R153.reuse ;  /* 0x0000000668417c23 */ /* 0x100fe20008000899 */
[--C-:B------:R-:W-:Y:S01]  /*2a10*/  FFMA R88, R109, UR6, -R153.reuse ;  /* 0x000000066d587c23 */ /* 0x100fe20008000899 */
[--C-:B------:R-:W-:Y:S01]  /*2a20*/  FFMA R69, R112, UR6, -R153.reuse ;  /* 0x0000000670457c23 */ /* 0x100fe20008000899 */
[--C-:B------:R-:W-:Y:S01]  /*2a30*/  FFMA R92, R113, UR6, -R153.reuse ;  /* 0x00000006715c7c23 */ /* 0x100fe20008000899 */
[----:B------:R-:W-:Y:S01]  /*2a40*/  @!P2 FMUL R37, R37, 0.5 ;  /* 0x3f0000002525a820 */ /* 0x000fe20000400000 */
        /* <DEDUP_REMOVED lines=19> */
[----:B------:R-:W-:-:S04]  /*2b80*/  FFMA R125, R145, UR6, -R153 ;  /* 0x00000006917d7c23 */ /* 0x000fc80008000899 */
[----:B------:R-:W-:Y:S01]  /*2b90*/  @!P1 FMUL R36, R36, 0.5 ;  /* 0x3f00000024249820 */ /* 0x000fe20000400000 */
[----:B------:R-:W1:Y:S01]  /*2ba0*/  MUFU.EX2 R15, R15 ;  /* 0x0000000f000f7308 */ /* 0x000e620000000800 */
[----:B--2---:R-:W-:Y:S01]  /*2bb0*/  @!P3 FMUL R32, R32, R32 ;  /* 0x000000202020b220 */ /* 0x004fe20000400000 */
[----:B------:R-:W-:-:S05]  /*2bc0*/  FSETP.GEU.AND P3, PT, R8, -126, PT ;  /* 0xc2fc00000800780b */ /* 0x000fca0003f6e000 */
[----:B------:R-:W-:Y:S01]  /*2bd0*/  @!P6 FMUL R17, R17, 0.5 ;  /* 0x3f0000001111e820 */ /* 0x000fe20000400000 */
[----:B------:R-:W2:Y:S01]  /*2be0*/  MUFU.EX2 R36, R36 ;  /* 0x0000002400247308 */ /* 0x000ea20000000800 */
[----:B---3--:R-:W-:Y:S01]  /*2bf0*/  @!P2 FMUL R116, R116, R116 ;  /* 0x000000747474a220 */ /* 0x008fe20000400000 */
[----:B------:R-:W-:-:S05]  /*2c00*/  FSETP.GEU.AND P2, PT, R19, -126, PT ;  /* 0xc2fc00001300780b */ /* 0x000fca0003f4e000 */
[----:B------:R-:W-:Y:S01]  /*2c10*/  @!P3 FMUL R8, R8, 0.5 ;  /* 0x3f0000000808b820 */ /* 0x000fe20000400000 */
[----:B------:R-:W3:Y:S01]  /*2c20*/  MUFU.EX2 R12, R12 ;  /* 0x0000000c000c7308 */ /* 0x000ee20000000800 */
[----:B-1----:R-:W-:Y:S01]  /*2c30*/  @!P4 FMUL R15, R15, R15 ;  /* 0x0000000f0f0fc220 */ /* 0x002fe20000400000 */
[----:B------:R-:W-:-:S05]  /*2c40*/  FSETP.GEU.AND P4, PT, R13, -126, PT ;  /* 0xc2fc00000d00780b */ /* 0x000fca0003f8e000 */
[----:B------:R-:W-:Y:S01]  /*2c50*/  @!P2 FMUL R19, R19, 0.5 ;  /* 0x3f0000001313a820 */ /* 0x000fe20000400000 */
[----:B------:R-:W1:Y:S01]  /*2c60*/  MUFU.EX2 R17, R17 ;  /* 0x0000001100117308 */ /* 0x000e620000000800 */
[----:B--2---:R-:W-:Y:S01]  /*2c70*/  @!P1 FMUL R36, R36, R36 ;  /* 0x0000002424249220 */ /* 0x004fe20000400000 */
[----:B------:R-:W-:-:S04]  /*2c80*/  ISETP.GE.AND P1, PT, R2, R3, PT ;  /* 0x000000030200720c */ /* 0x000fc80003f26270 */
[----:B------:R-:W-:Y:S01]  /*2c90*/  FSEL R26, R26, -INF , P1 ;  /* 0xff8000001a1a7808 */ /* 0x000fe20000800000 */
[----:B------:R-:W-:Y:S01]  /*2ca0*/  @!P4 FMUL R13, R13, 0.5 ;  /* 0x3f0000000d0dc820 */ /* 0x000fe20000400000 */
[----:B------:R-:W-:Y:S01]  /*2cb0*/  ISETP.GT.AND P1, PT, R2, R3, PT ;  /* 0x000000030200720c */ /* 0x000fe20003f24270 */
[----:B------:R-:W2:Y:S01]  /*2cc0*/  MUFU.EX2 R8, R8 ;  /* 0x0000000800087308 */ /* 0x000ea20000000800 */
[----:B---3--:R-:W-:Y:S01]  /*2cd0*/  @!P5 FMUL R12, R12, R12 ;  /* 0x0000000c0c0cd220 */ /* 0x008fe20000400000 */
[----:B------:R-:W-:Y:S02]  /*2ce0*/  FSETP.GEU.AND P5, PT, R40, -126, PT ;  /* 0xc2fc00002800780b */ /* 0x000fe40003fae000 */
[----:B------:R-:W-:Y:S02]  /*2cf0*/  FSEL R27, R27, -INF , P1 ;  /* 0xff8000001b1b7808 */ /* 0x000fe40000800000 */
[----:B------:R-:W-:Y:S02]  /*2d00*/  FSETP.GEU.AND P1, PT, R45, -126, PT ;  /* 0xc2fc00002d00780b */ /* 0x000fe40003f2e000 */
[----:B------:R-:W-:Y:S01]  /*2d10*/  FMNMX R23, R26, R27, !PT ;  /* 0x0000001b1a177209 */ /* 0x000fe20007800000 */
[----:B------:R-:W3:Y:S01]  /*2d20*/  MUFU.EX2 R19, R19 ;  /* 0x0000001300137308 */ /* 0x000ee20000000800 */
[----:B-1----:R-:W-:Y:S01]  /*2d30*/  @!P6 FMUL R17, R17, R17 ;  /* 0x000000111111e220 */ /* 0x002fe20000400000 */
[----:B------:R-:W-:-:S02]  /*2d40*/  FSETP.GEU.AND P6, PT, R21, -126, PT ;  /* 0xc2fc00001500780b */ /* 0x000fc40003fce000 */
[----:B------:R-:W-:Y:S02]  /*2d50*/  FMNMX R20, R30, R23, !PT ;  /* 0x000000171e147209 */ /* 0x000fe40007800000 */
[----:B------:R-:W-:Y:S02]  /*2d60*/  @!P5 FMUL R40, R40, 0.5 ;  /* 0x3f0000002828d820 */ /* 0x000fe40000400000 */
[----:B------:R-:W-:Y:S01]  /*2d70*/  FMNMX R23, R31, R20, !PT ;  /* 0x000000141f177209 */ /* 0x000fe20007800000 */
[----:B--2---:R-:W-:Y:S01]  /*2d80*/  @!P3 FMUL R8, R8, R8 ;  /* 0x000000080808b220 */ /* 0x004fe20000400000 */
[----:B------:R-:W-:Y:S01]  /*2d90*/  FSETP.GEU.AND P3, PT, R44, -126, PT ;  /* 0xc2fc00002c00780b */ /* 0x000fe20003f6e000 */
[----:B------:R-:W1:Y:S01]  /*2da0*/  MUFU.EX2 R13, R13 ;  /* 0x0000000d000d7308 */ /* 0x000e620000000800 */
[----:B------:R-:W-:Y:S01]  /*2db0*/  FMNMX R20, R34, R23, !PT ;  /* 0x0000001722147209 */ /* 0x000fe20007800000 */
[----:B------:R-:W-:Y:S02]  /*2dc0*/  @!P1 FMUL R45, R45, 0.5 ;  /* 0x3f0000002d2d9820 */ /* 0x000fe40000400000 */
[----:B------:R-:W-:Y:S01]  /*2dd0*/  @!P6 FMUL R21, R21, 0.5 ;  /* 0x3f0000001515e820 */ /* 0x000fe20000400000 */
[----:B------:R-:W-:Y:S01]  /*2de0*/  FMNMX R23, R35, R20, !PT ;  /* 0x0000001423177209 */ /* 0x000fe20007800000 */
[----:B---3--:R-:W-:Y:S01]  /*2df0*/  @!P2 FMUL R19, R19, R19 ;  /* 0x000000131313a220 */ /* 0x008fe20000400000 */
[----:B------:R-:W-:Y:S01]  /*2e00*/  FSETP.GEU.AND P2, PT, R60, -126, PT ;  /* 0xc2fc00003c00780b */ /* 0x000fe20003f4e000 */
[----:B------:R-:W2:Y:S01]  /*2e10*/  MUFU.EX2 R40, R40 ;  /* 0x0000002800287308 */ /* 0x000ea20000000800 */
[----:B------:R-:W-:-:S03]  /*2e20*/  FMNMX R20, R38, R23, !PT ;  /* 0x0000001726147209 */ /* 0x000fc60007800000 */
[----:B------:R-:W-:Y:S01]  /*2e30*/  @!P3 FMUL R44, R44, 0.5 ;  /* 0x3f0000002c2cb820 */ /* 0x000fe20000400000 */
[----:B------:R-:W-:-:S03]  /*2e40*/  FMNMX R23, R39, R20, !PT ;  /* 0x0000001427177209 */ /* 0x000fc60007800000 */
[----:B------:R-:W3:Y:S01]  /*2e50*/  MUFU.EX2 R21, R21 ;  /* 0x0000001500157308 */ /* 0x000ee20000000800 */
[----:B------:R-:W-:Y:S01]  /*2e60*/  FMNMX R20, R42, R23, !PT ;  /* 0x000000172a147209 */ /* 0x000fe20007800000 */
[----:B-1----:R-:W-:Y:S01]  /*2e70*/  @!P4 FMUL R13, R13, R13 ;  /* 0x0000000d0d0dc220 */ /* 0x002fe20000400000 */
[----:B------:R-:W-:Y:S01]  /*2e80*/  FSETP.GEU.AND P4, PT, R56, -126, PT ;  /* 0xc2fc00003800780b */ /* 0x000fe20003f8e000 */
[----:B------:R-:W-:Y:S01]  /*2e90*/  @!P2 FMUL R60, R60, 0.5 ;  /* 0x3f0000003c3ca820 */ /* 0x000fe20000400000 */
[----:B------:R-:W-:-:S03]  /*2ea0*/  FMNMX R23, R43, R20, !PT ;  /* 0x000000142b177209 */ /* 0x000fc60007800000 */
[----:B------:R-:W1:Y:S01]  /*2eb0*/  MUFU.EX2 R44, R44 ;  /* 0x0000002c002c7308 */ /* 0x000e620000000800 */
[----:B------:R-:W-:Y:S01]  /*2ec0*/  FMNMX R20, R46, R23, !PT ;  /* 0x000000172e147209 */ /* 0x000fe20007800000 */
[----:B--2---:R-:W-:Y:S01]  /*2ed0*/  @!P5 FMUL R40, R40, R40 ;  /* 0x000000282828d220 */ /* 0x004fe20000400000 */
[----:B------:R-:W-:Y:S02]  /*2ee0*/  FSETP.GEU.AND P5, PT, R49, -126, PT ;  /* 0xc2fc00003100780b */ /* 0x000fe40003fae000 */
[----:B------:R-:W-:-:S03]  /*2ef0*/  FMNMX R23, R47, R20, !PT ;  /* 0x000000142f177209 */ /* 0x000fc60007800000 */
[----:B------:R2:W4:Y:S01]  /*2f00*/  MUFU.EX2 R81, R60 ;  /* 0x0000003c00517308 */ /* 0x0005220000000800 */
[----:B------:R-:W-:Y:S01]  /*2f10*/  FMNMX R20, R50, R23, !PT ;  /* 0x0000001732147209 */ /* 0x000fe20007800000 */
[----:B---3--:R-:W-:Y:S01]  /*2f20*/  @!P6 FMUL R21, R21, R21 ;  /* 0x000000151515e220 */ /* 0x008fe20000400000 */
[----:B------:R-:W-:Y:S01]  /*2f30*/  FSETP.GEU.AND P6, PT, R64, -126, PT ;  /* 0xc2fc00004000780b */ /* 0x000fe20003fce000 */
[----:B------:R-:W-:Y:S01]  /*2f40*/  @!P4 FMUL R56, R56, 0.5 ;  /* 0x3f0000003838c820 */ /* 0x000fe20000400000 */
[----:B------:R-:W-:-:S03]  /*2f50*/  FMNMX R23, R51, R20, !PT ;  /* 0x0000001433177209 */ /* 0x000fc60007800000 */
[----:B------:R-:W3:Y:S01]  /*2f60*/  MUFU.EX2 R45, R45 ;  /* 0x0000002d002d7308 */ /* 0x000ee20000000800 */
[----:B------:R-:W-:Y:S01]  /*2f70*/  FMNMX R20, R54, R23, !PT ;  /* 0x0000001736147209 */ /* 0x000fe20007800000 */
[----:B-1----:R-:W-:Y:S01]  /*2f80*/  @!P3 FMUL R44, R44, R44 ;  /* 0x0000002c2c2cb220 */ /* 0x002fe20000400000 */
[----:B------:R-:W-:Y:S01]  /*2f90*/  FSETP.GEU.AND P3, PT, R73, -126, PT ;  /* 0xc2fc00004900780b */ /* 0x000fe20003f6e000 */
[----:B------:R-:W-:Y:S01]  /*2fa0*/  @!P5 FMUL R49, R49, 0.5 ;  /* 0x3f0000003131d820 */ /* 0x000fe20000400000 */
[----:B------:R-:W-:Y:S01]  /*2fb0*/  FMNMX R23, R55, R20, !PT ;  /* 0x0000001437177209 */ /* 0x000fe20007800000 */
[--C-:B--2---:R-:W-:Y:S01]  /*2fc0*/  FFMA R60, R96, UR6, -R153.reuse ;  /* 0x00000006603c7c23 */ /* 0x104fe20008000899 */
[--C-:B------:R-:W-:Y:S01]  /*2fd0*/  FFMA R96, R117, UR6, -R153.reuse ;  /* 0x0000000675607c23 */ /* 0x100fe20008000899 */
[----:B------:R-:W-:Y:S01]  /*2fe0*/  @!P6 FMUL R64, R64, 0.5 ;  /* 0x3f0000004040e820 */ /* 0x000fe20000400000 */
[----:B------:R-:W-:Y:S01]  /*2ff0*/  FMNMX R20, R58, R23, !PT ;  /* 0x000000173a147209 */ /* 0x000fe20007800000 */
[----:B----4-:R-:W-:Y:S01]  /*3000*/  @!P2 FMUL R81, R81, R81 ;  /* 0x000000515151a220 */ /* 0x010fe20000400000 */
[----:B------:R-:W-:Y:S01]  /*3010*/  FSETP.GEU.AND P2, PT, R48, -126, PT ;  /* 0xc2fc00003000780b */ /* 0x000fe20003f4e000 */
[----:B------:R-:W1:Y:S01]  /*3020*/  MUFU.EX2 R56, R56 ;  /* 0x0000003800387308 */ /* 0x000e620000000800 */
[----:B------:R-:W-:Y:S01]  /*3030*/  FMNMX R5, R59, R20, !PT ;  /* 0x000000143b057209 */ /* 0x000fe20007800000 */
[--C-:B------:R-:W-:Y:S01]  /*3040*/  FFMA R23, R120, UR6, -R153.reuse ;  /* 0x0000000678177c23 */ /* 0x100fe20008000899 */
[--C-:B------:R-:W-:Y:S01]  /*3050*/  FFMA R117, R129, UR6, -R153.reuse ;  /* 0x0000000681757c23 */ /* 0x100fe20008000899 */
[----:B------:R-:W-:Y:S01]  /*3060*/  @!P3 FMUL R73, R73, 0.5 ;  /* 0x3f0000004949b820 */ /* 0x000fe20000400000 */
[----:B------:R-:W-:Y:S01]  /*3070*/  FMNMX R20, R62, R5, !PT ;  /* 0x000000053e147209 */ /* 0x000fe20007800000 */
[----:B---3--:R-:W-:Y:S01]  /*3080*/  @!P1 FMUL R45, R45, R45 ;  /* 0x0000002d2d2d9220 */ /* 0x008fe20000400000 */
[----:B------:R-:W-:Y:S01]  /*3090*/  FSETP.GEU.AND P1, PT, R52, -126, PT ;  /* 0xc2fc00003400780b */ /* 0x000fe20003f2e000 */
[----:B------:R-:W2:Y:S01]  /*30a0*/  MUFU.EX2 R49, R49 ;  /* 0x0000003100317308 */ /* 0x000ea20000000800 */
[----:B------:R-:W-:Y:S01]  /*30b0*/  FMNMX R5, R63, R20, !PT ;  /* 0x000000143f057209 */ /* 0x000fe20007800000 */
[--C-:B------:R-:W-:Y:S01]  /*30c0*/  FFMA R129, R148, UR6, -R153.reuse ;  /* 0x0000000694817c23 */ /* 0x100fe20008000899 */
[----:B------:R-:W-:Y:S01]  /*30d0*/  FFMA R120, R149, UR6, -R153 ;  /* 0x0000000695787c23 */ /* 0x000fe20008000899 */
        /* <DEDUP_REMOVED lines=8> */
[--C-:B------:R-:W-:Y:S01]  /*3160*/  FFMA R20, R100, UR6, -R153.reuse ;  /* 0x0000000664147c23 */ /* 0x100fe20008000899 */
[--C-:B------:R-:W-:Y:S01]  /*3170*/  FFMA R100, R121, UR6, -R153.reuse ;  /* 0x0000000679647c23 */ /* 0x100fe20008000899 */
[----:B------:R-:W1:Y:S01]  /*3180*/  MUFU.EX2 R85, R73 ;  /* 0x0000004900557308 */ /* 0x000e620000000800 */
[----:B------:R-:W-:Y:S01]  /*3190*/  FMNMX R5, R71, R6, !PT ;  /* 0x0000000647057209 */ /* 0x000fe20007800000 */
[----:B--2---:R-:W-:Y:S01]  /*31a0*/  @!P5 FMUL R49, R49, R49 ;  /* 0x000000313131d220 */ /* 0x004fe20000400000 */
[----:B------:R-:W-:Y:S01]  /*31b0*/  FSETP.GEU.AND P5, PT, R53, -126, PT ;  /* 0xc2fc00003500780b */ /* 0x000fe20003fae000 */
[----:B------:R-:W-:Y:S01]  /*31c0*/  FFMA R121, R133, UR6, -R153 ;  /* 0x0000000685797c23 */ /* 0x000fe20008000899 */
[----:B------:R-:W-:-:S03]  /*31d0*/  FMNMX R6, R74, R5, !PT ;  /* 0x000000054a067209 */ /* 0x000fc60007800000 */
[----:B------:R-:W2:Y:S01]  /*31e0*/  MUFU.EX2 R48, R48 ;  /* 0x0000003000307308 */ /* 0x000ea20000000800 */
        /* <DEDUP_REMOVED lines=11> */
[----:B------:R-:W-:Y:S01]  /*32a0*/  @!P6 FMUL R68, R68, 0.5 ;  /* 0x3f0000004444e820 */ /* 0x000fe20000400000 */
[----:B------:R-:W-:Y:S01]  /*32b0*/  FMNMX R5, R83, R6, !PT ;  /* 0x0000000653057209 */ /* 0x000fe20007800000 */
[----:B--2---:R-:W-:Y:S01]  /*32c0*/  @!P2 FMUL R48, R48, R48 ;  /* 0x000000303030a220 */ /* 0x004fe20000400000 */
[----:B------:R-:W-:Y:S01]  /*32d0*/  FSETP.GEU.AND P2, PT, R22, -126, PT ;  /* 0xc2fc00001600780b */ /* 0x000fe20003f4e000 */
[----:B------:R1:W2:Y:S01]  /*32e0*/  MUFU.EX2 R89, R77 ;  /* 0x0000004d00597308 */ /* 0x0002a20000000800 */
[----:B------:R-:W-:-:S03]  /*32f0*/  FMNMX R6, R86, R5, !PT ;  /* 0x0000000556067209 */ /* 0x000fc60007800000 */
[----:B------:R-:W-:Y:S01]  /*3300*/  @!P3 FMUL R93, R93, 0.5 ;  /* 0x3f0000005d5db820 */ /* 0x000fe20000400000 */
[----:B------:R-:W-:Y:S01]  /*3310*/  FMNMX R5, R87, R6, !PT ;  /* 0x0000000657057209 */ /* 0x000fe20007800000 */
[----:B---3--:R-:W-:Y:S01]  /*3320*/  @!P1 FMUL R52, R52, R52 ;  /* 0x0000003434349220 */ /* 0x008fe20000400000 */
[----:B------:R-:W-:Y:S01]  /*3330*/  FSETP.GEU.AND P1, PT, R57, -126, PT ;  /* 0xc2fc00003900780b */ /* 0x000fe20003f2e000 */
[----:B------:R-:W3:Y:S01]  /*3340*/  MUFU.EX2 R53, R53 ;  /* 0x0000003500357308 */ /* 0x000ee20000000800 */
[----:B------:R-:W-:Y:S01]  /*3350*/  FMNMX R6, R90, R5, !PT ;  /* 0x000000055a067209 */ /* 0x000fe20007800000 */
[--C-:B-1----:R-:W-:Y:S01]  /*3360*/  FFMA R77, R108, UR6, -R153.reuse ;  /* 0x000000066c4d7c23 */ /* 0x102fe20008000899 */
[----:B------:R-:W-:Y:S01]  /*3370*/  FFMA R108, R141, UR6, -R153 ;  /* 0x000000068d6c7c23 */ /* 0x000fe20008000899 */
[----:B------:R-:W-:Y:S01]  /*3380*/  @!P2 FMUL R22, R22, 0.5 ;  /* 0x3f0000001616a820 */ /* 0x000fe20000400000 */
[----:B------:R-:W-:-:S03]  /*3390*/  FMNMX R5, R91, R6, !PT ;  /* 0x000000065b057209 */ /* 0x000fc60007800000 */
[----:B------:R-:W1:Y:S01]  /*33a0*/  MUFU.EX2 R68, R68 ;  /* 0x0000004400447308 */ /* 0x000e620000000800 */
[----:B------:R-:W-:Y:S01]  /*33b0*/  FMNMX R6, R94, R5, !PT ;  /* 0x000000055e067209 */ /* 0x000fe20007800000 */
[----:B--2---:R-:W-:Y:S01]  /*33c0*/  @!P4 FMUL R89, R89, R89 ;  /* 0x000000595959c220 */ /* 0x004fe20000400000 */
[----:B------:R-:W-:Y:S01]  /*33d0*/  FSETP.GEU.AND P4, PT, R11, -126, PT ;  /* 0xc2fc00000b00780b */ /* 0x000fe20003f8e000 */
[----:B------:R-:W-:Y:S01]  /*33e0*/  @!P1 FMUL R57, R57, 0.5 ;  /* 0x3f00000039399820 */ /* 0x000fe20000400000 */
[----:B------:R-:W-:-:S03]  /*33f0*/  FMNMX R5, R95, R6, !PT ;  /* 0x000000065f057209 */ /* 0x000fc60007800000 */
[----:B------:R-:W2:Y:S01]  /*3400*/  MUFU.EX2 R93, R93 ;  /* 0x0000005d005d7308 */ /* 0x000ea20000000800 */
[----:B------:R-:W-:Y:S01]  /*3410*/  FMNMX R6, R98, R5, !PT ;  /* 0x0000000562067209 */ /* 0x000fe20007800000 */
[----:B---3--:R-:W-:Y:S01]  /*3420*/  @!P5 FMUL R53, R53, R53 ;  /* 0x000000353535d220 */ /* 0x008fe20000400000 */
[----:B------:R-:W-:Y:S02]  /*3430*/  FSETP.GEU.AND P5, PT, R61, -126, PT ;  /* 0xc2fc00003d00780b */ /* 0x000fe40003fae000 */
[----:B------:R-:W-:-:S03]  /*3440*/  FMNMX R5, R99, R6, !PT ;  /* 0x0000000663057209 */ /* 0x000fc60007800000 */
[----:B------:R-:W3:Y:S01]  /*3450*/  MUFU.EX2 R22, R22 ;  /* 0x0000001600167308 */ /* 0x000ee20000000800 */
[----:B-1----:R-:W-:Y:S01]  /*3460*/  @!P6 FMUL R68, R68, R68 ;  /* 0x000000444444e220 */ /* 0x002fe20000400000 */
[----:B------:R-:W-:Y:S01]  /*3470*/  FSETP.GEU.AND P6, PT, R16, -126, PT ;  /* 0xc2fc00001000780b */ /* 0x000fe20003fce000 */
[----:B------:R-:W-:Y:S01]  /*3480*/  @!P4 FMUL R11, R11, 0.5 ;  /* 0x3f0000000b0bc820 */ /* 0x000fe20000400000 */
[----:B------:R-:W-:-:S04]  /*3490*/  FMNMX R6, R102, R5, !PT ;  /* 0x0000000566067209 */ /* 0x000fc80007800000 */
[----:B------:R-:W1:Y:S01]  /*34a0*/  MUFU.EX2 R57, R57 ;  /* 0x0000003900397308 */ /* 0x000e620000000800 */
[----:B--2---:R-:W-:Y:S01]  /*34b0*/  @!P3 FMUL R93, R93, R93 ;  /* 0x0000005d5d5db220 */ /* 0x004fe20000400000 */
[----:B------:R-:W-:Y:S01]  /*34c0*/  FSETP.GEU.AND P3, PT, R97, -126, PT ;  /* 0xc2fc00006100780b */ /* 0x000fe20003f6e000 */
[----:B------:R-:W-:Y:S01]  /*34d0*/  @!P5 FMUL R61, R61, 0.5 ;  /* 0x3f0000003d3dd820 */ /* 0x000fe20000400000 */
[----:B------:R-:W-:-:S03]  /*34e0*/  FMNMX R5, R103, R6, !PT ;  /* 0x0000000667057209 */ /* 0x000fc60007800000 */
[----:B------:R-:W-:Y:S01]  /*34f0*/  @!P6 FMUL R16, R16, 0.5 ;  /* 0x3f0000001010e820 */ /* 0x000fe20000400000 */
[----:B------:R-:W-:Y:S01]  /*3500*/  FMNMX R6, R106, R5, !PT ;  /* 0x000000056a067209 */ /* 0x000fe20007800000 */
[----:B---3--:R-:W-:Y:S01]  /*3510*/  @!P2 FMUL R22, R22, R22 ;  /* 0x000000161616a220 */ /* 0x008fe20000400000 */
[----:B------:R-:W-:Y:S01]  /*3520*/  FSETP.GEU.AND P2, PT, R60, -126, PT ;  /* 0xc2fc00003c00780b */ /* 0x000fe20003f4e000 */
[----:B------:R-:W2:Y:S01]  /*3530*/  MUFU.EX2 R72, R11 ;  /* 0x0000000b00487308 */ /* 0x000ea20000000800 */
[----:B------:R-:W-:-:S03]  /*3540*/  FMNMX R5, R107, R6, !PT ;  /* 0x000000066b057209 */ /* 0x000fc60007800000 */
[----:B------:R-:W-:Y:S01]  /*3550*/  @!P3 FMUL R97, R97, 0.5 ;  /* 0x3f0000006161b820 */ /* 0x000fe20000400000 */
[----:B------:R-:W-:Y:S01]  /*3560*/  FMNMX R6, R110, R5, !PT ;  /* 0x000000056e067209 */ /* 0x000fe20007800000 */
[----:B-1----:R-:W-:Y:S01]  /*3570*/  @!P1 FMUL R57, R57, R57 ;  /* 0x0000003939399220 */ /* 0x002fe20000400000 */
[----:B------:R-:W-:Y:S01]  /*3580*/  FSETP.GEU.AND P1, PT, R20, -126, PT ;  /* 0xc2fc00001400780b */ /* 0x000fe20003f2e000 */
[----:B------:R1:W3:Y:S01]  /*3590*/  MUFU.EX2 R80, R16 ;  /* 0x0000001000507308 */ /* 0x0002e20000000800 */
[----:B------:R-:W-:-:S03]  /*35a0*/  FMNMX R5, R111, R6, !PT ;  /* 0x000000066f057209 */ /* 0x000fc60007800000 */
[----:B------:R-:W-:Y:S01]  /*35b0*/  @!P2 FMUL R60, R60, 0.5 ;  /* 0x3f0000003c3ca820 */ /* 0x000fe20000400000 */
[----:B------:R-:W-:-:S03]  /*35c0*/  FMNMX R6, R114, R5, !PT ;  /* 0x0000000572067209 */ /* 0x000fc60007800000 */
[----:B------:R-:W4:Y:S01]  /*35d0*/  MUFU.EX2 R61, R61 ;  /* 0x0000003d003d7308 */ /* 0x000f220000000800 */
[----:B------:R-:W-:Y:S01]  /*35e0*/  FMNMX R5, R115, R6, !PT ;  /* 0x0000000673057209 */ /* 0x000fe20007800000 */
[----:B--2---:R-:W-:Y:S01]  /*35f0*/  @!P4 FMUL R72, R72, R72 ;  /* 0x000000484848c220 */ /* 0x004fe20000400000 */
[----:B------:R-:W-:Y:S01]  /*3600*/  FSETP.GEU.AND P4, PT, R101, -126, PT ;  /* 0xc2fc00006500780b */ /* 0x000fe20003f8e000 */
[----:B------:R-:W-:Y:S01]  /*3610*/  @!P1 FMUL R20, R20, 0.5 ;  /* 0x3f00000014149820 */ /* 0x000fe20000400000 */
[----:B------:R-:W-:Y:S01]  /*3620*/  FMNMX R6, R118, R5, !PT ;  /* 0x0000000576067209 */ /* 0x000fe20007800000 */
[----:B-1----:R-:W-:Y:S02]  /*3630*/  FFMA R16, R144, UR6, -R153 ;  /* 0x0000000690107c23 */ /* 0x002fe40008000899 */
[----:B------:R-:W1:Y:S01]  /*3640*/  MUFU.EX2 R97, R97 ;  /* 0x0000006100617308 */ /* 0x000e620000000800 */
[----:B---3--:R-:W-:Y:S01]  /*3650*/  @!P6 FMUL R80, R80, R80 ;  /* 0x000000505050e220 */ /* 0x008fe20000400000 */
[----:B------:R-:W-:-:S02]  /*3660*/  FSETP.GEU.AND P6, PT, R84, -126, PT ;  /* 0xc2fc00005400780b */ /* 0x000fc40003fce000 */
[----:B------:R-:W-:-:S04]  /*3670*/  FMNMX R5, R119, R6, !PT ;  /* 0x0000000677057209 */ /* 0x000fc80007800000 */
[----:B------:R-:W2:Y:S01]  /*3680*/  MUFU.EX2 R60, R60 ;  /* 0x0000003c003c7308 */ /* 0x000ea20000000800 */
[----:B----4-:R-:W-:Y:S01]  /*3690*/  @!P5 FMUL R61, R61, R61 ;  /* 0x0000003d3d3dd220 */ /* 0x010fe20000400000 */
[----:B------:R-:W-:Y:S01]  /*36a0*/  FSETP.GEU.AND P5, PT, R65, -126, PT ;  /* 0xc2fc00004100780b */ /* 0x000fe20003fae000 */
[----:B------:R-:W-:Y:S01]  /*36b0*/  @!P4 FMUL R101, R101, 0.5 ;  /* 0x3f0000006565c820 */ /* 0x000fe20000400000 */
[----:B------:R-:W-:-:S03]  /*36c0*/  FMNMX R6, R122, R5, !PT ;  /* 0x000000057a067209 */ /* 0x000fc60007800000 */
[----:B------:R-:W-:Y:S01]  /*36d0*/  @!P6 FMUL R84, R84, 0.5 ;  /* 0x3f0000005454e820 */ /* 0x000fe20000400000 */
[----:B------:R-:W3:Y:S01]  /*36e0*/  MUFU.EX2 R20, R20 ;  /* 0x0000001400147308 */ /* 0x000ee20000000800 */
[----:B-1----:R-:W-:Y:S01]  /*36f0*/  @!P3 FMUL R97, R97, R97 ;  /* 0x000000616161b220 */ /* 0x002fe20000400000 */
[----:B------:R-:W-:Y:S02]  /*3700*/  FSETP.GEU.AND P3, PT, R88, -126, PT ;  /* 0xc2fc00005800780b */ /* 0x000fe40003f6e000 */
[----:B------:R-:W-:-:S03]  /*3710*/  FMNMX R5, R123, R6, !PT ;  /* 0x000000067b057209 */ /* 0x000fc60007800000 */
[----:B------:R-:W-:Y:S01]  /*3720*/  @!P5 FMUL R65, R65, 0.5 ;  /* 0x3f0000004141d820 */ /* 0x000fe20000400000 */
[----:B------:R-:W-:Y:S01]  /*3730*/  FMNMX R6, R126, R5, !PT ;  /* 0x000000057e067209 */ /* 0x000fe20007800000 */
[----:B--2---:R-:W-:Y:S01]  /*3740*/  @!P2 FMUL R60, R60, R60 ;  /* 0x0000003c3c3ca220 */ /* 0x004fe20000400000 */
[----:B------:R-:W-:Y:S01]  /*3750*/  FSETP.GEU.AND P2, PT, R77, -126, PT ;  /* 0xc2fc00004d00780b */ /* 0x000fe20003f4e000 */
[----:B------:R-:W1:Y:S01]  /*3760*/  MUFU.EX2 R101, R101 ;  /* 0x0000006500657308 */ /* 0x000e620000000800 */
        /* <DEDUP_REMOVED lines=10> */
[----:B-1----:R-:W-:Y:S01]  /*3810*/  @!P4 FMUL R101, R101, R101 ;  /* 0x000000656565c220 */ /* 0x002fe20000400000 */
[----:B------:R-:W-:Y:S02]  /*3820*/  FSETP.GEU.AND P4, PT, R92, -126, PT ;  /* 0xc2fc00005c00780b */ /* 0x000fe40003f8e000 */
[----:B------:R-:W-:Y:S01]  /*3830*/  @!P1 FMUL R69, R69, 0.5 ;  /* 0x3f00000045459820 */ /* 0x000fe20000400000 */
[----:B------:R-:W-:-:S03]  /*3840*/  FMNMX R5, R135, R6, !PT ;  /* 0x0000000687057209 */ /* 0x000fc60007800000 */
[----:B------:R-:W1:Y:S01]  /*3850*/  MUFU.EX2 R88, R88 ;  /* 0x0000005800587308 */ /* 0x000e620000000800 */
[----:B--2---:R-:W-:Y:S01]  /*3860*/  @!P6 FMUL R84, R84, R84 ;  /* 0x000000545454e220 */ /* 0x004fe20000400000 */
[----:B------:R-:W-:Y:S02]  /*3870*/  FSETP.GEU.AND P6, PT, R96, -126, PT ;  /* 0xc2fc00006000780b */ /* 0x000fe40003fce000 */
[----:B------:R-:W-:-:S03]  /*3880*/  FMNMX R6, R138, R5, !PT ;  /* 0x000000058a067209 */ /* 0x000fc60007800000 */
[----:B------:R-:W-:Y:S01]  /*3890*/  @!P4 FMUL R92, R92, 0.5 ;  /* 0x3f0000005c5cc820 */ /* 0x000fe20000400000 */
[----:B------:R-:W2:Y:S01]  /*38a0*/  MUFU.EX2 R77, R77 ;  /* 0x0000004d004d7308 */ /* 0x000ea20000000800 */
[----:B---3--:R-:W-:Y:S01]  /*38b0*/  @!P5 FMUL R65, R65, R65 ;  /* 0x000000414141d220 */ /* 0x008fe20000400000 */
[----:B------:R-:W-:Y:S02]  /*38c0*/  FSETP.GEU.AND P5, PT, R18, -126, PT ;  /* 0xc2fc00001200780b */ /* 0x000fe40003fae000 */
        /* <DEDUP_REMOVED lines=22> */
[----:B------:R-:W-:Y:S01]  /*3a30*/  FSETP.GEU.AND P4, PT, R105, -126, PT ;  /* 0xc2fc00006900780b */ /* 0x000fe20003f8e000 */
[----:B------:R-:W1:Y:S01]  /*3a40*/  SHFL.BFLY PT, R5, R6, 0x1, 0x1f ;  /* 0x0c201f0006057f89 */ /* 0x000e6200000e0000 */
[----:B------:R-:W-:-:S04]  /*3a50*/  @!P1 FMUL R124, R124, 0.5 ;  /* 0x3f0000007c7c9820 */ /* 0x000fc80000400000 */
[----:B------:R-:W4:Y:S01]  /*3a60*/  MUFU.EX2 R100, R100 ;  /* 0x0000006400647308 */ /* 0x000f220000000800 */
        /* <DEDUP_REMOVED lines=8> */
[----:B----4-:R-:W-:Y:S01]  /*3af0*/  @!P3 FMUL R100, R100, R100 ;  /* 0x000000646464b220 */ /* 0x010fe20000400000 */
[----:B------:R-:W-:Y:S02]  /*3b00*/  FSETP.GEU.AND P3, PT, R121, -126, PT ;  /* 0xc2fc00007900780b */ /* 0x000fe40003f6e000 */
[----:B-1----:R-:W-:-:S03]  /*3b10*/  FMNMX R5, R6, R5, !PT ;  /* 0x0000000506057209 */ /* 0x002fc60007800000 */
[----:B------:R-:W-:Y:S01]  /*3b20*/  @!P6 FMUL R117, R117, 0.5 ;  /* 0x3f0000007575e820 */ /* 0x000fe20000400000 */
[----:B------:R-:W1:Y:S01]  /*3b30*/  MUFU.EX2 R105, R105 ;  /* 0x0000006900697308 */ /* 0x000e620000000800 */
[----:B--2---:R-:W-:Y:S01]  /*3b40*/  @!P2 FMUL R23, R23, R23 ;  /* 0x000000171717a220 */ /* 0x004fe20000400000 */
[----:B------:R-:W-:Y:S01]  /*3b50*/  FSETP.GEU.AND P2, PT, R112, -126, PT ;  /* 0xc2fc00007000780b */ /* 0x000fe20003f4e000 */
[----:B------:R-:W2:Y:S04]  /*3b60*/  SHFL.BFLY PT, R6, R5, 0x2, 0x1f ;  /* 0x0c401f0005067f89 */ /* 0x000ea800000e0000 */
[----:B------:R-:W-:Y:S01]  /*3b70*/  @!P3 FMUL R121, R121, 0.5 ;  /* 0x3f0000007979b820 */ /* 0x000fe20000400000 */
[----:B------:R-:W4:Y:S01]  /*3b80*/  MUFU.EX2 R76, R76 ;  /* 0x0000004c004c7308 */ /* 0x000f220000000800 */
        /* <DEDUP_REMOVED lines=8> */
[----:B----4-:R-:W-:Y:S01]  /*3c10*/  @!P5 FMUL R76, R76, R76 ;  /* 0x0000004c4c4cd220 */ /* 0x010fe20000400000 */
[----:B------:R-:W-:Y:S02]  /*3c20*/  FSETP.GEU.AND P5, PT, R109, -126, PT ;  /* 0xc2fc00006d00780b */ /* 0x000fe40003fae000 */
[----:B--2---:R-:W-:-:S03]  /*3c30*/  FMNMX R11, R5, R6, !PT ;  /* 0x00000006050b7209 */ /* 0x004fc60007800000 */
        /* <DEDUP_REMOVED lines=11> */
[----:B------:R-:W-:-:S05]  /*3cf0*/  FSETP.GEU.AND P2, PT, R16, -126, PT ;  /* 0xc2fc00001000780b */ /* 0x000fca0003f4e000 */
[----:B------:R-:W-:Y:S01]  /*3d00*/  @!P3 FMUL R125, R125, 0.5 ;  /* 0x3f0000007d7db820 */ /* 0x000fe20000400000 */
[----:B------:R-:W2:Y:S01]  /*3d10*/  MUFU.EX2 R109, R109 ;  /* 0x0000006d006d7308 */ /* 0x000ea20000000800 */
[----:B---3--:R-:W-:Y:S01]  /*3d20*/  @!P1 FMUL R113, R113, R113 ;  /* 0x0000007171719220 */ /* 0x008fe20000400000 */
[----:B------:R-:W-:-:S03]  /*3d30*/  FSETP.NEU.AND P1, PT, R11, -INF , PT ;  /* 0xff8000000b00780b */ /* 0x000fc60003f2d000 */
[----:B------:R-:W-:Y:S01]  /*3d40*/  FADD R141, R48, R113 ;  /* 0x00000071308d7221 */ /* 0x000fe20000000000 */
[----:B------:R-:W-:Y:S01]  /*3d50*/  FSEL R5, R11, RZ, P1 ;  /* 0x000000ff0b057208 */ /* 0x000fe20000800000 */
[----:B------:R-:W-:Y:S01]  /*3d60*/  @!P2 FMUL R16, R16, 0.5 ;  /* 0x3f0000001010a820 */ /* 0x000fe20000400000 */
[----:B------:R-:W3:Y:S01]  /*3d70*/  MUFU.EX2 R108, R108 ;  /* 0x0000006c006c7308 */ /* 0x000ee20000000800 */
[----:B------:R-:W-:Y:S01]  /*3d80*/  FSETP.GEU.AND P1, PT, R129, -126, PT ;  /* 0xc2fc00008100780b */ /* 0x000fe20003f2e000 */
[----:B-1----:R-:W-:Y:S01]  /*3d90*/  @!P4 FMUL R104, R104, R104 ;  /* 0x000000686868c220 */ /* 0x002fe20000400000 */
[----:B------:R-:W-:Y:S01]  /*3da0*/  FMUL R5, R5, UR6 ;  /* 0x0000000605057c20 */ /* 0x000fe20008400000 */
[----:B------:R-:W-:Y:S02]  /*3db0*/  FSETP.GEU.AND P4, PT, R120, -126, PT ;  /* 0xc2fc00007800780b */ /* 0x000fe40003f8e000 */
[----:B------:R-:W-:Y:S01]  /*3dc0*/  F2FP.F16.F32.PACK_AB R48, R85, R48 ;  /* 0x000000305530723e */ /* 0x000fe200000000ff */
[--C-:B------:R-:W-:Y:S01]  /*3dd0*/  FFMA R26, R26, UR6, -R5.reuse ;  /* 0x000000061a1a7c23 */ /* 0x100fe20008000805 */
[----:B------:R-:W1:Y:S01]  /*3de0*/  MUFU.EX2 R125, R125 ;  /* 0x0000007d007d7308 */ /* 0x000e620000000800 */
[--C-:B------:R-:W-:Y:S01]  /*3df0*/  FFMA R124, R27, UR6, -R5.reuse ;  /* 0x000000061b7c7c23 */ /* 0x100fe20008000805 */
[--C-:B------:R-:W-:Y:S01]  /*3e00*/  FFMA R6, R31, UR6, -R5.reuse ;  /* 0x000000061f067c23 */ /* 0x100fe20008000805 */
[----:B--2---:R-:W-:Y:S01]  /*3e10*/  @!P5 FMUL R109, R109, R109 ;  /* 0x0000006d6d6dd220 */ /* 0x004fe20000400000 */
[----:B------:R-:W-:Y:S01]  /*3e20*/  FSETP.GEU.AND P5, PT, R26, -126, PT ;  /* 0xc2fc00001a00780b */ /* 0x000fe20003fae000 */
[--C-:B------:R-:W-:Y:S01]  /*3e30*/  FFMA R30, R30, UR6, -R5.reuse ;  /* 0x000000061e1e7c23 */ /* 0x100fe20008000805 */
[----:B------:R-:W-:Y:S01]  /*3e40*/  @!P1 FMUL R129, R129, 0.5 ;  /* 0x3f00000081819820 */ /* 0x000fe20000400000 */
[--C-:B------:R-:W-:Y:S01]  /*3e50*/  FFMA R41, R34, UR6, -R5.reuse ;  /* 0x0000000622297c23 */ /* 0x100fe20008000805 */
[----:B------:R-:W2:Y:S01]  /*3e60*/  MUFU.EX2 R16, R16 ;  /* 0x0000001000107308 */ /* 0x000ea20000000800 */
[----:B---3--:R-:W-:Y:S01]  /*3e70*/  @!P6 FMUL R108, R108, R108 ;  /* 0x0000006c6c6ce220 */ /* 0x008fe20000400000 */
[----:B------:R-:W-:Y:S01]  /*3e80*/  FSETP.GEU.AND P6, PT, R124, -126, PT ;  /* 0xc2fc00007c00780b */ /* 0x000fe20003fce000 */
[----:B------:R-:W-:Y:S01]  /*3e90*/  @!P4 FMUL R120, R120, 0.5 ;  /* 0x3f0000007878c820 */ /* 0x000fe20000400000 */
[--C-:B------:R-:W-:Y:S01]  /*3ea0*/  FFMA R37, R38, UR6, -R5.reuse ;  /* 0x0000000626257c23 */ /* 0x100fe20008000805 */
[--C-:B------:R-:W-:Y:S01]  /*3eb0*/  FFMA R43, R43, UR6, -R5.reuse ;  /* 0x000000062b2b7c23 */ /* 0x100fe20008000805 */
[--C-:B------:R-:W-:Y:S01]  /*3ec0*/  FFMA R47, R47, UR6, -R5.reuse ;  /* 0x000000062f2f7c23 */ /* 0x100fe20008000805 */
[--C-:B------:R-:W-:Y:S01]  /*3ed0*/  FFMA R51, R51, UR6, -R5.reuse ;  /* 0x0000000633337c23 */ /* 0x100fe20008000805 */
[----:B------:R-:W3:Y:S01]  /*3ee0*/  MUFU.EX2 R129, R129 ;  /* 0x0000008100817308 */ /* 0x000ee20000000800 */
[----:B-1----:R-:W-:Y:S01]  /*3ef0*/  @!P3 FMUL R125, R125, R125 ;  /* 0x0000007d7d7db220 */ /* 0x002fe20000400000 */
[----:B------:R-:W-:Y:S01]  /*3f00*/  FSETP.GEU.AND P3, PT, R6, -126, PT ;  /* 0xc2fc00000600780b */ /* 0x000fe20003f6e000 */
[----:B------:R-:W-:Y:S01]  /*3f10*/  @!P5 FMUL R26, R26, 0.5 ;  /* 0x3f0000001a1ad820 */ /* 0x000fe20000400000 */
        /* <DEDUP_REMOVED lines=12> */
[----:B------:R2:W4:Y:S01]  /*3fe0*/  MUFU.EX2 R27, R26 ;  /* 0x0000001a001b7308 */ /* 0x0005220000000800 */
        /* <DEDUP_REMOVED lines=8> */
[--C-:B--2---:R-:W-:Y:S01]  /*4070*/  FFMA R26, R35, UR6, -R5.reuse ;  /* 0x00000006231a7c23 */ /* 0x104fe20008000805 */
[----:B-1----:R-:W-:Y:S01]  /*4080*/  @!P4 FMUL R120, R120, R120 ;  /* 0x000000787878c220 */ /* 0x002fe20000400000 */
[--C-:B------:R-:W-:Y:S01]  /*4090*/  FFMA R99, R99, UR6, -R5.reuse ;  /* 0x0000000663637c23 */ /* 0x100fe20008000805 */
[--C-:B------:R-:W-:Y:S01]  /*40a0*/  FFMA R103, R103, UR6, -R5.reuse ;  /* 0x0000000667677c23 */ /* 0x100fe20008000805 */
[--C-:B------:R-:W-:Y:S01]  /*40b0*/  FFMA R107, R107, UR6, -R5.reuse ;  /* 0x000000066b6b7c23 */ /* 0x100fe20008000805 */
[----:B------:R-:W-:Y:S01]  /*40c0*/  FSETP.GEU.AND P4, PT, R26, -126, PT ;  /* 0xc2fc00001a00780b */ /* 0x000fe20003f8e000 */
[----:B------:R-:W-:Y:S01]  /*40d0*/  @!P1 FMUL R41, R41, 0.5 ;  /* 0x3f00000029299820 */ /* 0x000fe20000400000 */
[----:B------:R1:W2:Y:S01]  /*40e0*/  MUFU.EX2 R34, R6 ;  /* 0x0000000600227308 */ /* 0x0002a20000000800 */
[----:B----4-:R-:W-:Y:S01]  /*40f0*/  @!P5 FMUL R27, R27, R27 ;  /* 0x0000001b1b1bd220 */ /* 0x010fe20000400000 */
[----:B------:R-:W-:Y:S01]  /*4100*/  FSETP.GEU.AND P5, PT, R37, -126, PT ;  /* 0xc2fc00002500780b */ /* 0x000fe20003fae000 */
[--C-:B------:R-:W-:Y:S01]  /*4110*/  FFMA R111, R111, UR6, -R5.reuse ;  /* 0x000000066f6f7c23 */ /* 0x100fe20008000805 */
[--C-:B------:R-:W-:Y:S01]  /*4120*/  FFMA R115, R115, UR6, -R5.reuse ;  /* 0x0000000673737c23 */ /* 0x100fe20008000805 */
[--C-:B------:R-:W-:Y:S01]  /*4130*/  FFMA R122, R122, UR6, -R5.reuse ;  /* 0x000000067a7a7c23 */ /* 0x100fe20008000805 */
[--C-:B------:R-:W-:Y:S01]  /*4140*/  FFMA R126, R126, UR6, -R5.reuse ;  /* 0x000000067e7e7c23 */ /* 0x100fe20008000805 */
[--C-:B------:R-:W-:Y:S01]  /*4150*/  FFMA R130, R130, UR6, -R5.reuse ;  /* 0x0000000682827c23 */ /* 0x100fe20008000805 */
[----:B------:R4:W5:Y:S01]  /*4160*/  MUFU.EX2 R31, R30 ;  /* 0x0000001e001f7308 */ /* 0x0009620000000800 */
[----:B---3--:R-:W-:Y:S01]  /*4170*/  @!P6 FMUL R124, R124, R124 ;  /* 0x0000007c7c7ce220 */ /* 0x008fe20000400000 */
[--C-:B-1----:R-:W-:Y:S01]  /*4180*/  FFMA R6, R50, UR6, -R5.reuse ;  /* 0x0000000632067c23 */ /* 0x102fe20008000805 */
[----:B------:R-:W-:Y:S01]  /*4190*/  @!P4 FMUL R26, R26, 0.5 ;  /* 0x3f0000001a1ac820 */ /* 0x000fe20000400000 */
[--C-:B------:R-:W-:Y:S01]  /*41a0*/  FFMA R132, R138, UR6, -R5.reuse ;  /* 0x000000068a847c23 */ /* 0x100fe20008000805 */
[--C-:B------:R-:W-:Y:S01]  /*41b0*/  FFMA R140, R134, UR6, -R5.reuse ;  /* 0x00000006868c7c23 */ /* 0x100fe20008000805 */
[--C-:B------:R-:W-:Y:S01]  /*41c0*/  FFMA R137, R135, UR6, -R5.reuse ;  /* 0x0000000687897c23 */ /* 0x100fe20008000805 */
[----:B------:R-:W-:Y:S01]  /*41d0*/  @!P5 FMUL R37, R37, 0.5 ;  /* 0x3f0000002525d820 */ /* 0x000fe20000400000 */
[----:B------:R1:W3:Y:S01]  /*41e0*/  MUFU.EX2 R35, R41 ;  /* 0x0000002900237308 */ /* 0x0002e20000000800 */
[--C-:B----4-:R-:W-:Y:S01]  /*41f0*/  FFMA R30, R39, UR6, -R5.reuse ;  /* 0x00000006271e7c23 */ /* 0x110fe20008000805 */
[----:B--2---:R-:W-:Y:S01]  /*4200*/  @!P3 FMUL R34, R34, R34 ;  /* 0x000000222222b220 */ /* 0x004fe20000400000 */
[----:B------:R-:W-:Y:S01]  /*4210*/  FSETP.GEU.AND P3, PT, R43, -126, PT ;  /* 0xc2fc00002b00780b */ /* 0x000fe20003f6e000 */
[--C-:B------:R-:W-:Y:S01]  /*4220*/  FFMA R39, R42, UR6, -R5.reuse ;  /* 0x000000062a277c23 */ /* 0x100fe20008000805 */
[--C-:B------:R-:W-:Y:S01]  /*4230*/  FFMA R134, R142, UR6, -R5.reuse ;  /* 0x000000068e867c23 */ /* 0x100fe20008000805 */
[----:B------:R-:W-:Y:S01]  /*4240*/  FSETP.GEU.AND P6, PT, R30, -126, PT ;  /* 0xc2fc00001e00780b */ /* 0x000fe20003fce000 */
[--C-:B------:R-:W-:Y:S01]  /*4250*/  FFMA R138, R146, UR6, -R5.reuse ;  /* 0x00000006928a7c23 */ /* 0x100fe20008000805 */
[----:B------:R2:W4:Y:S01]  /*4260*/  MUFU.EX2 R38, R26 ;  /* 0x0000001a00267308 */ /* 0x0005220000000800 */
[--C-:B-1----:R-:W-:Y:S01]  /*4270*/  FFMA R41, R46, UR6, -R5.reuse ;  /* 0x000000062e297c23 */ /* 0x102fe20008000805 */
[----:B-----5:R-:W-:Y:S01]  /*4280*/  @!P2 FMUL R31, R31, R31 ;  /* 0x0000001f1f1fa220 */ /* 0x020fe20000400000 */
[----:B------:R-:W-:Y:S01]  /*4290*/  FSETP.GEU.AND P2, PT, R39, -126, PT ;  /* 0xc2fc00002700780b */ /* 0x000fe20003f4e000 */
[--C-:B------:R-:W-:Y:S01]  /*42a0*/  FFMA R135, R147, UR6, -R5.reuse ;  /* 0x0000000693877c23 */ /* 0x100fe20008000805 */
[--C-:B------:R-:W-:Y:S01]  /*42b0*/  FFMA R128, R118, UR6, -R5.reuse ;  /* 0x0000000676807c23 */ /* 0x100fe20008000805 */
[--C-:B------:R-:W-:Y:S01]  /*42c0*/  FFMA R119, R119, UR6, -R5.reuse ;  /* 0x0000000677777c23 */ /* 0x100fe20008000805 */
[--C-:B------:R-:W-:Y:S01]  /*42d0*/  FFMA R136, R150, UR6, -R5.reuse ;  /* 0x0000000696887c23 */ /* 0x100fe20008000805 */
[----:B------:R-:W-:Y:S01]  /*42e0*/  @!P3 FMUL R43, R43, 0.5 ;  /* 0x3f0000002b2bb820 */ /* 0x000fe20000400000 */
[----:B------:R-:W1:Y:S01]  /*42f0*/  MUFU.EX2 R37, R37 ;  /* 0x0000002500257308 */ /* 0x000e620000000800 */
[----:B---3--:R-:W-:Y:S01]  /*4300*/  @!P1 FMUL R35, R35, R35 ;  /* 0x0000002323239220 */ /* 0x008fe20000400000 */
[----:B------:R-:W-:Y:S01]  /*4310*/  @!P6 FMUL R30, R30, 0.5 ;  /* 0x3f0000001e1ee820 */ /* 0x000fe20000400000 */
[----:B------:R-:W-:Y:S01]  /*4320*/  FSETP.GEU.AND P1, PT, R41, -126, PT ;  /* 0xc2fc00002900780b */ /* 0x000fe20003f2e000 */
[--C-:B--2---:R-:W-:Y:S01]  /*4330*/  FFMA R26, R54, UR6, -R5.reuse ;  /* 0x00000006361a7c23 */ /* 0x104fe20008000805 */
[----:B------:R-:W-:-:S02]  /*4340*/  FFMA R133, R151, UR6, -R5 ;  /* 0x0000000697857c23 */ /* 0x000fc40008000805 */
[----:B------:R-:W-:Y:S01]  /*4350*/  @!P2 FMUL R39, R39, 0.5 ;  /* 0x3f0000002727a820 */ /* 0x000fe20000400000 */
[----:B------:R2:W3:Y:S01]  /*4360*/  MUFU.EX2 R42, R30 ;  /* 0x0000001e002a7308 */ /* 0x0004e20000000800 */
[----:B----4-:R-:W-:Y:S01]  /*4370*/  @!P4 FMUL R38, R38, R38 ;  /* 0x000000262626c220 */ /* 0x010fe20000400000 */
[----:B------:R-:W-:-:S06]  /*4380*/  FSETP.GEU.AND P4, PT, R47, -126, PT ;  /* 0xc2fc00002f00780b */ /* 0x000fcc0003f8e000 */
[----:B------:R-:W4:Y:S01]  /*4390*/  MUFU.EX2 R46, R43 ;  /* 0x0000002b002e7308 */ /* 0x000f220000000800 */
[----:B-1----:R-:W-:Y:S01]  /*43a0*/  @!P5 FMUL R37, R37, R37 ;  /* 0x000000252525d220 */ /* 0x002fe20000400000 */
[----:B------:R-:W-:Y:S01]  /*43b0*/  FSETP.GEU.AND P5, PT, R6, -126, PT ;  /* 0xc2fc00000600780b */ /* 0x000fe20003fae000 */
[----:B------:R-:W-:Y:S01]  /*43c0*/  @!P1 FMUL R41, R41, 0.5 ;  /* 0x3f00000029299820 */ /* 0x000fe20000400000 */
[----:B--2---:R-:W-:-:S03]  /*43d0*/  FFMA R30, R58, UR6, -R5 ;  /* 0x000000063a1e7c23 */ /* 0x004fc60008000805 */
[----:B------:R-:W-:Y:S01]  /*43e0*/  @!P4 FMUL R47, R47, 0.5 ;  /* 0x3f0000002f2fc820 */ /* 0x000fe20000400000 */
[----:B------:R-:W1:Y:S01]  /*43f0*/  MUFU.EX2 R39, R39 ;  /* 0x0000002700277308 */ /* 0x000e620000000800 */
[----:B---3--:R-:W-:Y:S01]  /*4400*/  @!P6 FMUL R42, R42, R42 ;  /* 0x0000002a2a2ae220 */ /* 0x008fe20000400000 */
[----:B------:R-:W-:-:S05]  /*4410*/  FSETP.GEU.AND P6, PT, R51, -126, PT ;  /* 0xc2fc00003300780b */ /* 0x000fca0003fce000 */
[----:B------:R-:W-:Y:S01]  /*4420*/  @!P5 FMUL R6, R6, 0.5 ;  /* 0x3f0000000606d820 */ /* 0x000fe20000400000 */
[----:B------:R-:W2:Y:S01]  /*4430*/  MUFU.EX2 R41, R41 ;  /* 0x0000002900297308 */ /* 0x000ea20000000800 */
[----:B----4-:R-:W-:Y:S01]  /*4440*/  @!P3 FMUL R46, R46, R46 ;  /* 0x0000002e2e2eb220 */ /* 0x010fe20000400000 */
[----:B------:R-:W-:-:S05]  /*4450*/  FSETP.GEU.AND P3, PT, R55, -126, PT ;  /* 0xc2fc00003700780b */ /* 0x000fca0003f6e000 */
[----:B------:R-:W-:Y:S01]  /*4460*/  @!P6 FMUL R51, R51, 0.5 ;  /* 0x3f0000003333e820 */ /* 0x000fe20000400000 */
[----:B------:R-:W3:Y:S01]  /*4470*/  MUFU.EX2 R50, R47 ;  /* 0x0000002f00327308 */ /* 0x000ee20000000800 */
[----:B-1----:R-:W-:Y:S01]  /*4480*/  @!P2 FMUL R39, R39, R39 ;  /* 0x000000272727a220 */ /* 0x002fe20000400000 */
[----:B------:R-:W-:-:S05]  /*4490*/  FSETP.GEU.AND P2, PT, R26, -126, PT ;  /* 0xc2fc00001a00780b */ /* 0x000fca0003f4e000 */
[----:B------:R-:W-:Y:S01]  /*44a0*/  @!P3 FMUL R55, R55, 0.5 ;  /* 0x3f0000003737b820 */ /* 0x000fe20000400000 */
[----:B------:R1:W4:Y:S01]  /*44b0*/  MUFU.EX2 R43, R6 ;  /* 0x00000006002b7308 */ /* 0x0003220000000800 */
[----:B--2---:R-:W-:Y:S01]  /*44c0*/  @!P1 FMUL R41, R41, R41 ;  /* 0x0000002929299220 */ /* 0x004fe20000400000 */
[----:B------:R-:W-:-:S05]  /*44d0*/  FSETP.GEU.AND P1, PT, R30, -126, PT ;  /* 0xc2fc00001e00780b */ /* 0x000fca0003f2e000 */
[----:B------:R-:W-:Y:S01]  /*44e0*/  @!P2 FMUL R26, R26, 0.5 ;  /* 0x3f0000001a1aa820 */ /* 0x000fe20000400000 */
[----:B------:R-:W2:Y:S01]  /*44f0*/  MUFU.EX2 R54, R51 ;  /* 0x0000003300367308 */ /* 0x000ea20000000800 */
[----:B-1----:R-:W-:Y:S01]  /*4500*/  FFMA R6, R62, UR6, -R5 ;  /* 0x000000063e067c23 */ /* 0x002fe20008000805 */
[----:B---3--:R-:W-:Y:S01]  /*4510*/  @!P4 FMUL R50, R50, R50 ;  /* 0x000000323232c220 */ /* 0x008fe20000400000 */
[----:B------:R-:W-:-:S04]  /*4520*/  FSETP.GEU.AND P4, PT, R59, -126, PT ;  /* 0xc2fc00003b00780b */ /* 0x000fc80003f8e000 */
[----:B------:R-:W-:Y:S01]  /*4530*/  @!P1 FMUL R30, R30, 0.5 ;  /* 0x3f0000001e1e9820 */ /* 0x000fe20000400000 */
[----:B------:R-:W1:Y:S01]  /*4540*/  MUFU.EX2 R58, R55 ;  /* 0x00000037003a7308 */ /* 0x000e620000000800 */
[----:B----4-:R-:W-:Y:S01]  /*4550*/  @!P5 FMUL R43, R43, R43 ;  /* 0x0000002b2b2bd220 */ /* 0x010fe20000400000 */
[----:B------:R-:W-:-:S06]  /*4560*/  FSETP.GEU.AND P5, PT, R6, -126, PT ;  /* 0xc2fc00000600780b */ /* 0x000fcc0003fae000 */
[----:B------:R-:W-:Y:S01]  /*4570*/  @!P4 FMUL R59, R59, 0.5 ;  /* 0x3f0000003b3bc820 */ /* 0x000fe20000400000 */
[----:B--2---:R-:W-:Y:S01]  /*4580*/  @!P6 FMUL R54, R54, R54 ;  /* 0x000000363636e220 */ /* 0x004fe20000400000 */
[----:B------:R-:W-:Y:S01]  /*4590*/  FSETP.GEU.AND P6, PT, R63, -126, PT ;  /* 0xc2fc00003f00780b */ /* 0x000fe20003fce000 */
[----:B------:R2:W3:Y:S04]  /*45a0*/  MUFU.EX2 R47, R26 ;  /* 0x0000001a002f7308 */ /* 0x0004e80000000800 */
[----:B------:R-:W-:Y:S01]  /*45b0*/  @!P5 FMUL R6, R6, 0.5 ;  /* 0x3f0000000606d820 */ /* 0x000fe20000400000 */
[----:B-1----:R-:W-:Y:S01]  /*45c0*/  @!P3 FMUL R58, R58, R58 ;  /* 0x0000003a3a3ab220 */ /* 0x002fe20000400000 */
[----:B------:R-:W-:Y:S02]  /*45d0*/  FSETP.GEU.AND P3, PT, R67, -126, PT ;  /* 0xc2fc00004300780b */ /* 0x000fe40003f6e000 */
[----:B------:R1:W4:Y:S01]  /*45e0*/  MUFU.EX2 R51, R30 ;  /* 0x0000001e00337308 */ /* 0x0003220000000800 */
[----:B--2---:R-:W-:-:S03]  /*45f0*/  FFMA R26, R66, UR6, -R5 ;  /* 0x00000006421a7c23 */ /* 0x004fc60008000805 */
[----:B------:R-:W-:-:S04]  /*4600*/  @!P6 FMUL R63, R63, 0.5 ;  /* 0x3f0000003f3fe820 */ /* 0x000fc80000400000 */
[----:B------:R-:W2:Y:S01]  /*4610*/  MUFU.EX2 R62, R59 ;  /* 0x0000003b003e7308 */ /* 0x000ea20000000800 */
[----:B-1----:R-:W-:Y:S01]  /*4620*/  FFMA R30, R70, UR6, -R5 ;  /* 0x00000006461e7c23 */ /* 0x002fe20008000805 */
[----:B---3--:R-:W-:Y:S01]  /*4630*/  @!P2 FMUL R47, R47, R47 ;  /* 0x0000002f2f2fa220 */ /* 0x008fe20000400000 */
[----:B------:R-:W-:Y:S01]  /*4640*/  FSETP.GEU.AND P2, PT, R26, -126, PT ;  /* 0xc2fc00001a00780b */ /* 0x000fe20003f4e000 */
[----:B------:R-:W-:-:S04]  /*4650*/  @!P3 FMUL R67, R67, 0.5 ;  /* 0x3f0000004343b820 */ /* 0x000fc80000400000 */
[----:B------:R1:W3:Y:S01]  /*4660*/  MUFU.EX2 R55, R6 ;  /* 0x0000000600377308 */ /* 0x0002e20000000800 */
[----:B----4-:R-:W-:Y:S01]  /*4670*/  @!P1 FMUL R51, R51, R51 ;  /* 0x0000003333339220 */ /* 0x010fe20000400000 */
[----:B------:R-:W-:-:S06]  /*4680*/  FSETP.GEU.AND P1, PT, R30, -126, PT ;  /* 0xc2fc00001e00780b */ /* 0x000fcc0003f2e000 */
[----:B------:R-:W4:Y:S01]  /*4690*/  MUFU.EX2 R66, R63 ;  /* 0x0000003f00427308 */ /* 0x000f220000000800 */
[----:B-1----:R-:W-:Y:S01]  /*46a0*/  FFMA R6, R74, UR6, -R5 ;  /* 0x000000064a067c23 */ /* 0x002fe20008000805 */
[----:B--2---:R-:W-:Y:S01]  /*46b0*/  @!P4 FMUL R62, R62, R62 ;  /* 0x0000003e3e3ec220 */ /* 0x004fe20000400000 */
[----:B------:R-:W-:Y:S01]  /*46c0*/  FSETP.GEU.AND P4, PT, R71, -126, PT ;  /* 0xc2fc00004700780b */ /* 0x000fe20003f8e000 */
[----:B------:R-:W-:-:S03]  /*46d0*/  @!P2 FMUL R26, R26, 0.5 ;  /* 0x3f0000001a1aa820 */ /* 0x000fc60000400000 */
[----:B------:R-:W-:Y:S01]  /*46e0*/  @!P1 FMUL R30, R30, 0.5 ;  /* 0x3f0000001e1e9820 */ /* 0x000fe20000400000 */
[----:B------:R-:W1:Y:S01]  /*46f0*/  MUFU.EX2 R70, R67 ;  /* 0x0000004300467308 */ /* 0x000e620000000800 */
[----:B---3--:R-:W-:Y:S01]  /*4700*/  @!P5 FMUL R55, R55, R55 ;  /* 0x000000373737d220 */ /* 0x008fe20000400000 */
[----:B------:R-:W-:-:S06]  /*4710*/  FSETP.GEU.AND P5, PT, R6, -126, PT ;  /* 0xc2fc00000600780b */ /* 0x000fcc0003fae000 */
[----:B------:R-:W-:Y:S01]  /*4720*/  @!P4 FMUL R71, R71, 0.5 ;  /* 0x3f0000004747c820 */ /* 0x000fe20000400000 */
[----:B----4-:R-:W-:Y:S01]  /*4730*/  @!P6 FMUL R66, R66, R66 ;  /* 0x000000424242e220 */ /* 0x010fe20000400000 */
        /* <DEDUP_REMOVED lines=32> */
[----:B------:R-:W1:Y:S01]  /*4940*/  MUFU.EX2 R86, R83 ;  /* 0x0000005300567308 */ /* 0x000e620000000800 */
[----:B--2---:R-:W-:-:S03]  /*4950*/  FFMA R26, R90, UR6, -R5 ;  /* 0x000000065a1a7c23 */ /* 0x004fc60008000805 */
[----:B------:R-:W-:-:S04]  /*4960*/  @!P6 FMUL R87, R87, 0.5 ;  /* 0x3f0000005757e820 */ /* 0x000fc80000400000 */
[----:B------:R2:W4:Y:S01]  /*4970*/  MUFU.EX2 R79, R6 ;  /* 0x00000006004f7308 */ /* 0x0005220000000800 */
[----:B---3--:R-:W-:Y:S01]  /*4980*/  @!P2 FMUL R71, R71, R71 ;  /* 0x000000474747a220 */ /* 0x008fe20000400000 */
[----:B------:R-:W-:Y:S01]  /*4990*/  FSETP.GEU.AND P2, PT, R26, -126, PT ;  /* 0xc2fc00001a00780b */ /* 0x000fe20003f4e000 */
[----:B------:R-:W-:-:S05]  /*49a0*/  @!P3 FMUL R91, R91, 0.5 ;  /* 0x3f0000005b5bb820 */ /* 0x000fca0000400000 */
[----:B------:R-:W3:Y:S01]  /*49b0*/  MUFU.EX2 R90, R87 ;  /* 0x00000057005a7308 */ /* 0x000ee20000000800 */
[----:B--2---:R-:W-:Y:S01]  /*49c0*/  FFMA R6, R98, UR6, -R5 ;  /* 0x0000000662067c23 */ /* 0x004fe20008000805 */
[----:B-1----:R-:W-:Y:S01]  /*49d0*/  @!P4 FMUL R86, R86, R86 ;  /* 0x000000565656c220 */ /* 0x002fe20000400000 */
[----:B------:R-:W-:-:S04]  /*49e0*/  FSETP.GEU.AND P4, PT, R95, -126, PT ;  /* 0xc2fc00005f00780b */ /* 0x000fc80003f8e000 */
[----:B------:R-:W-:Y:S01]  /*49f0*/  @!P2 FMUL R26, R26, 0.5 ;  /* 0x3f0000001a1aa820 */ /* 0x000fe20000400000 */
[----:B------:R-:W1:Y:S01]  /*4a00*/  MUFU.EX2 R83, R91 ;  /* 0x0000005b00537308 */ /* 0x000e620000000800 */
[----:B----4-:R-:W-:Y:S01]  /*4a10*/  @!P5 FMUL R79, R79, R79 ;  /* 0x0000004f4f4fd220 */ /* 0x010fe20000400000 */
[----:B------:R-:W-:-:S06]  /*4a20*/  FSETP.GEU.AND P5, PT, R6, -126, PT ;  /* 0xc2fc00000600780b */ /* 0x000fcc0003fae000 */
[----:B------:R-:W-:Y:S01]  /*4a30*/  @!P4 FMUL R95, R95, 0.5 ;  /* 0x3f0000005f5fc820 */ /* 0x000fe20000400000 */
[----:B---3--:R-:W-:Y:S01]  /*4a40*/  @!P6 FMUL R90, R90, R90 ;  /* 0x0000005a5a5ae220 */ /* 0x008fe20000400000 */
        /* <DEDUP_REMOVED lines=17> */
[----:B------:R1:W2:Y:S01]  /*4b60*/  MUFU.EX2 R102, R6 ;  /* 0x0000000600667308 */ /* 0x0002a20000000800 */
[----:B----4-:R-:W-:Y:S01]  /*4b70*/  @!P2 FMUL R94, R94, R94 ;  /* 0x0000005e5e5ea220 */ /* 0x010fe20000400000 */
[----:B------:R-:W-:-:S06]  /*4b80*/  FSETP.GEU.AND P2, PT, R26, -126, PT ;  /* 0xc2fc00001a00780b */ /* 0x000fcc0003f4e000 */
[----:B------:R-:W4:Y:S01]  /*4b90*/  MUFU.EX2 R95, R103 ;  /* 0x00000067005f7308 */ /* 0x000f220000000800 */
[----:B-1----:R-:W-:Y:S01]  /*4ba0*/  FFMA R6, R110, UR6, -R5 ;  /* 0x000000066e067c23 */ /* 0x002fe20008000805 */
[----:B---3--:R-:W-:Y:S01]  /*4bb0*/  @!P6 FMUL R91, R91, R91 ;  /* 0x0000005b5b5be220 */ /* 0x008fe20000400000 */
[----:B------:R-:W-:Y:S01]  /*4bc0*/  FSETP.GEU.AND P6, PT, R111, -126, PT ;  /* 0xc2fc00006f00780b */ /* 0x000fe20003fce000 */
[----:B------:R-:W-:-:S03]  /*4bd0*/  @!P4 FMUL R107, R107, 0.5 ;  /* 0x3f0000006b6bc820 */ /* 0x000fc60000400000 */
[----:B------:R-:W-:Y:S01]  /*4be0*/  @!P2 FMUL R26, R26, 0.5 ;  /* 0x3f0000001a1aa820 */ /* 0x000fe20000400000 */
[----:B------:R1:W3:Y:S01]  /*4bf0*/  MUFU.EX2 R98, R30 ;  /* 0x0000001e00627308 */ /* 0x0002e20000000800 */
[----:B--2---:R-:W-:Y:S01]  /*4c00*/  @!P5 FMUL R102, R102, R102 ;  /* 0x000000666666d220 */ /* 0x004fe20000400000 */
[----:B------:R-:W-:-:S06]  /*4c10*/  FSETP.GEU.AND P5, PT, R6, -126, PT ;  /* 0xc2fc00000600780b */ /* 0x000fcc0003fae000 */
[----:B------:R-:W-:Y:S01]  /*4c20*/  @!P6 FMUL R111, R111, 0.5 ;  /* 0x3f0000006f6fe820 */ /* 0x000fe20000400000 */
[----:B----4-:R-:W-:Y:S01]  /*4c30*/  @!P3 FMUL R95, R95, R95 ;  /* 0x0000005f5f5fb220 */ /* 0x010fe20000400000 */
[----:B------:R-:W-:Y:S01]  /*4c40*/  FSETP.GEU.AND P3, PT, R115, -126, PT ;  /* 0xc2fc00007300780b */ /* 0x000fe20003f6e000 */
[----:B-1----:R-:W-:Y:S01]  /*4c50*/  FFMA R30, R106, UR6, -R5 ;  /* 0x000000066a1e7c23 */ /* 0x002fe20008000805 */
[----:B------:R-:W1:Y:S03]  /*4c60*/  MUFU.EX2 R99, R107 ;  /* 0x0000006b00637308 */ /* 0x000e660000000800 */
[----:B------:R-:W-:Y:S01]  /*4c70*/  @!P5 FMUL R6, R6, 0.5 ;  /* 0x3f0000000606d820 */ /* 0x000fe20000400000 */
[----:B---3--:R-:W-:Y:S01]  /*4c80*/  @!P1 FMUL R98, R98, R98 ;  /* 0x0000006262629220 */ /* 0x008fe20000400000 */
[----:B------:R-:W-:-:S03]  /*4c90*/  FSETP.GEU.AND P1, PT, R30, -126, PT ;  /* 0xc2fc00001e00780b */ /* 0x000fc60003f2e000 */
[----:B------:R2:W3:Y:S03]  /*4ca0*/  MUFU.EX2 R106, R26 ;  /* 0x0000001a006a7308 */ /* 0x0004e60000000800 */
[----:B------:R-:W-:-:S05]  /*4cb0*/  @!P3 FMUL R115, R115, 0.5 ;  /* 0x3f0000007373b820 */ /* 0x000fca0000400000 */
[----:B------:R4:W5:Y:S01]  /*4cc0*/  MUFU.EX2 R103, R111 ;  /* 0x0000006f00677308 */ /* 0x0009620000000800 */
[----:B--2---:R-:W-:Y:S01]  /*4cd0*/  FFMA R26, R114, UR6, -R5 ;  /* 0x00000006721a7c23 */ /* 0x004fe20008000805 */
[----:B-1----:R-:W-:Y:S01]  /*4ce0*/  @!P4 FMUL R99, R99, R99 ;  /* 0x000000636363c220 */ /* 0x002fe20000400000 */
[----:B------:R-:W-:Y:S01]  /*4cf0*/  FSETP.GEU.AND P4, PT, R122, -126, PT ;  /* 0xc2fc00007a00780b */ /* 0x000fe20003f8e000 */
[----:B------:R-:W-:-:S04]  /*4d00*/  @!P1 FMUL R30, R30, 0.5 ;  /* 0x3f0000001e1e9820 */ /* 0x000fc80000400000 */
[----:B------:R1:W2:Y:S01]  /*4d10*/  MUFU.EX2 R114, R6 ;  /* 0x0000000600727308 */ /* 0x0002a20000000800 */
[--C-:B----4-:R-:W-:Y:S01]  /*4d20*/  FFMA R111, R123, UR6, -R5.reuse ;  /* 0x000000067b6f7c23 */ /* 0x110fe20008000805 */
[--C-:B------:R-:W-:Y:S01]  /*4d30*/  FFMA R123, R131, UR6, -R5.reuse ;  /* 0x00000006837b7c23 */ /* 0x100fe20008000805 */
[----:B------:R-:W-:Y:S01]  /*4d40*/  FFMA R131, R143, UR6, -R5 ;  /* 0x000000068f837c23 */ /* 0x000fe20008000805 */
[----:B---3--:R-:W-:Y:S01]  /*4d50*/  @!P2 FMUL R106, R106, R106 ;  /* 0x0000006a6a6aa220 */ /* 0x008fe20000400000 */
[----:B------:R-:W-:Y:S01]  /*4d60*/  FSETP.GEU.AND P2, PT, R26, -126, PT ;  /* 0xc2fc00001a00780b */ /* 0x000fe20003f4e000 */
[----:B------:R-:W-:Y:S02]  /*4d70*/  FADD R143, R52, R109 ;  /* 0x0000006d348f7221 */ /* 0x000fe40000000000 */
[----:B------:R3:W4:Y:S01]  /*4d80*/  MUFU.EX2 R107, R115 ;  /* 0x00000073006b7308 */ /* 0x0007220000000800 */
[----:B-----5:R-:W-:Y:S01]  /*4d90*/  @!P6 FMUL R103, R103, R103 ;  /* 0x000000676767e220 */ /* 0x020fe20000400000 */
[----:B------:R-:W-:Y:S01]  /*4da0*/  FSETP.GEU.AND P6, PT, R126, -126, PT ;  /* 0xc2fc00007e00780b */ /* 0x000fe20003fce000 */
[----:B------:R-:W-:Y:S01]  /*4db0*/  @!P4 FMUL R122, R122, 0.5 ;  /* 0x3f0000007a7ac820 */ /* 0x000fe20000400000 */
[----:B-1----:R-:W-:Y:S01]  /*4dc0*/  FADD R6, R24, R57 ;  /* 0x0000003918067221 */ /* 0x002fe20000000000 */
[----:B------:R-:W-:-:S03]  /*4dd0*/  F2FP.F16.F32.PACK_AB R24, R9, R24 ;  /* 0x000000180918723e */ /* 0x000fc600000000ff */
[----:B------:R1:W5:Y:S01]  /*4de0*/  MUFU.EX2 R110, R30 ;  /* 0x0000001e006e7308 */ /* 0x0003620000000800 */
[--C-:B---3--:R-:W-:Y:S01]  /*4df0*/  FFMA R115, R127, UR6, -R5.reuse ;  /* 0x000000067f737c23 */ /* 0x108fe20008000805 */
[----:B--2---:R-:W-:Y:S01]  /*4e00*/  @!P5 FMUL R114, R114, R114 ;  /* 0x000000727272d220 */ /* 0x004fe20000400000 */
[----:B------:R-:W-:Y:S01]  /*4e10*/  FSETP.GEU.AND P5, PT, R111, -126, PT ;  /* 0xc2fc00006f00780b */ /* 0x000fe20003fae000 */
[----:B------:R-:W-:Y:S01]  /*4e20*/  FFMA R127, R139, UR6, -R5 ;  /* 0x000000068b7f7c23 */ /* 0x000fe20008000805 */
[----:B------:R-:W-:Y:S01]  /*4e30*/  @!P2 FMUL R26, R26, 0.5 ;  /* 0x3f0000001a1aa820 */ /* 0x000fe20000400000 */
[----:B------:R-:W-:Y:S01]  /*4e40*/  FADD R139, R40, R23 ;  /* 0x00000017288b7221 */ /* 0x000fe20000000000 */
[----:B------:R-:W-:Y:S01]  /*4e50*/  @!P6 FMUL R126, R126, 0.5 ;  /* 0x3f0000007e7ee820 */ /* 0x000fe20000400000 */
[----:B------:R-:W2:Y:S01]  /*4e60*/  MUFU.EX2 R122, R122 ;  /* 0x0000007a007a7308 */ /* 0x000ea20000000800 */
[----:B----4-:R-:W-:Y:S01]  /*4e70*/  @!P3 FMUL R107, R107, R107 ;  /* 0x0000006b6b6bb220 */ /* 0x010fe20000400000 */
[----:B------:R-:W-:Y:S01]  /*4e80*/  FSETP.GEU.AND P3, PT, R115, -126, PT ;  /* 0xc2fc00007300780b */ /* 0x000fe20003f6e000 */
[----:B------:R-:W-:Y:S01]  /*4e90*/  FADD R5, R6, R139 ;  /* 0x0000008b06057221 */ /* 0x000fe20000000000 */
[----:B------:R-:W-:Y:S01]  /*4ea0*/  FADD R6, R9, R72 ;  /* 0x0000004809067221 */ /* 0x000fe20000000000 */
[C---:B------:R-:W-:Y:S01]  /*4eb0*/  FADD R139, R21.reuse, R100 ;  /* 0x00000064158b7221 */ /* 0x040fe20000000000 */
[----:B-1----:R-:W-:Y:S01]  /*4ec0*/  FADD R30, R12, R77 ;  /* 0x0000004d0c1e7221 */ /* 0x002fe20000000000 */
[----:B------:R-:W-:Y:S01]  /*4ed0*/  F2FP.F16.F32.PACK_AB R40, R21, R40 ;  /* 0x000000281528723e */ /* 0x000fe200000000ff */
[----:B------:R-:W-:Y:S01]  /*4ee0*/  @!P5 FMUL R111, R111, 0.5 ;  /* 0x3f0000006f6fd820 */ /* 0x000fe20000400000 */
[----:B------:R-:W1:Y:S01]  /*4ef0*/  MUFU.EX2 R126, R126 ;  /* 0x0000007e007e7308 */ /* 0x000e620000000800 */
[----:B------:R-:W-:Y:S01]  /*4f00*/  FADD R142, R6, R139 ;  /* 0x0000008b068e7221 */ /* 0x000fe20000000000 */
[----:B------:R-:W-:Y:S01]  /*4f10*/  FADD R6, R14, R61 ;  /* 0x0000003d0e067221 */ /* 0x000fe20000000000 */
[----:B------:R-:W-:Y:S01]  /*4f20*/  FADD R139, R81, R18 ;  /* 0x00000012518b7221 */ /* 0x000fe20000000000 */
[----:B-----5:R-:W-:Y:S01]  /*4f30*/  @!P1 FMUL R110, R110, R110 ;  /* 0x0000006e6e6e9220 */ /* 0x020fe20000400000 */
[----:B------:R-:W-:Y:S01]  /*4f40*/  FSETP.GEU.AND P1, PT, R128, -126, PT ;  /* 0xc2fc00008000780b */ /* 0x000fe20003f2e000 */
[----:B------:R-:W-:Y:S01]  /*4f50*/  @!P3 FMUL R115, R115, 0.5 ;  /* 0x3f0000007373b820 */ /* 0x000fe20000400000 */
[----:B------:R-:W-:Y:S01]  /*4f60*/  FADD R144, R6, R139 ;  /* 0x0000008b06907221 */ /* 0x000fe20000000000 */
[----:B------:R-:W3:Y:S01]  /*4f70*/  MUFU.EX2 R111, R111 ;  /* 0x0000006f006f7308 */ /* 0x000ee20000000800 */
[----:B--2---:R-:W-:Y:S01]  /*4f80*/  @!P4 FMUL R122, R122, R122 ;  /* 0x0000007a7a7ac220 */ /* 0x004fe20000400000 */
[----:B------:R-:W-:Y:S01]  /*4f90*/  FSETP.GEU.AND P4, PT, R130, -126, PT ;  /* 0xc2fc00008200780b */ /* 0x000fe20003f8e000 */
[----:B------:R-:W-:Y:S01]  /*4fa0*/  FADD R6, R25, R80 ;  /* 0x0000005019067221 */ /* 0x000fe20000000000 */
[----:B------:R-:W-:Y:S01]  /*4fb0*/  FADD R139, R44, R105 ;  /* 0x000000692c8b7221 */ /* 0x000fe20000000000 */
[----:B------:R-:W-:Y:S01]  /*4fc0*/  FADD R151, R30, R143 ;  /* 0x0000008f1e977221 */ /* 0x000fe20000000000 */
[----:B------:R-:W-:Y:S01]  /*4fd0*/  FADD R30, R36, R69 ;  /* 0x00000045241e7221 */ /* 0x000fe20000000000 */
[----:B------:R-:W-:Y:S01]  /*4fe0*/  FADD R143, R53, R16 ;  /* 0x00000010358f7221 */ /* 0x000fe20000000000 */
[----:B------:R-:W2:Y:S01]  /*4ff0*/  MUFU.EX2 R115, R115 ;  /* 0x0000007300737308 */ /* 0x000ea20000000800 */
[----:B-1----:R-:W-:Y:S01]  /*5000*/  @!P6 FMUL R126, R126, R126 ;  /* 0x0000007e7e7ee220 */ /* 0x002fe20000400000 */
[----:B------:R-:W-:Y:S01]  /*5010*/  FSETP.GEU.AND P6, PT, R132, -126, PT ;  /* 0xc2fc00008400780b */ /* 0x000fe20003fce000 */
[----:B------:R-:W-:Y:S01]  /*5020*/  FADD R145, R6, R139 ;  /* 0x0000008b06917221 */ /* 0x000fe20000000000 */
[----:B------:R-:W-:Y:S01]  /*5030*/  FADD R6, R29, R60 ;  /* 0x0000003c1d067221 */ /* 0x000fe20000000000 */
[----:B------:R-:W-:Y:S01]  /*5040*/  FADD R139, R45, R76 ;  /* 0x0000004c2d8b7221 */ /* 0x000fe20000000000 */
[----:B------:R-:W-:Y:S01]  /*5050*/  @!P1 FMUL R128, R128, 0.5 ;  /* 0x3f00000080809820 */ /* 0x000fe20000400000 */
[----:B------:R-:W-:Y:S01]  /*5060*/  @!P4 FMUL R130, R130, 0.5 ;  /* 0x3f0000008282c820 */ /* 0x000fe20000400000 */
[----:B------:R1:W4:Y:S01]  /*5070*/  MUFU.EX2 R118, R26 ;  /* 0x0000001a00767308 */ /* 0x0003220000000800 */
[----:B---3--:R-:W-:Y:S01]  /*5080*/  @!P5 FMUL R111, R111, R111 ;  /* 0x0000006f6f6fd220 */ /* 0x008fe20000400000 */
[----:B------:R-:W-:Y:S01]  /*5090*/  FSETP.GEU.AND P5, PT, R123, -126, PT ;  /* 0xc2fc00007b00780b */ /* 0x000fe20003fae000 */
[----:B------:R-:W-:Y:S01]  /*50a0*/  FADD R146, R6, R139 ;  /* 0x0000008b06927221 */ /* 0x000fe20000000000 */
[----:B------:R-:W-:Y:S01]  /*50b0*/  FADD R6, R33, R20 ;  /* 0x0000001421067221 */ /* 0x000fe20000000000 */
[----:B------:R-:W-:Y:S01]  /*50c0*/  FADD R139, R49, R112 ;  /* 0x00000070318b7221 */ /* 0x000fe20000000000 */
[----:B------:R-:W-:Y:S01]  /*50d0*/  FADD R153, R30, R143 ;  /* 0x0000008f1e997221 */ /* 0x000fe20000000000 */
[----:B------:R-:W-:Y:S01]  /*50e0*/  @!P6 FMUL R132, R132, 0.5 ;  /* 0x3f0000008484e820 */ /* 0x000fe20000400000 */
[----:B------:R-:W3:Y:S01]  /*50f0*/  MUFU.EX2 R130, R130 ;  /* 0x0000008200827308 */ /* 0x000ee20000000800 */
[----:B--2---:R-:W-:Y:S01]  /*5100*/  @!P3 FMUL R115, R115, R115 ;  /* 0x000000737373b220 */ /* 0x004fe20000400000 */
[----:B------:R-:W-:Y:S01]  /*5110*/  FSETP.GEU.AND P3, PT, R127, -126, PT ;  /* 0xc2fc00007f00780b */ /* 0x000fe20003f6e000 */
[----:B-1----:R-:W-:Y:S01]  /*5120*/  FADD R26, R32, R65 ;  /* 0x00000041201a7221 */ /* 0x002fe20000000000 */
[----:B------:R-:W-:Y:S01]  /*5130*/  FADD R148, R6, R139 ;  /* 0x0000008b06947221 */ /* 0x000fe20000000000 */
[----:B------:R-:W-:Y:S01]  /*5140*/  FADD R6, R116, R101 ;  /* 0x0000006574067221 */ /* 0x000fe20000000000 */
[----:B------:R-:W-:Y:S01]  /*5150*/  FADD R139, R64, R121 ;  /* 0x00000079408b7221 */ /* 0x000fe20000000000 */
[----:B------:R-:W-:Y:S01]  /*5160*/  @!P5 FMUL R123, R123, 0.5 ;  /* 0x3f0000007b7bd820 */ /* 0x000fe20000400000 */
[----:B------:R-:W1:Y:S01]  /*5170*/  MUFU.EX2 R132, R132 ;  /* 0x0000008400847308 */ /* 0x000e620000000800 */
[----:B------:R-:W-:Y:S01]  /*5180*/  FADD R150, R26, R141 ;  /* 0x0000008d1a967221 */ /* 0x000fe20000000000 */
[----:B------:R-:W-:Y:S01]  /*5190*/  FADD R26, R15, R84 ;  /* 0x000000540f1a7221 */ /* 0x000fe20000000000 */
[----:B------:R-:W-:Y:S01]  /*51a0*/  FADD R141, R85, R104 ;  /* 0x00000068558d7221 */ /* 0x000fe20000000000 */
[----:B----4-:R-:W-:Y:S01]  /*51b0*/  @!P2 FMUL R118, R118, R118 ;  /* 0x000000767676a220 */ /* 0x010fe20000400000 */
[----:B------:R-:W-:Y:S01]  /*51c0*/  FSETP.GEU.AND P2, PT, R119, -126, PT ;  /* 0xc2fc00007700780b */ /* 0x000fe20003f4e000 */
[----:B------:R-:W-:Y:S01]  /*51d0*/  FADD R30, R13, R96 ;  /* 0x000000600d1e7221 */ /* 0x000fe20000000000 */
[----:B------:R-:W-:Y:S01]  /*51e0*/  @!P3 FMUL R127, R127, 0.5 ;  /* 0x3f0000007f7fb820 */ /* 0x000fe20000400000 */
[----:B------:R-:W2:Y:S01]  /*51f0*/  MUFU.EX2 R123, R123 ;  /* 0x0000007b007b7308 */ /* 0x000ea20000000800 */
[----:B---3--:R-:W-:Y:S01]  /*5200*/  @!P4 FMUL R130, R130, R130 ;  /* 0x000000828282c220 */ /* 0x008fe20000400000 */
[----:B------:R-:W-:Y:S01]  /*5210*/  FSETP.GEU.AND P4, PT, R134, -126, PT ;  /* 0xc2fc00008600780b */ /* 0x000fe20003f8e000 */
[----:B------:R-:W-:Y:S01]  /*5220*/  FADD R149, R26, R141 ;  /* 0x0000008d1a957221 */ /* 0x000fe20000000000 */
[----:B------:R-:W-:Y:S01]  /*5230*/  FADD R26, R17, R88 ;  /* 0x00000058111a7221 */ /* 0x000fe20000000000 */
[----:B------:R-:W-:Y:S01]  /*5240*/  FADD R141, R89, R108 ;  /* 0x0000006c598d7221 */ /* 0x000fe20000000000 */
[----:B------:R-:W-:Y:S01]  /*5250*/  FADD R143, R93, R120 ;  /* 0x000000785d8f7221 */ /* 0x000fe20000000000 */
[----:B------:R-:W-:Y:S01]  /*5260*/  FADD R6, R6, R139 ;  /* 0x0000008b06067221 */ /* 0x000fe20000000000 */
[----:B------:R-:W3:Y:S01]  /*5270*/  MUFU.EX2 R127, R127 ;  /* 0x0000007f007f7308 */ /* 0x000ee20000000800 */
[----:B-1----:R-:W-:Y:S01]  /*5280*/  @!P6 FMUL R132, R132, R132 ;  /* 0x000000848484e220 */ /* 0x002fe20000400000 */
[----:B------:R-:W-:Y:S01]  /*5290*/  FSETP.GEU.AND P6, PT, R138, -126, PT ;  /* 0xc2fc00008a00780b */ /* 0x000fe20003fce000 */
[----:B------:R-:W-:Y:S01]  /*52a0*/  FADD R152, R26, R141 ;  /* 0x0000008d1a987221 */ /* 0x000fe20000000000 */
[----:B------:R-:W-:Y:S01]  /*52b0*/  FADD R26, R28, R97 ;  /* 0x000000611c1a7221 */ /* 0x000fe20000000000 */
[----:B------:R-:W-:Y:S01]  /*52c0*/  FADD R141, R56, R117 ;  /* 0x00000075388d7221 */ /* 0x000fe20000000000 */
[----:B------:R-:W-:Y:S01]  /*52d0*/  @!P2 FMUL R119, R119, 0.5 ;  /* 0x3f0000007777a820 */ /* 0x000fe20000400000 */
[----:B------:R-:W-:Y:S01]  /*52e0*/  @!P4 FMUL R134, R134, 0.5 ;  /* 0x3f0000008686c820 */ /* 0x000fe20000400000 */
[----:B------:R-:W-:Y:S01]  /*52f0*/  MUFU.EX2 R128, R128 ;  /* 0x0000008000807308 */ /* 0x000fe20000000800 */
[----:B--2---:R-:W-:Y:S01]  /*5300*/  @!P5 FMUL R123, R123, R123 ;  /* 0x0000007b7b7bd220 */ /* 0x004fe20000400000 */
[----:B------:R-:W-:Y:S01]  /*5310*/  FSETP.GEU.AND P5, PT, R131, -126, PT ;  /* 0xc2fc00008300780b */ /* 0x000fe20003fae000 */
[----:B------:R-:W-:Y:S01]  /*5320*/  FADD R147, R26, R141 ;  /* 0x0000008d1a937221 */ /* 0x000fe20000000000 */
[----:B------:R-:W-:Y:S01]  /*5330*/  FADD R26, R19, R92 ;  /* 0x0000005c131a7221 */ /* 0x000fe20000000000 */
[----:B------:R-:W-:Y:S01]  /*5340*/  FADD R141, R68, R125 ;  /* 0x0000007d448d7221 */ /* 0x000fe20000000000 */
[----:B------:R-:W-:Y:S01]  /*5350*/  FADD R143, R30, R143 ;  /* 0x0000008f1e8f7221 */ /* 0x000fe20000000000 */
[----:B------:R-:W-:Y:S01]  /*5360*/  @!P6 FMUL R138, R138, 0.5 ;  /* 0x3f0000008a8ae820 */ /* 0x000fe20000400000 */
[----:B------:R-:W1:Y:S01]  /*5370*/  MUFU.EX2 R134, R134 ;  /* 0x0000008600867308 */ /* 0x000e620000000800 */
[----:B---3--:R-:W-:Y:S01]  /*5380*/  @!P3 FMUL R127, R127, R127 ;  /* 0x0000007f7f7fb220 */ /* 0x008fe20000400000 */
[----:B------:R-:W-:Y:S01]  /*5390*/  FSETP.GEU.AND P3, PT, R135, -126, PT ;  /* 0xc2fc00008700780b */ /* 0x000fe20003f6e000 */
[----:B------:R-:W-:Y:S01]  /*53a0*/  FADD R154, R26, R141 ;  /* 0x0000008d1a9a7221 */ /* 0x000fe20000000000 */
[----:B------:R-:W-:Y:S01]  /*53b0*/  FADD R26, R8, R73 ;  /* 0x00000049081a7221 */ /* 0x000fe20000000000 */
[----:B------:R-:W-:Y:S01]  /*53c0*/  FADD R141, R22, R129 ;  /* 0x00000081168d7221 */ /* 0x000fe20000000000 */
[----:B------:R-:W-:Y:S01]  /*53d0*/  FADD R139, R51, R122 ;  /* 0x0000007a338b7221 */ /* 0x000fe20000000000 */
[----:B------:R-:W-:Y:S01]  /*53e0*/  @!P5 FMUL R131, R131, 0.5 ;  /* 0x3f0000008383d820 */ /* 0x000fe20000400000 */
[----:B------:R-:W2:Y:S01]  /*53f0*/  MUFU.EX2 R138, R138 ;  /* 0x0000008a008a7308 */ /* 0x000ea20000000800 */
[----:B------:R-:W-:Y:S01]  /*5400*/  FADD R141, R26, R141 ;  /* 0x0000008d1a8d7221 */ /* 0x000fe20000000000 */
[----:B------:R-:W-:Y:S01]  /*5410*/  FADD R26, R27, R94 ;  /* 0x0000005e1b1a7221 */ /* 0x000fe20000000000 */
[----:B------:R-:W-:Y:S01]  /*5420*/  FADD R30, R39, R110 ;  /* 0x0000006e271e7221 */ /* 0x000fe20000000000 */
[----:B------:R-:W-:Y:S01]  /*5430*/  FADD R155, R67, R132 ;  /* 0x00000084439b7221 */ /* 0x000fe20000000000 */
[----:B------:R-:W-:Y:S01]  /*5440*/  FADD R156, R78, R127 ;  /* 0x0000007f4e9c7221 */ /* 0x000fe20000000000 */
[----:B------:R-:W-:Y:S01]  /*5450*/  FADD R160, R26, R139 ;  /* 0x0000008b1aa07221 */ /* 0x000fe20000000000 */
[----:B------:R-:W-:Y:S01]  /*5460*/  @!P3 FMUL R135, R135, 0.5 ;  /* 0x3f0000008787b820 */ /* 0x000fe20000400000 */
[----:B------:R-:W3:Y:S01]  /*5470*/  MUFU.EX2 R131, R131 ;  /* 0x0000008300837308 */ /* 0x000ee20000000800 */
[----:B-1----:R-:W-:Y:S01]  /*5480*/  @!P4 FMUL R134, R134, R134 ;  /* 0x000000868686c220 */ /* 0x002fe20000400000 */
[----:B------:R-:W-:Y:S01]  /*5490*/  FSETP.GEU.AND P4, PT, R140, -126, PT ;  /* 0xc2fc00008c00780b */ /* 0x000fe20003f8e000 */
[----:B------:R-:W-:Y:S01]  /*54a0*/  FADD R167, R30, R155 ;  /* 0x0000009b1ea77221 */ /* 0x000fe20000000000 */
[----:B------:R-:W-:Y:S01]  /*54b0*/  FADD R26, R124, R83 ;  /* 0x000000537c1a7221 */ /* 0x000fe20000000000 */
[----:B------:R-:W-:Y:S01]  /*54c0*/  FADD R155, R62, R111 ;  /* 0x0000006f3e9b7221 */ /* 0x000fe20000000000 */
[----:B------:R-:W-:Y:S01]  /*54d0*/  FADD R139, R46, R99 ;  /* 0x000000632e8b7221 */ /* 0x000fe20000000000 */
[----:B------:R-:W-:Y:S01]  /*54e0*/  FADD R30, R31, R98 ;  /* 0x000000621f1e7221 */ /* 0x000fe20000000000 */
[----:B------:R-:W1:Y:S01]  /*54f0*/  MUFU.EX2 R135, R135 ;  /* 0x0000008700877308 */ /* 0x000e620000000800 */
[----:B--2---:R-:W-:Y:S01]  /*5500*/  @!P6 FMUL R138, R138, R138 ;  /* 0x0000008a8a8ae220 */ /* 0x004fe20000400000 */
[----:B------:R-:W-:Y:S01]  /*5510*/  FSETP.GEU.AND P6, PT, R136, -126, PT ;  /* 0xc2fc00008800780b */ /* 0x000fe20003fce000 */
[----:B------:R-:W-:Y:S01]  /*5520*/  FADD R157, R55, R126 ;  /* 0x0000007e379d7221 */ /* 0x000fe20000000000 */
[----:B------:R-:W-:Y:S01]  /*5530*/  FADD R161, R26, R155 ;  /* 0x0000009b1aa17221 */ /* 0x000fe20000000000 */
[----:B------:R-:W-:Y:S01]  /*5540*/  FADD R166, R139, R156 ;  /* 0x0000009c8ba67221 */ /* 0x000fe20000000000 */
        /* <DEDUP_REMOVED lines=22> */
[----:B------:R-:W-:Y:S01]  /*56b0*/  FADD R139, R43, R118 ;  /* 0x000000762b8b7221 */ /* 0x000fe20000000000 */
[----:B------:R-:W-:Y:S01]  /*56c0*/  FADD R156, R75, R138 ;  /* 0x0000008a4b9c7221 */ /* 0x000fe20000000000 */
[----:B------:R-:W-:Y:S01]  /*56d0*/  FADD R30, R38, R91 ;  /* 0x0000005b261e7221 */ /* 0x000fe20000000000 */
[----:B------:R-:W-:Y:S01]  /*56e0*/  @!P3 FMUL R133, R133, 0.5 ;  /* 0x3f0000008585b820 */ /* 0x000fe20000400000 */
[----:B------:R-:W4:Y:S01]  /*56f0*/  MUFU.EX2 R137, R137 ;  /* 0x0000008900897308 */ /* 0x000f220000000800 */
[----:B------:R-:W-:Y:S01]  /*5700*/  FADD R159, R70, R123 ;  /* 0x0000007b469f7221 */ /* 0x000fe20000000000 */
[----:B------:R-:W-:Y:S01]  /*5710*/  FADD R155, R54, R107 ;  /* 0x0000006b369b7221 */ /* 0x000fe20000000000 */
[----:B------:R-:W-:Y:S01]  /*5720*/  FADD R158, R86, R135 ;  /* 0x00000087569e7221 */ /* 0x000fe20000000000 */
[----:B------:R-:W-:Y:S01]  /*5730*/  @!P1 FMUL R128, R128, R128 ;  /* 0x0000008080809220 */ /* 0x000fe20000400000 */
[----:B--2---:R-:W-:Y:S01]  /*5740*/  @!P2 FMUL R119, R119, R119 ;  /* 0x000000777777a220 */ /* 0x004fe20000400000 */
[----:B---3--:R-:W-:Y:S01]  /*5750*/  @!P4 FMUL R140, R140, R140 ;  /* 0x0000008c8c8cc220 */ /* 0x008fe20000400000 */
[----:B------:R-:W-:Y:S01]  /*5760*/  FADD R164, R26, R157 ;  /* 0x0000009d1aa47221 */ /* 0x000fe20000000000 */
[----:B------:R-:W2:Y:S01]  /*5770*/  MUFU.EX2 R133, R133 ;  /* 0x0000008500857308 */ /* 0x000ea20000000800 */
[----:B-1----:R-:W-:Y:S01]  /*5780*/  @!P6 FMUL R136, R136, R136 ;  /* 0x000000888888e220 */ /* 0x002fe20000400000 */
[----:B------:R-:W-:Y:S01]  /*5790*/  FADD R171, R139, R156 ;  /* 0x0000009c8bab7221 */ /* 0x000fe20000000000 */
[----:B------:R-:W-:Y:S01]  /*57a0*/  FADD R165, R30, R159 ;  /* 0x0000009f1ea57221 */ /* 0x000fe20000000000 */
[----:B------:R-:W-:Y:S01]  /*57b0*/  FADD R170, R155, R158 ;  /* 0x0000009e9baa7221 */ /* 0x000fe20000000000 */
[----:B------:R-:W-:Y:S01]  /*57c0*/  FADD R26, R37, R106 ;  /* 0x0000006a251a7221 */ /* 0x000fe20000000000 */
[----:B------:R-:W-:Y:S01]  /*57d0*/  FADD R157, R63, R140 ;  /* 0x0000008c3f9d7221 */ /* 0x000fe20000000000 */
[----:B------:R-:W-:Y:S01]  /*57e0*/  FADD R139, R47, R128 ;  /* 0x000000802f8b7221 */ /* 0x000fe20000000000 */
[----:B------:R-:W-:Y:S01]  /*57f0*/  FADD R156, R79, R136 ;  /* 0x000000884f9c7221 */ /* 0x000fe20000000000 */
[----:B----4-:R-:W-:Y:S01]  /*5800*/  @!P5 FMUL R137, R137, R137 ;  /* 0x000000898989d220 */ /* 0x010fe20000400000 */
[----:B------:R-:W-:Y:S01]  /*5810*/  FADD R30, R42, R95 ;  /* 0x0000005f2a1e7221 */ /* 0x000fe20000000000 */
[----:B------:R-:W-:Y:S01]  /*5820*/  FADD R155, R58, R119 ;  /* 0x000000773a9b7221 */ /* 0x000fe20000000000 */
[----:B------:R-:W-:Y:S01]  /*5830*/  FADD R26, R26, R157 ;  /* 0x0000009d1a1a7221 */ /* 0x000fe20000000000 */
[----:B------:R-:W-:Y:S01]  /*5840*/  FADD R159, R74, R137 ;  /* 0x000000894a9f7221 */ /* 0x000fe20000000000 */
[----:B------:R-:W-:Y:S01]  /*5850*/  FADD R139, R139, R156 ;  /* 0x0000009c8b8b7221 */ /* 0x000fe20000000000 */
[----:B------:R-:W-:Y:S01]  /*5860*/  FADD R5, R5, R150 ;  /* 0x0000009605057221 */ /* 0x000fe20000000000 */
[----:B------:R-:W-:Y:S01]  /*5870*/  FADD R142, R142, R149 ;  /* 0x000000958e8e7221 */ /* 0x000fe20000000000 */
[----:B--2---:R-:W-:Y:S01]  /*5880*/  @!P3 FMUL R133, R133, R133 ;  /* 0x000000858585b220 */ /* 0x004fe20000400000 */
[----:B------:R-:W-:Y:S01]  /*5890*/  FADD R30, R30, R159 ;  /* 0x0000009f1e1e7221 */ /* 0x000fe20000000000 */
        /* <DEDUP_REMOVED lines=24> */
[----:B------:R-:W-:-:S02]  /*5a20*/  IMAD.U32 R6, RZ, RZ, UR7 ;  /* 0x00000007ff067e24 */ /* 0x000fc4000f8e00ff */
[----:B------:R-:W-:Y:S01]  /*5a30*/  FADD R5, R5, R144 ;  /* 0x0000009005057221 */ /* 0x000fe20000000000 */
[----:B------:R-:W-:Y:S01]  /*5a40*/  FADD R142, R142, R145 ;  /* 0x000000918e8e7221 */ /* 0x000fe20000000000 */
[----:B------:R-:W-:Y:S01]  /*5a50*/  FADD R139, R160, R139 ;  /* 0x0000008ba08b7221 */ /* 0x000fe20000000000 */
[----:B------:R-:W-:Y:S01]  /*5a60*/  FADD R30, R161, R30 ;  /* 0x0000001ea11e7221 */ /* 0x000fe20000000000 */
[----:B------:R1:W-:Y:S01]  /*5a70*/  SYNCS.ARRIVE.TRANS64.A1T0 RZ, [R6+UR13], RZ ;  /* 0x000000ff06ff79a7 */ /* 0x0003e2000810000d */
[----:B------:R-:W-:Y:S02]  /*5a80*/  F2FP.F16.F32.PACK_AB R26, R25, R14 ;  /* 0x0000000e191a723e */ /* 0x000fe400000000ff */
[----:B------:R-:W-:Y:S02]  /*5a90*/  F2FP.F16.F32.PACK_AB R28, R28, R29 ;  /* 0x0000001d1c1c723e */ /* 0x000fe400000000ff */
[----:B------:R-:W-:Y:S02]  /*5aa0*/  F2FP.F16.F32.PACK_AB R25, R124, R27 ;  /* 0x0000001b7c19723e */ /* 0x000fe400000000ff */
[----:B------:R-:W-:Y:S01]  /*5ab0*/  F2FP.F16.F32.PACK_AB R27, R34, R31 ;  /* 0x0000001f221b723e */ /* 0x000fe200000000ff */
[----:B-1----:R-:W-:Y:S01]  /*5ac0*/  FADD R6, R5, R142 ;  /* 0x0000008e05067221 */ /* 0x002fe20000000000 */
[----:B------:R-:W-:Y:S01]  /*5ad0*/  FADD R5, R139, R30 ;  /* 0x0000001e8b057221 */ /* 0x000fe20000000000 */
[----:B------:R-:W-:-:S02]  /*5ae0*/  F2FP.F16.F32.PACK_AB R29, R38, R35 ;  /* 0x00000023261d723e */ /* 0x000fc400000000ff */
[----:B------:R-:W-:Y:S02]  /*5af0*/  F2FP.F16.F32.PACK_AB R30, R116, R33 ;  /* 0x00000021741e723e */ /* 0x000fe400000000ff */
[----:B------:R-:W-:Y:S02]  /*5b00*/  F2FP.F16.F32.PACK_AB R31, R42, R37 ;  /* 0x000000252a1f723e */ /* 0x000fe400000000ff */
[----:B------:R-:W-:Y:S02]  /*5b10*/  F2FP.F16.F32.PACK_AB R35, R50, R41 ;  /* 0x000000293223723e */ /* 0x000fe400000000ff */
[----:B------:R-:W-:Y:S02]  /*5b20*/  F2FP.F16.F32.PACK_AB R33, R46, R39 ;  /* 0x000000272e21723e */ /* 0x000fe400000000ff */
[----:B------:R-:W-:Y:S02]  /*5b30*/  F2FP.F16.F32.PACK_AB R42, R44, R81 ;  /* 0x000000512c2a723e */ /* 0x000fe400000000ff */
        /* <DEDUP_REMOVED lines=49> */
[----:B------:R-:W-:Y:S01]  /*5e50*/  F2FP.F16.F32.PACK_AB R82, R120, R129 ;  /* 0x000000817852723e */ /* 0x000fe200000000ff */
[----:B------:R-:W-:Y:S06]  /*5e60*/  @!P0 BRA `(.L_x_19) ;  /* 0x0000000000048947 */ /* 0x000fec0003800000 */
[----:B------:R-:W-:Y:S01]  /*5e70*/  BPT.TRAP 0x1 ;  /* 0x000000040000795c */ /* 0x000fe20000300000 */
.L_x_19:
[----:B------:R-:W1:Y:S02]  /*5e80*/  SYNCS.PHASECHK.TRANS64.TRYWAIT P1, [UR38+0x16008], R4 ;  /* 0x01600804ff0075a7 */ /* 0x000e640008020166 */
[----:B-1----:R-:W-:Y:S05]  /*5e90*/  @!P1 BRA `(.L_x_20) ;  /* 0x000000cc005c9947 */ /* 0x002fea0003800000 */
.L_x_102:
[----:B------:R-:W-:Y:S01]  /*5ea0*/  UIADD3 UR6, UR12, 0x400, URZ ;  /* 0x000004000c067890 */ /* 0x000fe2000fffe03f */
[----:B------:R-:W-:Y:S01]  /*5eb0*/  WARPGROUP.ARRIVE ;  /* 0x00000000000079c5 */ /* 0x000fe20000000000 */
[----:B------:R-:W-:Y:S01]  /*5ec0*/  UMOV UR7, 0x80000020 ;  /* 0x8000002000077882 */ /* 0x000fe20000000000 */
[----:B------:R-:W-:-:S06]  /*5ed0*/  F2FP.F16.F32.PACK_AB R83, R133, R136 ;  /* 0x000000888553723e */ /* 0x000fcc00000000ff */
[----:B------:R-:W-:Y:S01]  /*5ee0*/  HGMMA.64x32x16.F32 R152, R24, gdesc[UR4].tnspB, RZ, !UPT, gsb0 ;  /* 0x4060000418987df0 */ /* 0x000fe2000c0008ff */
[----:B------:R-:W-:Y:S01]  /*5ef0*/  UIADD3 UR6, UR12, 0x440, URZ ;  /* 0x000004400c067890 */ /* 0x000fe2000fffe03f */
[----:B------:R-:W-:Y:S01]  /*5f00*/  UMOV UR7, 0x80000020 ;  /* 0x8000002000077882 */ /* 0x000fe20000000000 */
[----:B------:R-:W-:Y:S02]  /*5f10*/  WARPGROUP.DEPBAR.LE gsb0, 0x0 ;  /* 0x00008000000079c5 */ /* 0x000fe40000010000 */
[----:B------:R-:W-:-:S06]  /*5f20*/  WARPGROUP.ARRIVE ;  /* 0x00000000000079c5 */ /* 0x000fcc0000000000 */
[----:B------:R-:W-:Y:S01]  /*5f30*/  HGMMA.64x32x16.F32 R152, R28, gdesc[UR4].tnspB, R152, gsb0 ;  /* 0x406000041c987df0 */ /* 0x000fe20008000898 */
        /* <DEDUP_REMOVED lines=69> */
[----:B------:R-:W-:Y:S03]  /*6390*/  HGMMA.64x32x16.F32 R152, R80, gdesc[UR4].tnspB, R152, gsb0 ;  /* 0x4060000450987df0 */ /* 0x000fe60008000898 */
[----:B------:R-:W-:Y:S02]  /*63a0*/  WARPGROUP.DEPBAR.LE gsb0, 0x0 ;  /* 0x00008000000079c5 */ /* 0x000fe40000010000 */
[----:B------:R-:W-:Y:S05]  /*63b0*/  @!P0 BRA `(.L_x_21) ;  /* 0x0000000000048947 */ /* 0x000fea0003800000 */
[----:B------:R-:W-:Y:S01]  /*63c0*/  BPT.TRAP 0x1 ;  /* 0x000000040000795c */ /* 0x000fe20000300000 */
.L_x_21:
[----:B------:R-:W-:Y:S01]  /*63d0*/  UISETP.EQ.AND UP0, UPT, UR36, URZ, !UP0 ;  /* 0x0000003f2400728c */ /* 0x000fe2000c702270 */
[----:B-1----:R-:W-:Y:S01]  /*63e0*/  MOV R4, RZ ;  /* 0x000000ff00047202 */ /* 0x002fe20000000f00 */
[----:B------:R-:W-:Y:S02]  /*63f0*/  UIADD3 UR6, UR38, 0x16028, URZ ;  /* 0x0001602826067890 */ /* 0x000fe4000fffe03f */
[----:B------:R-:W-:Y:S02]  /*6400*/  USEL UR7, URZ, 0x1, !UP0 ;  /* 0x000000013f077887 */ /* 0x000fe4000c000000 */
[----:B------:R-:W-:Y:S02]  /*6410*/  UPRMT UR6, URZ, 0x654, UR6 ;  /* 0x000006543f067896 */ /* 0x000fe40008000006 */
[----:B------:R-:W-:-:S04]  /*6420*/  USEL UR7, UR7, 0x2, UP1 ;  /* 0x0000000207077887 */ /* 0x000fc80008800000 */
[----:B------:R-:W-:-:S03]  /*6430*/  UISETP.GT.U32.AND UP0, UPT, UR7, 0x1, UPT ;  /* 0x000000010700788c */ /* 0x000fc6000bf04070 */
[----:B------:R-:W-:Y:S03]  /*6440*/  SYNCS.ARRIVE.TRANS64.RED.A1T0 RZ, [UR6], RZ ;  /* 0x000000ffffff79a7 */ /* 0x000fe60008100406 */
[----:B------:R-:W-:-:S13]  /*6450*/  PLOP3.LUT P1, PT, PT, PT, UP0, 0x80, 0x0 ;  /* 0x000000000000781c */ /* 0x000fda0003f2f008 */
[----:B------:R-:W-:Y:S05]  /*6460*/  @P1 BRA `(.L_x_22) ;  /* 0x0000000000041947 */ /* 0x000fea0003800000 */
[----:B------:R-:W-:Y:S01]  /*6470*/  BPT.TRAP 0x1 ;  /* 0x000000040000795c */ /* 0x000fe20000300000 */
.L_x_22:
[C---:B------:R-:W-:Y:S01]  /*6480*/  ISETP.GE.AND P2, PT, R10.reuse, 0x3, PT ;  /* 0x000000030a00780c */ /* 0x040fe20003f46270 */
[----:B------:R-:W-:Y:S01]  /*6490*/  UMOV UR13, 0x1 ;  /* 0x00000001000d7882 */ /* 0x000fe20000000000 */
[----:B------:R-:W-:Y:S01]  /*64a0*/  UMOV UR16, 0x2 ;  /* 0x0000000200107882 */ /* 0x000fe20000000000 */
[----:B------:R-:W-:Y:S01]  /*64b0*/  VIADD R3, R3, 0x100 ;  /* 0x0000010003037836 */ /* 0x000fe20000000000 */
[----:B------:R-:W-:-:S09]  /*64c0*/  IADD3 R10, R10, -0x1, RZ ;  /* 0xffffffff0a0a7810 */ /* 0x000fd20007ffe0ff */
[----:B------:R-:W-:Y:S05]  /*64d0*/  @!P2 BRA `(.L_x_23) ;  /* 0x00000048003ca947 */ /* 0x000fea0003800000 */
[----:B------:R-:W-:Y:S01]  /*64e0*/  IMAD.MOV.U32 R13, RZ, RZ, R7 ;  /* 0x000000ffff0d7224 */ /* 0x000fe200078e0007 */
[----:B------:R-:W-:Y:S01]  /*64f0*/  MOV R9, R11 ;  /* 0x0000000b00097202 */ /* 0x000fe20000000f00 */
[----:B------:R-:W-:Y:S01]  /*6500*/  IMAD.MOV.U32 R4, RZ, RZ, RZ ;  /* 0x000000ffff047224 */ /* 0x000fe200078e00ff */
[----:B------:R-:W-:Y:S01]  /*6510*/  UMOV UR16, 0x2 ;  /* 0x0000000200107882 */ /* 0x000fe20000000000 */
[----:B------:R-:W-:Y:S01]  /*6520*/  UMOV UR13, 0x1 ;  /* 0x00000001000d7882 */ /* 0x000fe20000000000 */
[----:B------:R-:W-:-:S05]  /*6530*/  ULDC UR17, c[0x0][0x604] ;  /* 0x0001810000117ab9 */ /* 0x000fca0000000800 */
.L_x_34:
[----:B------:R-:W-:-:S13]  /*6540*/  PLOP3.LUT P3, PT, PT, PT, UP1, 0x80, 0x0 ;  /* 0x000000000000781c */ /* 0x000fda0003f6f018 */
[----:B-1----:R-:W-:Y:S05]  /*6550*/  @!P3 BRA `(.L_x_24) ;  /* 0x000000000004b947 */ /* 0x002fea0003800000 */
[----:B------:R-:W-:Y:S01]  /*6560*/  BPT.TRAP 0x1 ;  /* 0x000000040000795c */ /* 0x000fe20000300000 */
.L_x_24:
[----:B------:R-:W-:Y:S01]  /*6570*/  ULEA UR6, UR16, UR38, 0x3 ;  /* 0x0000002610067291 */ /* 0x000fe2000f8e183f */
[----:B------:R-:W-:-:S08]  /*6580*/  SHF.L.U32 R7, R4, 0x1f, RZ ;  /* 0x0000001f04077819 */ /* 0x000fd000000006ff */
[----:B------:R-:W1:Y:S02]  /*6590*/  SYNCS.PHASECHK.TRANS64.TRYWAIT P2, [UR6+0x16000], R7 ;  /* 0x01600007ff0075a7 */ /* 0x000e640008040146 */
[----:B-1----:R-:W-:Y:S05]  /*65a0*/  @!P2 BRA `(.L_x_25) ;  /* 0x000000c400b0a947 */ /* 0x002fea0003800000 */
.L_x_103:
[----:B------:R-:W-:Y:S01]  /*65b0*/  ULEA UR6, UR16, UR14, 0xa ;  /* 0x0000000e10067291 */ /* 0x000fe2000f8e503f */
[----:B------:R-:W-:Y:S01]  /*65c0*/  WARPGROUP.ARRIVE ;  /* 0x00000000000079c5 */ /* 0x000fe20000000000 */
[----:B------:R-:W-:Y:S01]  /*65d0*/  UMOV UR7, 0x80000020 ;  /* 0x8000002000077882 */ /* 0x000fe20000000000 */
[----:B------:R-:W-:Y:S01]  /*65e0*/  UMOV UR11, 0x80000020 ;  /* 0x80000020000b7882 */ /* 0x000fe20000000000 */
[----:B------:R-:W-:-:S05]  /*65f0*/  UIADD3 UR10, UR6, 0x2, URZ ;  /* 0x00000002060a7890 */ /* 0x000fca000fffe03f */
[----:B------:R-:W-:Y:S01]  /*6600*/  HGMMA.64x256x16.F32 R24, gdesc[UR4], RZ, !UPT, gsb0 ;  /* 0x03e00000041879f0 */ /* 0x000fe2000c0008ff */
[----:B------:R-:W-:-:S04]  /*6610*/  UIADD3 UR6, UR16, 0x1, URZ ;  /* 0x0000000110067890 */ /* 0x000fc8000fffe03f */
[----:B------:R-:W-:-:S04]  /*6620*/  UISETP.NE.AND UP0, UPT, UR6, 0x5, UPT ;  /* 0x000000050600788c */ /* 0x000fc8000bf05270 */
[----:B------:R-:W-:Y:S02]  /*6630*/  USEL UR7, URZ, 0x1, UP0 ;  /* 0x000000013f077887 */ /* 0x000fe40008000000 */
[----:B------:R-:W-:-:S04]  /*6640*/  USEL UR6, UR6, URZ, UP0 ;  /* 0x0000003f06067287 */ /* 0x000fc80008000000 */
[----:B------:R-:W-:Y:S01]  /*6650*/  LOP3.LUT R4, R4, UR7, RZ, 0x3c, !PT ;  /* 0x0000000704047c12 */ /* 0x000fe2000f8e3cff */
[----:B------:R-:W-:Y:S02]  /*6660*/  WARPGROUP.DEPBAR.LE gsb0, 0x0 ;  /* 0x00008000000079c5 */ /* 0x000fe40000010000 */
[----:B------:R-:W-:-:S10]  /*6670*/  WARPGROUP.ARRIVE ;  /* 0x00000000000079c5 */ /* 0x000fd40000000000 */
[----:B------:R-:W-:Y:S03]  /*6680*/  HGMMA.64x256x16.F32 R24, gdesc[UR8], R24, gsb0 ;  /* 0x03e00000081879f0 */ /* 0x000fe60008000818 */
[----:B------:R-:W-:Y:S02]  /*6690*/  WARPGROUP.DEPBAR.LE gsb0, 0x0 ;  /* 0x00008000000079c5 */ /* 0x000fe40000010000 */
[----:B------:R-:W-:Y:S05]  /*66a0*/  @!P3 BRA `(.L_x_26) ;  /* 0x000000000004b947 */ /* 0x000fea0003800000 */
[----:B------:R-:W-:Y:S01]  /*66b0*/  BPT.TRAP 0x1 ;  /* 0x000000040000795c */ /* 0x000fe20000300000 */
.L_x_26:
[----:B-1----:R-:W-:Y:S01]  /*66c0*/  FMNMX R8, R24, R13, !PT ;  /* 0x0000000d18087209 */ /* 0x002fe20007800000 */
[----:B------:R-:W-:-:S03]  /*66d0*/  ULEA UR7, UR6, UR38, 0x3 ;  /* 0x0000002606077291 */ /* 0x000fc6000f8e183f */
[----:B------:R-:W-:-:S04]  /*66e0*/  FMNMX R7, R25, R8, !PT ;  /* 0x0000000819077209 */ /* 0x000fc80007800000 */
        /* <DEDUP_REMOVED lines=61> */
[----:B------:R-:W-:-:S05]  /*6ac0*/  FMNMX R11, R149, R8, !PT ;  /* 0x00000008950b7209 */ /* 0x000fca0007800000 */
[----:B------:R-:W1:Y:S02]  /*6ad0*/  SHFL.BFLY PT, R8, R11, 0x1, 0x1f ;  /* 0x0c201f000b087f89 */ /* 0x000e6400000e0000 */
[----:B-1----:R-:W-:-:S05]  /*6ae0*/  FMNMX R12, R11, R8, !PT ;  /* 0x000000080b0c7209 */ /* 0x002fca0007800000 */
[----:B------:R-:W1:Y:S02]  /*6af0*/  SHFL.BFLY PT, R7, R12, 0x2, 0x1f ;  /* 0x0c401f000c077f89 */ /* 0x000e6400000e0000 */
[----:B-1----:R-:W-:Y:S02]  /*6b00*/  FMNMX R7, R12, R7, !PT ;  /* 0x000000070c077209 */ /* 0x002fe40007800000 */
[----:B------:R-:W-:Y:S02]  /*6b10*/  FMNMX R12, R26, R9, !PT ;  /* 0x000000091a0c7209 */ /* 0x000fe40007800000 */
[----:B------:R-:W-:Y:S02]  /*6b20*/  FSETP.NEU.AND P2, PT, R7, -INF , PT ;  /* 0xff8000000700780b */ /* 0x000fe40003f4d000 */
[----:B------:R-:W-:Y:S02]  /*6b30*/  FMNMX R11, R27, R12, !PT ;  /* 0x0000000c1b0b7209 */ /* 0x000fe40007800000 */
[----:B------:R-:W-:-:S02]  /*6b40*/  FSEL R8, R7, RZ, P2 ;  /* 0x000000ff07087208 */ /* 0x000fc40001000000 */
[----:B------:R-:W-:-:S03]  /*6b50*/  FMNMX R12, R30, R11, !PT ;  /* 0x0000000b1e0c7209 */ /* 0x000fc60007800000 */
[----:B------:R-:W-:Y:S01]  /*6b60*/  FMUL R177, R8, UR17 ;  /* 0x0000001108b17c20 */ /* 0x000fe20008400000 */
[----:B------:R-:W-:-:S03]  /*6b70*/  FMNMX R11, R31, R12, !PT ;  /* 0x0000000c1f0b7209 */ /* 0x000fc60007800000 */
        /* <DEDUP_REMOVED lines=16> */
[--C-:B------:R-:W-:Y:S01]  /*6c80*/  FFMA R16, R45, UR17, -R177.reuse ;  /* 0x000000112d107c23 */ /* 0x100fe200080008b1 */
        /* <DEDUP_REMOVED lines=9> */
[----:B------:R-:W-:Y:S01]  /*6d20*/  @!P4 FMUL R32, R32, 0.5 ;  /* 0x3f0000002020c820 */ /* 0x000fe20000400000 */
[--C-:B------:R-:W-:Y:S01]  /*6d30*/  FFMA R40, R57, UR17, -R177.reuse ;  /* 0x0000001139287c23 */ /* 0x100fe200080008b1 */
[--C-:B------:R-:W-:Y:S01]  /*6d40*/  FFMA R45, R64, UR17, -R177.reuse ;  /* 0x00000011402d7c23 */ /* 0x100fe200080008b1 */
[--C-:B------:R-:W-:Y:S01]  /*6d50*/  FFMA R18, R61, UR17, -R177.reuse ;  /* 0x000000113d127c23 */ /* 0x100fe200080008b1 */
[--C-:B------:R-:W-:Y:S01]  /*6d60*/  FFMA R19, R69, UR17, -R177.reuse ;  /* 0x0000001145137c23 */ /* 0x100fe200080008b1 */
[----:B------:R-:W-:Y:S01]  /*6d70*/  FMNMX R12, R34, R11, !PT ;  /* 0x0000000b220c7209 */ /* 0x000fe20007800000 */
[----:B------:R-:W2:Y:S01]  /*6d80*/  MUFU.EX2 R175, R175 ;  /* 0x000000af00af7308 */ /* 0x000ea20000000800 */
[--C-:B------:R-:W-:Y:S01]  /*6d90*/  FFMA R68, R68, UR17, -R177.reuse ;  /* 0x0000001144447c23 */ /* 0x100fe200080008b1 */
[--C-:B------:R-:W-:Y:S01]  /*6da0*/  FFMA R48, R73, UR17, -R177.reuse ;  /* 0x0000001149307c23 */ /* 0x100fe200080008b1 */
[----:B------:R-:W-:Y:S01]  /*6db0*/  FMNMX R11, R35, R12, !PT ;  /* 0x0000000c230b7209 */ /* 0x000fe20007800000 */
[--C-:B------:R-:W-:Y:S01]  /*6dc0*/  FFMA R53, R80, UR17, -R177.reuse ;  /* 0x0000001150357c23 */ /* 0x100fe200080008b1 */
[--C-:B------:R-:W-:Y:S01]  /*6dd0*/  FFMA R76, R76, UR17, -R177.reuse ;  /* 0x000000114c4c7c23 */ /* 0x100fe200080008b1 */
[--C-:B------:R-:W-:Y:S01]  /*6de0*/  FFMA R20, R77, UR17, -R177.reuse ;  /* 0x000000114d147c23 */ /* 0x100fe200080008b1 */
[----:B------:R-:W-:Y:S01]  /*6df0*/  FMNMX R12, R38, R11, !PT ;  /* 0x0000000b260c7209 */ /* 0x000fe20007800000 */
[----:B------:R-:W3:Y:S01]  /*6e00*/  MUFU.EX2 R25, R25 ;  /* 0x0000001900197308 */ /* 0x000ee20000000800 */
[----:B-1----:R-:W-:Y:S01]  /*6e10*/  @!P5 FMUL R24, R24, R24 ;  /* 0x000000181818d220 */ /* 0x002fe20000400000 */
[----:B------:R-:W-:Y:S01]  /*6e20*/  FSETP.GEU.AND P5, PT, R29, -126, PT ;  /* 0xc2fc00001d00780b */ /* 0x000fe20003fae000 */
[--C-:B------:R-:W-:Y:S01]  /*6e30*/  FFMA R84, R84, UR17, -R177.reuse ;  /* 0x0000001154547c23 */ /* 0x100fe200080008b1 */
[----:B------:R-:W-:Y:S01]  /*6e40*/  FMNMX R11, R39, R12, !PT ;  /* 0x0000000c270b7209 */ /* 0x000fe20007800000 */
[--C-:B------:R-:W-:Y:S01]  /*6e50*/  FFMA R21, R85, UR17, -R177.reuse ;  /* 0x0000001155157c23 */ /* 0x100fe200080008b1 */
[--C-:B------:R-:W-:Y:S01]  /*6e60*/  FFMA R57, R88, UR17, -R177.reuse ;  /* 0x0000001158397c23 */ /* 0x100fe200080008b1 */
[--C-:B------:R-:W-:Y:S01]  /*6e70*/  FFMA R22, R93, UR17, -R177.reuse ;  /* 0x000000115d167c23 */ /* 0x100fe200080008b1 */
[----:B------:R-:W1:Y:S01]  /*6e80*/  MUFU.EX2 R176, R28 ;  /* 0x0000001c00b07308 */ /* 0x000e620000000800 */
[----:B--2---:R-:W-:Y:S01]  /*6e90*/  @!P3 FMUL R175, R175, R175 ;  /* 0x000000afafafb220 */ /* 0x004fe20000400000 */
[----:B------:R-:W-:Y:S01]  /*6ea0*/  FSETP.GEU.AND P3, PT, R33, -126, PT ;  /* 0xc2fc00002100780b */ /* 0x000fe20003f6e000 */
[--C-:B------:R-:W-:Y:S01]  /*6eb0*/  FFMA R92, R92, UR17, -R177.reuse ;  /* 0x000000115c5c7c23 */ /* 0x100fe200080008b1 */
[----:B------:R-:W-:Y:S01]  /*6ec0*/  FMNMX R12, R42, R11, !PT ;  /* 0x0000000b2a0c7209 */ /* 0x000fe20007800000 */
[--C-:B------:R-:W-:Y:S01]  /*6ed0*/  FFMA R61, R96, UR17, -R177.reuse ;  /* 0x00000011603d7c23 */ /* 0x100fe200080008b1 */
[--C-:B------:R-:W-:Y:S01]  /*6ee0*/  FFMA R64, R101, UR17, -R177.reuse ;  /* 0x0000001165407c23 */ /* 0x100fe200080008b1 */
[----:B------:R-:W-:Y:S01]  /*6ef0*/  @!P5 FMUL R29, R29, 0.5 ;  /* 0x3f0000001d1dd820 */ /* 0x000fe20000400000 */
[----:B------:R-:W2:Y:S01]  /*6f00*/  MUFU.EX2 R28, R32 ;  /* 0x00000020001c7308 */ /* 0x000ea20000000800 */
[----:B---3--:R-:W-:Y:S01]  /*6f10*/  @!P2 FMUL R25, R25, R25 ;  /* 0x000000191919a220 */ /* 0x008fe20000400000 */
[----:B------:R-:W-:Y:S01]  /*6f20*/  FSETP.GEU.AND P2, PT, R36, -126, PT ;  /* 0xc2fc00002400780b */ /* 0x000fe20003f4e000 */
[--C-:B------:R-:W-:Y:S01]  /*6f30*/  FFMA R69, R109, UR17, -R177.reuse ;  /* 0x000000116d457c23 */ /* 0x100fe200080008b1 */
[----:B------:R-:W-:Y:S01]  /*6f40*/  FMNMX R11, R43, R12, !PT ;  /* 0x0000000c2b0b7209 */ /* 0x000fe20007800000 */
[--C-:B------:R-:W-:Y:S01]  /*6f50*/  FFMA R23, R105, UR17, -R177.reuse ;  /* 0x0000001169177c23 */ /* 0x100fe200080008b1 */
[--C-:B------:R-:W-:Y:S01]  /*6f60*/  FFMA R88, R108, UR17, -R177.reuse ;  /* 0x000000116c587c23 */ /* 0x100fe200080008b1 */
[----:B------:R-:W-:Y:S01]  /*6f70*/  @!P3 FMUL R33, R33, 0.5 ;  /* 0x3f0000002121b820 */ /* 0x000fe20000400000 */
[----:B------:R-:W3:Y:S01]  /*6f80*/  MUFU.EX2 R29, R29 ;  /* 0x0000001d001d7308 */ /* 0x000ee20000000800 */
[----:B-1----:R-:W-:Y:S01]  /*6f90*/  @!P6 FMUL R176, R176, R176 ;  /* 0x000000b0b0b0e220 */ /* 0x002fe20000400000 */
[----:B------:R-:W-:Y:S01]  /*6fa0*/  FSETP.GEU.AND P6, PT, R15, -126, PT ;  /* 0xc2fc00000f00780b */ /* 0x000fe20003fce000 */
[--C-:B------:R-:W-:Y:S01]  /*6fb0*/  FFMA R73, R113, UR17, -R177.reuse ;  /* 0x0000001171497c23 */ /* 0x100fe200080008b1 */
[----:B------:R-:W-:Y:S01]  /*6fc0*/  FMNMX R12, R46, R11, !PT ;  /* 0x0000000b2e0c7209 */ /* 0x000fe20007800000 */
[--C-:B------:R-:W-:Y:S01]  /*6fd0*/  FFMA R93, R116, UR17, -R177.reuse ;  /* 0x00000011745d7c23 */ /* 0x100fe200080008b1 */
[--C-:B------:R-:W-:Y:S01]  /*6fe0*/  FFMA R77, R124, UR17, -R177.reuse ;  /* 0x000000117c4d7c23 */ /* 0x100fe200080008b1 */
[----:B------:R-:W-:Y:S01]  /*6ff0*/  @!P2 FMUL R36, R36, 0.5 ;  /* 0x3f0000002424a820 */ /* 0x000fe20000400000 */
        /* <DEDUP_REMOVED lines=8> */
[----:B------:R2:W4:Y:S01]  /*7080*/  MUFU.EX2 R174, R36 ;  /* 0x0000002400ae7308 */ /* 0x0005220000000800 */
        /* <DEDUP_REMOVED lines=8> */
[--C-:B--2---:R-:W-:Y:S01]  /*7110*/  FFMA R36, R49, UR17, -R177.reuse ;  /* 0x0000001131247c23 */ /* 0x104fe200080008b1 */
[----:B-1----:R-:W-:Y:S01]  /*7120*/  @!P3 FMUL R33, R33, R33 ;  /* 0x000000212121b220 */ /* 0x002fe20000400000 */
[--C-:B------:R-:W-:Y:S01]  /*7130*/  FFMA R49, R72, UR17, -R177.reuse ;  /* 0x0000001148317c23 */ /* 0x100fe200080008b1 */
[----:B------:R-:W-:Y:S01]  /*7140*/  FMNMX R11, R51, R12, !PT ;  /* 0x0000000c330b7209 */ /* 0x000fe20007800000 */
[--C-:B------:R-:W-:Y:S01]  /*7150*/  FFMA R72, R117, UR17, -R177.reuse ;  /* 0x0000001175487c23 */ /* 0x100fe200080008b1 */
[----:B------:R-:W-:Y:S01]  /*7160*/  FSETP.GEU.AND P3, PT, R36, -126, PT ;  /* 0xc2fc00002400780b */ /* 0x000fe20003f6e000 */
[----:B------:R-:W-:Y:S01]  /*7170*/  @!P5 FMUL R44, R44, 0.5 ;  /* 0x3f0000002c2cd820 */ /* 0x000fe20000400000 */
[----:B------:R1:W2:Y:S01]  /*7180*/  MUFU.EX2 R32, R41 ;  /* 0x0000002900207308 */ /* 0x0002a20000000800 */
[----:B----4-:R-:W-:Y:S01]  /*7190*/  @!P2 FMUL R174, R174, R174 ;  /* 0x000000aeaeaea220 */ /* 0x010fe20000400000 */
[----:B------:R-:W-:Y:S01]  /*71a0*/  FSETP.GEU.AND P2, PT, R16, -126, PT ;  /* 0xc2fc00001000780b */ /* 0x000fe20003f4e000 */
[--C-:B------:R-:W-:Y:S01]  /*71b0*/  FFMA R109, R145, UR17, -R177.reuse ;  /* 0x00000011916d7c23 */ /* 0x100fe200080008b1 */
[----:B------:R-:W-:Y:S01]  /*71c0*/  FMNMX R12, R54, R11, !PT ;  /* 0x0000000b360c7209 */ /* 0x000fe20007800000 */
[----:B------:R-:W-:-:S03]  /*71d0*/  FFMA R113, R148, UR17, -R177 ;  /* 0x0000001194717c23 */ /* 0x000fc600080008b1 */
[----:B------:R4:W5:Y:S01]  /*71e0*/  MUFU.EX2 R173, R44 ;  /* 0x0000002c00ad7308 */ /* 0x0009620000000800 */
[----:B---3--:R-:W-:Y:S01]  /*71f0*/  @!P6 FMUL R15, R15, R15 ;  /* 0x0000000f0f0fe220 */ /* 0x008fe20000400000 */
[----:B------:R-:W-:Y:S01]  /*7200*/  FSETP.GEU.AND P6, PT, R37, -126, PT ;  /* 0xc2fc00002500780b */ /* 0x000fe20003fce000 */
[----:B------:R-:W-:Y:S01]  /*7210*/  @!P3 FMUL R36, R36, 0.5 ;  /* 0x3f0000002424b820 */ /* 0x000fe20000400000 */
[--C-:B-1----:R-:W-:Y:S01]  /*7220*/  FFMA R41, R56, UR17, -R177.reuse ;  /* 0x0000001138297c23 */ /* 0x102fe200080008b1 */
[----:B------:R-:W-:Y:S01]  /*7230*/  FMNMX R11, R55, R12, !PT ;  /* 0x0000000c370b7209 */ /* 0x000fe20007800000 */
[--C-:B------:R-:W-:Y:S01]  /*7240*/  FFMA R56, R89, UR17, -R177.reuse ;  /* 0x0000001159387c23 */ /* 0x100fe200080008b1 */
[----:B------:R-:W-:Y:S01]  /*7250*/  @!P2 FMUL R16, R16, 0.5 ;  /* 0x3f0000001010a820 */ /* 0x000fe20000400000 */
[--C-:B------:R-:W-:Y:S01]  /*7260*/  FFMA R89, R132, UR17, -R177.reuse ;  /* 0x0000001184597c23 */ /* 0x100fe200080008b1 */
[----:B------:R-:W1:Y:S01]  /*7270*/  MUFU.EX2 R36, R36 ;  /* 0x0000002400247308 */ /* 0x000e620000000800 */
[----:B--2---:R-:W-:Y:S01]  /*7280*/  @!P4 FMUL R32, R32, R32 ;  /* 0x000000202020c220 */ /* 0x004fe20000400000 */
[----:B------:R-:W-:Y:S01]  /*7290*/  FSETP.GEU.AND P4, PT, R52, -126, PT ;  /* 0xc2fc00003400780b */ /* 0x000fe20003f8e000 */
[--C-:B----4-:R-:W-:Y:S01]  /*72a0*/  FFMA R44, R65, UR17, -R177.reuse ;  /* 0x00000011412c7c23 */ /* 0x110fe200080008b1 */
[----:B------:R-:W-:Y:S01]  /*72b0*/  FMNMX R12, R58, R11, !PT ;  /* 0x0000000b3a0c7209 */ /* 0x000fe20007800000 */
[----:B------:R-:W-:Y:S01]  /*72c0*/  FFMA R65, R100, UR17, -R177 ;  /* 0x0000001164417c23 */ /* 0x000fe200080008b1 */
[----:B------:R-:W-:Y:S01]  /*72d0*/  @!P6 FMUL R37, R37, 0.5 ;  /* 0x3f0000002525e820 */ /* 0x000fe20000400000 */
[----:B-----5:R-:W-:Y:S01]  /*72e0*/  @!P5 FMUL R173, R173, R173 ;  /* 0x000000adadadd220 */ /* 0x020fe20000400000 */
[----:B------:R-:W-:Y:S01]  /*72f0*/  FSETP.GEU.AND P5, PT, R17, -126, PT ;  /* 0xc2fc00001100780b */ /* 0x000fe20003fae000 */
[----:B------:R-:W2:Y:S01]  /*7300*/  MUFU.EX2 R16, R16 ;  /* 0x0000001000107308 */ /* 0x000ea20000000800 */
[----:B------:R-:W-:-:S05]  /*7310*/  FMNMX R11, R59, R12, !PT ;  /* 0x0000000c3b0b7209 */ /* 0x000fca0007800000 */
[----:B------:R-:W-:Y:S01]  /*7320*/  @!P4 FMUL R52, R52, 0.5 ;  /* 0x3f0000003434c820 */ /* 0x000fe20000400000 */
[----:B------:R-:W-:Y:S01]  /*7330*/  FMNMX R12, R62, R11, !PT ;  /* 0x0000000b3e0c7209 */ /* 0x000fe20007800000 */
[----:B-1----:R-:W-:Y:S01]  /*7340*/  @!P3 FMUL R36, R36, R36 ;  /* 0x000000242424b220 */ /* 0x002fe20000400000 */
[----:B------:R-:W1:Y:S01]  /*7350*/  MUFU.EX2 R37, R37 ;  /* 0x0000002500257308 */ /* 0x000e620000000800 */
[----:B------:R-:W-:Y:S02]  /*7360*/  FSETP.GEU.AND P3, PT, R60, -126, PT ;  /* 0xc2fc00003c00780b */ /* 0x000fe40003f6e000 */
[----:B------:R-:W-:Y:S01]  /*7370*/  FMNMX R11, R63, R12, !PT ;  /* 0x0000000c3f0b7209 */ /* 0x000fe20007800000 */
[----:B------:R-:W-:-:S03]  /*7380*/  @!P5 FMUL R17, R17, 0.5 ;  /* 0x3f0000001111d820 */ /* 0x000fc60000400000 */
[----:B------:R-:W-:Y:S01]  /*7390*/  FMNMX R12, R66, R11, !PT ;  /* 0x0000000b420c7209 */ /* 0x000fe20007800000 */
[----:B------:R3:W4:Y:S01]  /*73a0*/  MUFU.EX2 R172, R52 ;  /* 0x0000003400ac7308 */ /* 0x0007220000000800 */
[----:B--2---:R-:W-:Y:S01]  /*73b0*/  @!P2 FMUL R16, R16, R16 ;  /* 0x000000101010a220 */ /* 0x004fe20000400000 */
[----:B------:R-:W-:Y:S02]  /*73c0*/  FSETP.GEU.AND P2, PT, R41, -126, PT ;  /* 0xc2fc00002900780b */ /* 0x000fe40003f4e000 */
[----:B------:R-:W-:Y:S02]  /*73d0*/  FMNMX R11, R67, R12, !PT ;  /* 0x0000000c430b7209 */ /* 0x000fe40007800000 */
[----:B------:R-:W-:Y:S02]  /*73e0*/  @!P3 FMUL R60, R60, 0.5 ;  /* 0x3f0000003c3cb820 */ /* 0x000fe40000400000 */
[----:B------:R-:W2:Y:S01]  /*73f0*/  MUFU.EX2 R17, R17 ;  /* 0x0000001100117308 */ /* 0x000ea20000000800 */
[----:B-1----:R-:W-:Y:S01]  /*7400*/  @!P6 FMUL R37, R37, R37 ;  /* 0x000000252525e220 */ /* 0x002fe20000400000 */
[----:B------:R-:W-:Y:S01]  /*7410*/  FSETP.GEU.AND P6, PT, R40, -126, PT ;  /* 0xc2fc00002800780b */ /* 0x000fe20003fce000 */
[--C-:B---3--:R-:W-:Y:S01]  /*7420*/  FFMA R52, R81, UR17, -R177.reuse ;  /* 0x0000001151347c23 */ /* 0x108fe200080008b1 */
[----:B------:R-:W-:Y:S01]  /*7430*/  FMNMX R12, R70, R11, !PT ;  /* 0x0000000b460c7209 */ /* 0x000fe20007800000 */
[----:B------:R-:W-:-:S02]  /*7440*/  FFMA R81, R137, UR17, -R177 ;  /* 0x0000001189517c23 */ /* 0x000fc400080008b1 */
[----:B------:R-:W-:Y:S01]  /*7450*/  @!P2 FMUL R41, R41, 0.5 ;  /* 0x3f0000002929a820 */ /* 0x000fe20000400000 */
[----:B------:R1:W3:Y:S01]  /*7460*/  MUFU.EX2 R171, R60 ;  /* 0x0000003c00ab7308 */ /* 0x0002e20000000800 */
[----:B----4-:R-:W-:Y:S01]  /*7470*/  @!P4 FMUL R172, R172, R172 ;  /* 0x000000acacacc220 */ /* 0x010fe20000400000 */
[----:B------:R-:W-:Y:S02]  /*7480*/  FSETP.GEU.AND P4, PT, R18, -126, PT ;  /* 0xc2fc00001200780b */ /* 0x000fe40003f8e000 */
[----:B------:R-:W-:-:S03]  /*7490*/  FMNMX R11, R71, R12, !PT ;  /* 0x0000000c470b7209 */ /* 0x000fc60007800000 */
[----:B------:R-:W-:Y:S01]  /*74a0*/  @!P6 FMUL R40, R40, 0.5 ;  /* 0x3f0000002828e820 */ /* 0x000fe20000400000 */
[----:B------:R-:W4:Y:S01]  /*74b0*/  MUFU.EX2 R41, R41 ;  /* 0x0000002900297308 */ /* 0x000f220000000800 */
[----:B--2---:R-:W-:Y:S01]  /*74c0*/  @!P5 FMUL R17, R17, R17 ;  /* 0x000000111111d220 */ /* 0x004fe20000400000 */
[----:B------:R-:W-:Y:S01]  /*74d0*/  FSETP.GEU.AND P5, PT, R45, -126, PT ;  /* 0xc2fc00002d00780b */ /* 0x000fe20003fae000 */
[----:B-1----:R-:W-:Y:S01]  /*74e0*/  FFMA R60, R97, UR17, -R177 ;  /* 0x00000011613c7c23 */ /* 0x002fe200080008b1 */
[----:B------:R-:W-:-:S03]  /*74f0*/  FMNMX R12, R74, R11, !PT ;  /* 0x0000000b4a0c7209 */ /* 0x000fc60007800000 */
[----:B------:R-:W-:Y:S01]  /*7500*/  @!P4 FMUL R18, R18, 0.5 ;  /* 0x3f0000001212c820 */ /* 0x000fe20000400000 */
[----:B------:R-:W1:Y:S01]  /*7510*/  MUFU.EX2 R40, R40 ;  /* 0x0000002800287308 */ /* 0x000e620000000800 */
[----:B---3--:R-:W-:Y:S01]  /*7520*/  @!P3 FMUL R171, R171, R171 ;  /* 0x000000abababb220 */ /* 0x008fe20000400000 */
[----:B------:R-:W-:Y:S02]  /*7530*/  FSETP.GEU.AND P3, PT, R19, -126, PT ;  /* 0xc2fc00001300780b */ /* 0x000fe40003f6e000 */
[----:B------:R-:W-:-:S03]  /*7540*/  FMNMX R11, R75, R12, !PT ;  /* 0x0000000c4b0b7209 */ /* 0x000fc60007800000 */
[----:B------:R-:W-:Y:S01]  /*7550*/  @!P5 FMUL R45, R45, 0.5 ;  /* 0x3f0000002d2dd820 */ /* 0x000fe20000400000 */
[----:B------:R-:W2:Y:S01]  /*7560*/  MUFU.EX2 R18, R18 ;  /* 0x0000001200127308 */ /* 0x000ea20000000800 */
[----:B----4-:R-:W-:Y:S01]  /*7570*/  @!P2 FMUL R41, R41, R41 ;  /* 0x000000292929a220 */ /* 0x010fe20000400000 */
        /* <DEDUP_REMOVED lines=18> */
[----:B------:R3:W4:Y:S01]  /*76a0*/  MUFU.EX2 R170, R68 ;  /* 0x0000004400aa7308 */ /* 0x0007220000000800 */
[----:B-1----:R-:W-:Y:S01]  /*76b0*/  @!P3 FMUL R19, R19, R19 ;  /* 0x000000131313b220 */ /* 0x002fe20000400000 */
[----:B------:R-:W-:Y:S02]  /*76c0*/  FSETP.GEU.AND P3, PT, R53, -126, PT ;  /* 0xc2fc00003500780b */ /* 0x000fe40003f6e000 */
[----:B------:R-:W-:-:S03]  /*76d0*/  FMNMX R12, R86, R11, !PT ;  /* 0x0000000b560c7209 */ /* 0x000fc60007800000 */
[----:B------:R-:W-:Y:S01]  /*76e0*/  @!P5 FMUL R48, R48, 0.5 ;  /* 0x3f0000003030d820 */ /* 0x000fe20000400000 */
[----:B------:R-:W1:Y:S01]  /*76f0*/  MUFU.EX2 R49, R49 ;  /* 0x0000003100317308 */ /* 0x000e620000000800 */
[----:B--2---:R-:W-:Y:S01]  /*7700*/  @!P2 FMUL R44, R44, R44 ;  /* 0x0000002c2c2ca220 */ /* 0x004fe20000400000 */
[----:B------:R-:W-:Y:S01]  /*7710*/  FSETP.GEU.AND P2, PT, R76, -126, PT ;  /* 0xc2fc00004c00780b */ /* 0x000fe20003f4e000 */
[----:B---3--:R-:W-:Y:S01]  /*7720*/  FFMA R68, R112, UR17, -R177 ;  /* 0x0000001170447c23 */ /* 0x008fe200080008b1 */
        /* <DEDUP_REMOVED lines=12> */
[----:B------:R1:W4:Y:S01]  /*77f0*/  MUFU.EX2 R169, R76 ;  /* 0x0000004c00a97308 */ /* 0x0003220000000800 */
[----:B--2---:R-:W-:Y:S01]  /*7800*/  @!P5 FMUL R48, R48, R48 ;  /* 0x000000303030d220 */ /* 0x004fe20000400000 */
[----:B------:R-:W-:Y:S02]  /*7810*/  FSETP.GEU.AND P5, PT, R84, -126, PT ;  /* 0xc2fc00005400780b */ /* 0x000fe40003fae000 */
[----:B------:R-:W-:-:S03]  /*7820*/  FMNMX R12, R94, R11, !PT ;  /* 0x0000000b5e0c7209 */ /* 0x000fc60007800000 */
[----:B------:R-:W-:Y:S01]  /*7830*/  @!P4 FMUL R52, R52, 0.5 ;  /* 0x3f0000003434c820 */ /* 0x000fe20000400000 */
[----:B------:R-:W2:Y:S01]  /*7840*/  MUFU.EX2 R20, R20 ;  /* 0x0000001400147308 */ /* 0x000ea20000000800 */
[----:B---3--:R-:W-:Y:S01]  /*7850*/  @!P3 FMUL R53, R53, R53 ;  /* 0x000000353535b220 */ /* 0x008fe20000400000 */
[----:B------:R-:W-:Y:S01]  /*7860*/  FSETP.GEU.AND P3, PT, R56, -126, PT ;  /* 0xc2fc00003800780b */ /* 0x000fe20003f6e000 */
[----:B-1----:R-:W-:Y:S01]  /*7870*/  FFMA R76, R128, UR17, -R177 ;  /* 0x00000011804c7c23 */ /* 0x002fe200080008b1 */
[----:B------:R-:W-:-:S03]  /*7880*/  FMNMX R11, R95, R12, !PT ;  /* 0x0000000c5f0b7209 */ /* 0x000fc60007800000 */
[----:B------:R-:W-:Y:S01]  /*7890*/  @!P5 FMUL R84, R84, 0.5 ;  /* 0x3f0000005454d820 */ /* 0x000fe20000400000 */
[----:B------:R-:W1:Y:S01]  /*78a0*/  MUFU.EX2 R52, R52 ;  /* 0x0000003400347308 */ /* 0x000e620000000800 */
[----:B----4-:R-:W-:Y:S01]  /*78b0*/  @!P2 FMUL R169, R169, R169 ;  /* 0x000000a9a9a9a220 */ /* 0x010fe20000400000 */
        /* <DEDUP_REMOVED lines=9> */
[----:B-1----:R-:W-:Y:S01]  /*7950*/  @!P4 FMUL R52, R52, R52 ;  /* 0x000000343434c220 */ /* 0x002fe20000400000 */
[----:B------:R-:W-:Y:S01]  /*7960*/  FSETP.GEU.AND P4, PT, R92, -126, PT ;  /* 0xc2fc00005c00780b */ /* 0x000fe20003f8e000 */
[----:B---3--:R-:W-:Y:S01]  /*7970*/  FFMA R84, R120, UR17, -R177 ;  /* 0x0000001178547c23 */ /* 0x008fe200080008b1 */
[----:B------:R-:W-:-:S03]  /*7980*/  FMNMX R12, R102, R11, !PT ;  /* 0x0000000b660c7209 */ /* 0x000fc60007800000 */
[----:B------:R-:W-:Y:S01]  /*7990*/  @!P6 FMUL R57, R57, 0.5 ;  /* 0x3f0000003939e820 */ /* 0x000fe20000400000 */
[----:B------:R-:W1:Y:S01]  /*79a0*/  MUFU.EX2 R21, R21 ;  /* 0x0000001500157308 */ /* 0x000e620000000800 */
[----:B----4-:R-:W-:Y:S01]  /*79b0*/  @!P5 FMUL R168, R168, R168 ;  /* 0x000000a8a8a8d220 */ /* 0x010fe20000400000 */
[----:B------:R-:W-:Y:S02]  /*79c0*/  FSETP.GEU.AND P5, PT, R22, -126, PT ;  /* 0xc2fc00001600780b */ /* 0x000fe40003fae000 */
[----:B------:R-:W-:-:S03]  /*79d0*/  FMNMX R11, R103, R12, !PT ;  /* 0x0000000c670b7209 */ /* 0x000fc60007800000 */
[----:B------:R-:W-:Y:S01]  /*79e0*/  @!P4 FMUL R92, R92, 0.5 ;  /* 0x3f0000005c5cc820 */ /* 0x000fe20000400000 */
[----:B------:R-:W3:Y:S01]  /*79f0*/  MUFU.EX2 R57, R57 ;  /* 0x0000003900397308 */ /* 0x000ee20000000800 */
[----:B--2---:R-:W-:Y:S01]  /*7a00*/  @!P3 FMUL R56, R56, R56 ;  /* 0x000000383838b220 */ /* 0x004fe20000400000 */
        /* <DEDUP_REMOVED lines=9> */
[----:B---3--:R-:W-:Y:S01]  /*7aa0*/  @!P6 FMUL R57, R57, R57 ;  /* 0x000000393939e220 */ /* 0x008fe20000400000 */
[----:B------:R-:W-:Y:S01]  /*7ab0*/  FSETP.GEU.AND P6, PT, R60, -126, PT ;  /* 0xc2fc00003c00780b */ /* 0x000fe20003fce000 */
[--C-:B--2---:R-:W-:Y:S01]  /*7ac0*/  FFMA R92, R104, UR17, -R177.reuse ;  /* 0x00000011685c7c23 */ /* 0x104fe200080008b1 */
[----:B------:R-:W-:Y:S01]  /*7ad0*/  FMNMX R12, R110, R11, !PT ;  /* 0x0000000b6e0c7209 */ /* 0x000fe20007800000 */
[----:B------:R-:W-:Y:S02]  /*7ae0*/  FFMA R104, R136, UR17, -R177 ;  /* 0x0000001188687c23 */ /* 0x000fe400080008b1 */
[----:B------:R-:W-:Y:S01]  /*7af0*/  @!P2 FMUL R61, R61, 0.5 ;  /* 0x3f0000003d3da820 */ /* 0x000fe20000400000 */
[----:B------:R-:W2:Y:S01]  /*7b00*/  MUFU.EX2 R65, R65 ;  /* 0x0000004100417308 */ /* 0x000ea20000000800 */
[----:B----4-:R-:W-:Y:S01]  /*7b10*/  @!P4 FMUL R97, R97, R97 ;  /* 0x000000616161c220 */ /* 0x010fe20000400000 */
[----:B------:R-:W-:-:S02]  /*7b20*/  FSETP.GEU.AND P4, PT, R64, -126, PT ;  /* 0xc2fc00004000780b */ /* 0x000fc40003f8e000 */
        /* <DEDUP_REMOVED lines=20> */
[----:B------:R-:W-:Y:S01]  /*7c70*/  FMNMX R11, R119, R12, !PT ;  /* 0x0000000c770b7209 */ /* 0x000fe20007800000 */
[----:B------:R-:W-:Y:S01]  /*7c80*/  FADD R141, R29, R60 ;  /* 0x0000003c1d8d7221 */ /* 0x000fe20000000000 */
[----:B------:R-:W-:Y:S01]  /*7c90*/  F2FP.F16.F32.PACK_AB R60, R60, R61 ;  /* 0x0000003d3c3c723e */ /* 0x000fe200000000ff */
[----:B------:R-:W-:Y:S01]  /*7ca0*/  @!P2 FMUL R23, R23, 0.5 ;  /* 0x3f0000001717a820 */ /* 0x000fe20000400000 */
[----:B------:R-:W1:Y:S01]  /*7cb0*/  MUFU.EX2 R69, R69 ;  /* 0x0000004500457308 */ /* 0x000e620000000800 */
[----:B--2---:R-:W-:Y:S01]  /*7cc0*/  @!P4 FMUL R64, R64, R64 ;  /* 0x000000404040c220 */ /* 0x004fe20000400000 */
[----:B------:R-:W-:-:S02]  /*7cd0*/  FSETP.GEU.AND P4, PT, R68, -126, PT ;  /* 0xc2fc00004400780b */ /* 0x000fc40003f8e000 */
[----:B------:R-:W-:-:S03]  /*7ce0*/  FMNMX R12, R122, R11, !PT ;  /* 0x0000000b7a0c7209 */ /* 0x000fc60007800000 */
[----:B------:R-:W-:Y:S01]  /*7cf0*/  @!P6 FMUL R88, R88, 0.5 ;  /* 0x3f0000005858e820 */ /* 0x000fe20000400000 */
[----:B------:R-:W2:Y:S01]  /*7d00*/  MUFU.EX2 R23, R23 ;  /* 0x0000001700177308 */ /* 0x000ea20000000800 */
[----:B---3--:R-:W-:Y:S01]  /*7d10*/  @!P5 FMUL R92, R92, R92 ;  /* 0x0000005c5c5cd220 */ /* 0x008fe20000400000 */
[----:B------:R-:W-:Y:S02]  /*7d20*/  FSETP.GEU.AND P5, PT, R73, -126, PT ;  /* 0xc2fc00004900780b */ /* 0x000fe40003fae000 */
[----:B------:R-:W-:-:S03]  /*7d30*/  FMNMX R11, R123, R12, !PT ;  /* 0x0000000c7b0b7209 */ /* 0x000fc60007800000 */
[----:B------:R-:W-:Y:S01]  /*7d40*/  @!P4 FMUL R68, R68, 0.5 ;  /* 0x3f0000004444c820 */ /* 0x000fe20000400000 */
[----:B------:R-:W-:Y:S01]  /*7d50*/  FMNMX R12, R126, R11, !PT ;  /* 0x0000000b7e0c7209 */ /* 0x000fe20007800000 */
[----:B------:R-:W3:Y:S01]  /*7d60*/  MUFU.EX2 R88, R88 ;  /* 0x0000005800587308 */ /* 0x000ee20000000800 */
[----:B-1----:R-:W-:Y:S01]  /*7d70*/  @!P3 FMUL R69, R69, R69 ;  /* 0x000000454545b220 */ /* 0x002fe20000400000 */
[----:B------:R-:W-:Y:S02]  /*7d80*/  FSETP.GEU.AND P3, PT, R84, -126, PT ;  /* 0xc2fc00005400780b */ /* 0x000fe40003f6e000 */
[----:B------:R-:W-:Y:S02]  /*7d90*/  FMNMX R11, R127, R12, !PT ;  /* 0x0000000c7f0b7209 */ /* 0x000fe40007800000 */
[----:B------:R-:W-:Y:S01]  /*7da0*/  @!P5 FMUL R73, R73, 0.5 ;  /* 0x3f0000004949d820 */ /* 0x000fe20000400000 */
[----:B--2---:R-:W-:Y:S01]  /*7db0*/  @!P2 FMUL R23, R23, R23 ;  /* 0x000000171717a220 */ /* 0x004fe20000400000 */
[----:B------:R-:W-:Y:S01]  /*7dc0*/  FMNMX R12, R130, R11, !PT ;  /* 0x0000000b820c7209 */ /* 0x000fe20007800000 */
[----:B------:R-:W1:Y:S01]  /*7dd0*/  MUFU.EX2 R68, R68 ;  /* 0x0000004400447308 */ /* 0x000e620000000800 */
[----:B------:R-:W-:-:S02]  /*7de0*/  FSETP.GEU.AND P2, PT, R93, -126, PT ;  /* 0xc2fc00005d00780b */ /* 0x000fc40003f4e000 */
[----:B------:R-:W-:-:S03]  /*7df0*/  FMNMX R11, R131, R12, !PT ;  /* 0x0000000c830b7209 */ /* 0x000fc60007800000 */
[----:B------:R-:W-:Y:S01]  /*7e00*/  @!P3 FMUL R84, R84, 0.5 ;  /* 0x3f0000005454b820 */ /* 0x000fe20000400000 */
[----:B------:R-:W-:Y:S01]  /*7e10*/  FMNMX R12, R134, R11, !PT ;  /* 0x0000000b860c7209 */ /* 0x000fe20007800000 */
[----:B------:R-:W2:Y:S01]  /*7e20*/  MUFU.EX2 R73, R73 ;  /* 0x0000004900497308 */ /* 0x000ea20000000800 */
[----:B---3--:R-:W-:Y:S01]  /*7e30*/  @!P6 FMUL R88, R88, R88 ;  /* 0x000000585858e220 */ /* 0x008fe20000400000 */
[----:B------:R-:W-:Y:S02]  /*7e40*/  FSETP.GEU.AND P6, PT, R72, -126, PT ;  /* 0xc2fc00004800780b */ /* 0x000fe40003fce000 */
[----:B------:R-:W-:Y:S02]  /*7e50*/  FMNMX R11, R135, R12, !PT ;  /* 0x0000000c870b7209 */ /* 0x000fe40007800000 */
[----:B------:R-:W-:Y:S02]  /*7e60*/  @!P2 FMUL R93, R93, 0.5 ;  /* 0x3f0000005d5da820 */ /* 0x000fe40000400000 */
[----:B------:R-:W-:Y:S01]  /*7e70*/  FMNMX R12, R138, R11, !PT ;  /* 0x0000000b8a0c7209 */ /* 0x000fe20007800000 */
[----:B------:R-:W3:Y:S01]  /*7e80*/  MUFU.EX2 R84, R84 ;  /* 0x0000005400547308 */ /* 0x000ee20000000800 */
[----:B-1----:R-:W-:Y:S01]  /*7e90*/  @!P4 FMUL R68, R68, R68 ;  /* 0x000000444444c220 */ /* 0x002fe20000400000 */
[----:B------:R-:W-:-:S02]  /*7ea0*/  FSETP.GEU.AND P4, PT, R101, -126, PT ;  /* 0xc2fc00006500780b */ /* 0x000fc40003f8e000 */
[----:B------:R-:W-:Y:S02]  /*7eb0*/  FMNMX R11, R139, R12, !PT ;  /* 0x0000000c8b0b7209 */ /* 0x000fe40007800000 */
[----:B------:R-:W-:Y:S01]  /*7ec0*/  @!P6 FMUL R72, R72, 0.5 ;  /* 0x3f0000004848e820 */ /* 0x000fe20000400000 */
[----:B--2---:R-:W-:Y:S01]  /*7ed0*/  @!P5 FMUL R73, R73, R73 ;  /* 0x000000494949d220 */ /* 0x004fe20000400000 */
[----:B------:R-:W-:Y:S01]  /*7ee0*/  FSETP.GEU.AND P5, PT, R77, -126, PT ;  /* 0xc2fc00004d00780b */ /* 0x000fe20003fae000 */
[----:B------:R-:W1:Y:S01]  /*7ef0*/  MUFU.EX2 R93, R93 ;  /* 0x0000005d005d7308 */ /* 0x000e620000000800 */
[----:B------:R-:W-:-:S04]  /*7f00*/  FMNMX R12, R142, R11, !PT ;  /* 0x0000000b8e0c7209 */ /* 0x000fc80007800000 */
[----:B------:R-:W-:Y:S01]  /*7f10*/  FMNMX R11, R143, R12, !PT ;  /* 0x0000000c8f0b7209 */ /* 0x000fe20007800000 */
[----:B------:R-:W-:Y:S01]  /*7f20*/  @!P4 FMUL R101, R101, 0.5 ;  /* 0x3f0000006565c820 */ /* 0x000fe20000400000 */
[----:B---3--:R-:W-:Y:S01]  /*7f30*/  @!P3 FMUL R84, R84, R84 ;  /* 0x000000545454b220 */ /* 0x008fe20000400000 */
[----:B------:R-:W2:Y:S01]  /*7f40*/  MUFU.EX2 R72, R72 ;  /* 0x0000004800487308 */ /* 0x000ea20000000800 */
[----:B------:R-:W-:Y:S02]  /*7f50*/  FMNMX R12, R146, R11, !PT ;  /* 0x0000000b920c7209 */ /* 0x000fe40007800000 */
[----:B------:R-:W-:Y:S01]  /*7f60*/  FSETP.GEU.AND P3, PT, R105, -126, PT ;  /* 0xc2fc00006900780b */ /* 0x000fe20003f6e000 */
[----:B------:R-:W-:Y:S01]  /*7f70*/  @!P5 FMUL R77, R77, 0.5 ;  /* 0x3f0000004d4dd820 */ /* 0x000fe20000400000 */
[----:B------:R-:W-:-:S03]  /*7f80*/  FMNMX R11, R147, R12, !PT ;  /* 0x0000000c930b7209 */ /* 0x000fc60007800000 */
[----:B------:R-:W3:Y:S01]  /*7f90*/  MUFU.EX2 R101, R101 ;  /* 0x0000006500657308 */ /* 0x000ee20000000800 */
[----:B-1----:R-:W-:Y:S01]  /*7fa0*/  @!P2 FMUL R93, R93, R93 ;  /* 0x0000005d5d5da220 */ /* 0x002fe20000400000 */
[----:B------:R-:W-:Y:S02]  /*7fb0*/  FSETP.GEU.AND P2, PT, R96, -126, PT ;  /* 0xc2fc00006000780b */ /* 0x000fe40003f4e000 */
[----:B------:R-:W-:-:S04]  /*7fc0*/  FMNMX R12, R150, R11, !PT ;  /* 0x0000000b960c7209 */ /* 0x000fc80007800000 */
[----:B------:R-:W1:Y:S01]  /*7fd0*/  MUFU.EX2 R77, R77 ;  /* 0x0000004d004d7308 */ /* 0x000e620000000800 */
[----:B------:R-:W-:Y:S01]  /*7fe0*/  FMNMX R12, R151, R12, !PT ;  /* 0x0000000c970c7209 */ /* 0x000fe20007800000 */
[----:B--2---:R-:W-:Y:S01]  /*7ff0*/  @!P6 FMUL R72, R72, R72 ;  /* 0x000000484848e220 */ /* 0x004fe20000400000 */
[----:B------:R-:W-:Y:S01]  /*8000*/  @!P3 FMUL R105, R105, 0.5 ;  /* 0x3f0000006969b820 */ /* 0x000fe20000400000 */
[----:B------:R-:W-:Y:S02]  /*8010*/  FSETP.GEU.AND P6, PT, R76, -126, PT ;  /* 0xc2fc00004c00780b */ /* 0x000fe40003fce000 */
[----:B------:R-:W2:Y:S01]  /*8020*/  SHFL.BFLY PT, R11, R12, 0x1, 0x1f ;  /* 0x0c201f000c0b7f89 */ /* 0x000ea200000e0000 */
[----:B------:R-:W-:Y:S02]  /*8030*/  @!P2 FMUL R96, R96, 0.5 ;  /* 0x3f0000006060a820 */ /* 0x000fe40000400000 */
[----:B------:R-:W4:Y:S01]  /*8040*/  MUFU.EX2 R105, R105 ;  /* 0x0000006900697308 */ /* 0x000f220000000800 */
[----:B---3--:R-:W-:Y:S01]  /*8050*/  @!P4 FMUL R101, R101, R101 ;  /* 0x000000656565c220 */ /* 0x008fe20000400000 */
[----:B------:R-:W-:Y:S01]  /*8060*/  FSETP.GEU.AND P4, PT, R89, -126, PT ;  /* 0xc2fc00005900780b */ /* 0x000fe20003f8e000 */
[----:B-1----:R-:W-:Y:S01]  /*8070*/  @!P5 FMUL R77, R77, R77 ;  /* 0x0000004d4d4dd220 */ /* 0x002fe20000400000 */
[----:B------:R-:W-:-:S04]  /*8080*/  FSETP.GEU.AND P5, PT, R80, -126, PT ;  /* 0xc2fc00005000780b */ /* 0x000fc80003fae000 */
[----:B------:R-:W1:Y:S01]  /*8090*/  MUFU.EX2 R96, R96 ;  /* 0x0000006000607308 */ /* 0x000e620000000800 */
[----:B------:R-:W-:-:S06]  /*80a0*/  @!P6 FMUL R76, R76, 0.5 ;  /* 0x3f0000004c4ce820 */ /* 0x000fcc0000400000 */
[----:B------:R-:W-:Y:S01]  /*80b0*/  @!P4 FMUL R89, R89, 0.5 ;  /* 0x3f0000005959c820 */ /* 0x000fe20000400000 */
[----:B----4-:R-:W-:Y:S01]  /*80c0*/  @!P3 FMUL R105, R105, R105 ;  /* 0x000000696969b220 */ /* 0x010fe20000400000 */
[----:B------:R-:W3:Y:S01]  /*80d0*/  MUFU.EX2 R76, R76 ;  /* 0x0000004c004c7308 */ /* 0x000ee20000000800 */
[----:B------:R-:W-:Y:S02]  /*80e0*/  FSETP.GEU.AND P3, PT, R14, -126, PT ;  /* 0xc2fc00000e00780b */ /* 0x000fe40003f6e000 */
[----:B--2---:R-:W-:Y:S01]  /*80f0*/  FMNMX R11, R12, R11, !PT ;  /* 0x0000000b0c0b7209 */ /* 0x004fe20007800000 */
[----:B------:R-:W-:Y:S01]  /*8100*/  @!P5 FMUL R80, R80, 0.5 ;  /* 0x3f0000005050d820 */ /* 0x000fe20000400000 */
[----:B------:R-:W-:-:S03]  /*8110*/  FFMA R12, R144, UR17, -R177 ;  /* 0x00000011900c7c23 */ /* 0x000fc600080008b1 */
[----:B------:R-:W2:Y:S01]  /*8120*/  MUFU.EX2 R89, R89 ;  /* 0x0000005900597308 */ /* 0x000ea20000000800 */
[----:B-1----:R-:W-:Y:S01]  /*8130*/  @!P2 FMUL R96, R96, R96 ;  /* 0x000000606060a220 */ /* 0x002fe20000400000 */
[----:B------:R-:W-:Y:S01]  /*8140*/  FSETP.GEU.AND P2, PT, R104, -126, PT ;  /* 0xc2fc00006800780b */ /* 0x000fe20003f4e000 */
[----:B------:R-:W1:Y:S03]  /*8150*/  SHFL.BFLY PT, R100, R11, 0x2, 0x1f ;  /* 0x0c401f000b647f89 */ /* 0x000e6600000e0000 */
[----:B------:R-:W-:Y:S02]  /*8160*/  @!P3 FMUL R14, R14, 0.5 ;  /* 0x3f0000000e0eb820 */ /* 0x000fe40000400000 */
[----:B------:R-:W4:Y:S01]  /*8170*/  MUFU.EX2 R80, R80 ;  /* 0x0000005000507308 */ /* 0x000f220000000800 */
[----:B---3--:R-:W-:Y:S01]  /*8180*/  @!P6 FMUL R76, R76, R76 ;  /* 0x0000004c4c4ce220 */ /* 0x008fe20000400000 */
[----:B------:R-:W-:-:S05]  /*8190*/  FSETP.GEU.AND P6, PT, R81, -126, PT ;  /* 0xc2fc00005100780b */ /* 0x000fca0003fce000 */
[----:B------:R-:W-:Y:S01]  /*81a0*/  @!P2 FMUL R104, R104, 0.5 ;  /* 0x3f0000006868a820 */ /* 0x000fe20000400000 */
[----:B------:R-:W3:Y:S01]  /*81b0*/  MUFU.EX2 R14, R14 ;  /* 0x0000000e000e7308 */ /* 0x000ee20000000800 */
[----:B--2---:R-:W-:Y:S01]  /*81c0*/  @!P4 FMUL R89, R89, R89 ;  /* 0x000000595959c220 */ /* 0x004fe20000400000 */
[----:B------:R-:W-:-:S05]  /*81d0*/  FSETP.GEU.AND P4, PT, R85, -126, PT ;  /* 0xc2fc00005500780b */ /* 0x000fca0003f8e000 */
[----:B------:R-:W-:Y:S01]  /*81e0*/  @!P6 FMUL R81, R81, 0.5 ;  /* 0x3f0000005151e820 */ /* 0x000fe20000400000 */
[----:B------:R-:W2:Y:S01]  /*81f0*/  MUFU.EX2 R104, R104 ;  /* 0x0000006800687308 */ /* 0x000ea20000000800 */
[----:B----4-:R-:W-:Y:S01]  /*8200*/  @!P5 FMUL R80, R80, R80 ;  /* 0x000000505050d220 */ /* 0x010fe20000400000 */
[----:B------:R-:W-:Y:S02]  /*8210*/  FSETP.GEU.AND P5, PT, R12, -126, PT ;  /* 0xc2fc00000c00780b */ /* 0x000fe40003fae000 */
[----:B-1----:R-:W-:Y:S01]  /*8220*/  FMNMX R11, R11, R100, !PT ;  /* 0x000000640b0b7209 */ /* 0x002fe20007800000 */
[----:B------:R-:W-:Y:S02]  /*8230*/  FFMA R100, R149, UR17, -R177 ;  /* 0x0000001195647c23 */ /* 0x000fe400080008b1 */
[----:B------:R-:W-:Y:S01]  /*8240*/  @!P4 FMUL R85, R85, 0.5 ;  /* 0x3f0000005555c820 */ /* 0x000fe20000400000 */
[----:B------:R-:W1:Y:S01]  /*8250*/  MUFU.EX2 R81, R81 ;  /* 0x0000005100517308 */ /* 0x000e620000000800 */
[----:B---3--:R-:W-:Y:S01]  /*8260*/  @!P3 FMUL R14, R14, R14 ;  /* 0x0000000e0e0eb220 */ /* 0x008fe20000400000 */
[----:B------:R-:W-:-:S05]  /*8270*/  FSETP.GEU.AND P3, PT, R100, -126, PT ;  /* 0xc2fc00006400780b */ /* 0x000fca0003f6e000 */
[----:B------:R-:W-:Y:S01]  /*8280*/  @!P5 FMUL R12, R12, 0.5 ;  /* 0x3f0000000c0cd820 */ /* 0x000fe20000400000 */
[----:B------:R-:W3:Y:S01]  /*8290*/  MUFU.EX2 R85, R85 ;  /* 0x0000005500557308 */ /* 0x000ee20000000800 */
[----:B--2---:R-:W-:Y:S01]  /*82a0*/  @!P2 FMUL R104, R104, R104 ;  /* 0x000000686868a220 */ /* 0x004fe20000400000 */
[----:B------:R-:W-:-:S04]  /*82b0*/  FSETP.NEU.AND P2, PT, R11, -INF , PT ;  /* 0xff8000000b00780b */ /* 0x000fc80003f4d000 */
[----:B------:R-:W-:Y:S01]  /*82c0*/  FSEL R140, R11, RZ, P2 ;  /* 0x000000ff0b8c7208 */ /* 0x000fe20001000000 */
[----:B------:R-:W-:Y:S01]  /*82d0*/  @!P3 FMUL R100, R100, 0.5 ;  /* 0x3f0000006464b820 */ /* 0x000fe20000400000 */
[----:B------:R-:W2:Y:S01]  /*82e0*/  MUFU.EX2 R12, R12 ;  /* 0x0000000c000c7308 */ /* 0x000ea20000000800 */
[----:B-1----:R-:W-:Y:S01]  /*82f0*/  @!P6 FMUL R81, R81, R81 ;  /* 0x000000515151e220 */ /* 0x002fe20000400000 */
[----:B------:R-:W-:Y:S01]  /*8300*/  FSETP.GEU.AND P6, PT, R109, -126, PT ;  /* 0xc2fc00006d00780b */ /* 0x000fe20003fce000 */
[C---:B------:R-:W-:Y:S01]  /*8310*/  FMUL R137, R140.reuse, UR17 ;  /* 0x000000118c897c20 */ /* 0x040fe20008400000 */
[----:B------:R-:W-:Y:S01]  /*8320*/  FSETP.GEU.AND P2, PT, R113, -126, PT ;  /* 0xc2fc00007100780b */ /* 0x000fe20003f4e000 */
[----:B------:R-:W-:Y:S02]  /*8330*/  FADD R140, -R140, R9 ;  /* 0x000000098c8c7221 */ /* 0x000fe40000000100 */
[--C-:B------:R-:W-:Y:S01]  /*8340*/  FFMA R112, R27, UR17, -R137.reuse ;  /* 0x000000111b707c23 */ /* 0x100fe20008000889 */
[--C-:B------:R-:W-:Y:S01]  /*8350*/  FFMA R26, R26, UR17, -R137.reuse ;  /* 0x000000111a1a7c23 */ /* 0x100fe20008000889 */
[----:B------:R-:W1:Y:S01]  /*8360*/  MUFU.EX2 R100, R100 ;  /* 0x0000006400647308 */ /* 0x000e620000000800 */
[----:B---3--:R-:W-:Y:S01]  /*8370*/  @!P4 FMUL R85, R85, R85 ;  /* 0x000000555555c220 */ /* 0x008fe20000400000 */
[--C-:B------:R-:W-:Y:S01]  /*8380*/  FFMA R129, R31, UR17, -R137.reuse ;  /* 0x000000111f817c23 */ /* 0x100fe20008000889 */
[--C-:B------:R-:W-:Y:S01]  /*8390*/  FFMA R31, R34, UR17, -R137.reuse ;  /* 0x00000011221f7c23 */ /* 0x100fe20008000889 */
[----:B------:R-:W-:Y:S01]  /*83a0*/  FSETP.GEU.AND P4, PT, R26, -126, PT ;  /* 0xc2fc00001a00780b */ /* 0x000fe20003f8e000 */
[--C-:B------:R-:W-:Y:S01]  /*83b0*/  FFMA R108, R30, UR17, -R137.reuse ;  /* 0x000000111e6c7c23 */ /* 0x100fe20008000889 */
[----:B------:R-:W-:Y:S01]  /*83c0*/  @!P6 FMUL R109, R109, 0.5 ;  /* 0x3f0000006d6de820 */ /* 0x000fe20000400000 */
[--C-:B------:R-:W-:Y:S01]  /*83d0*/  FFMA R34, R38, UR17, -R137.reuse ;  /* 0x0000001126227c23 */ /* 0x100fe20008000889 */
[----:B--2---:R-:W-:Y:S01]  /*83e0*/  @!P5 FMUL R12, R12, R12 ;  /* 0x0000000c0c0cd220 */ /* 0x004fe20000400000 */
[----:B------:R-:W-:Y:S01]  /*83f0*/  FSETP.GEU.AND P5, PT, R112, -126, PT ;  /* 0xc2fc00007000780b */ /* 0x000fe20003fae000 */
[--C-:B------:R-:W-:Y:S01]  /*8400*/  FFMA R35, R35, UR17, -R137.reuse ;  /* 0x0000001123237c23 */ /* 0x100fe20008000889 */
[----:B------:R-:W-:Y:S01]  /*8410*/  @!P2 FMUL R113, R113, 0.5 ;  /* 0x3f0000007171a820 */ /* 0x000fe20000400000 */
[----:B------:R-:W2:Y:S01]  /*8420*/  MUFU.EX2 R109, R109 ;  /* 0x0000006d006d7308 */ /* 0x000ea20000000800 */
[--C-:B------:R-:W-:Y:S01]  /*8430*/  FFMA R39, R39, UR17, -R137.reuse ;  /* 0x0000001127277c23 */ /* 0x100fe20008000889 */
[--C-:B------:R-:W-:Y:S01]  /*8440*/  FFMA R38, R46, UR17, -R137.reuse ;  /* 0x000000112e267c23 */ /* 0x100fe20008000889 */
[--C-:B------:R-:W-:Y:S01]  /*8450*/  FFMA R47, R47, UR17, -R137.reuse ;  /* 0x000000112f2f7c23 */ /* 0x100fe20008000889 */
[--C-:B------:R-:W-:Y:S01]  /*8460*/  FFMA R50, R50, UR17, -R137.reuse ;  /* 0x0000001132327c23 */ /* 0x100fe20008000889 */
[----:B------:R-:W-:Y:S01]  /*8470*/  @!P4 FMUL R26, R26, 0.5 ;  /* 0x3f0000001a1ac820 */ /* 0x000fe20000400000 */
[----:B-1----:R-:W-:Y:S01]  /*8480*/  @!P3 FMUL R100, R100, R100 ;  /* 0x000000646464b220 */ /* 0x002fe20000400000 */
[----:B------:R-:W-:Y:S01]  /*8490*/  FSETP.GEU.AND P3, PT, R31, -126, PT ;  /* 0xc2fc00001f00780b */ /* 0x000fe20003f6e000 */
[----:B------:R-:W1:Y:S01]  /*84a0*/  MUFU.EX2 R113, R113 ;  /* 0x0000007100717308 */ /* 0x000e620000000800 */
[--C-:B------:R-:W-:Y:S01]  /*84b0*/  FFMA R58, R58, UR17, -R137.reuse ;  /* 0x000000113a3a7c23 */ /* 0x100fe20008000889 */
[----:B------:R-:W-:Y:S01]  /*84c0*/  @!P5 FMUL R112, R112, 0.5 ;  /* 0x3f0000007070d820 */ /* 0x000fe20000400000 */
[--C-:B------:R-:W-:Y:S01]  /*84d0*/  FFMA R55, R55, UR17, -R137.reuse ;  /* 0x0000001137377c23 */ /* 0x100fe20008000889 */
[--C-:B------:R-:W-:Y:S01]  /*84e0*/  FFMA R63, R63, UR17, -R137.reuse ;  /* 0x000000113f3f7c23 */ /* 0x100fe20008000889 */
[--C-:B------:R-:W-:Y:S01]  /*84f0*/  FFMA R59, R59, UR17, -R137.reuse ;  /* 0x000000113b3b7c23 */ /* 0x100fe20008000889 */
[--C-:B------:R-:W-:Y:S01]  /*8500*/  FFMA R67, R67, UR17, -R137.reuse ;  /* 0x0000001143437c23 */ /* 0x100fe20008000889 */
[--C-:B------:R-:W-:Y:S01]  /*8510*/  FFMA R46, R66, UR17, -R137.reuse ;  /* 0x00000011422e7c23 */ /* 0x100fe20008000889 */
[----:B------:R-:W3:Y:S01]  /*8520*/  MUFU.EX2 R30, R112 ;  /* 0x00000070001e7308 */ /* 0x000ee20000000800 */
[----:B--2---:R-:W-:Y:S01]  /*8530*/  @!P6 FMUL R109, R109, R109 ;  /* 0x0000006d6d6de220 */ /* 0x004fe20000400000 */
[----:B------:R-:W-:Y:S01]  /*8540*/  FSETP.GEU.AND P6, PT, R108, -126, PT ;  /* 0xc2fc00006c00780b */ /* 0x000fe20003fce000 */
[--C-:B------:R-:W-:Y:S01]  /*8550*/  FFMA R51, R51, UR17, -R137.reuse ;  /* 0x0000001133337c23 */ /* 0x100fe20008000889 */
[----:B------:R-:W-:Y:S01]  /*8560*/  @!P3 FMUL R31, R31, 0.5 ;  /* 0x3f0000001f1fb820 */ /* 0x000fe20000400000 */
[--C-:B------:R-:W-:Y:S01]  /*8570*/  FFMA R132, R71, UR17, -R137.reuse ;  /* 0x0000001147847c23 */ /* 0x100fe20008000889 */
[--C-:B------:R-:W-:Y:S01]  /*8580*/  FFMA R75, R75, UR17, -R137.reuse ;  /* 0x000000114b4b7c23 */ /* 0x100fe20008000889 */
[--C-:B------:R-:W-:Y:S01]  /*8590*/  FFMA R83, R83, UR17, -R137.reuse ;  /* 0x0000001153537c23 */ /* 0x100fe20008000889 */
[----:B------:R2:W4:Y:S01]  /*85a0*/  MUFU.EX2 R27, R26 ;  /* 0x0000001a001b7308 */ /* 0x0005220000000800 */
        /* <DEDUP_REMOVED lines=9> */
[----:B------:R-:W-:Y:S01]  /*8640*/  FSETP.GEU.AND P5, PT, R34, -126, PT ;  /* 0xc2fc00002200780b */ /* 0x000fe20003fae000 */
[--C-:B--2---:R-:W-:Y:S01]  /*8650*/  FFMA R26, R42, UR17, -R137.reuse ;  /* 0x000000112a1a7c23 */ /* 0x104fe20008000889 */
[--C-:B------:R-:W-:Y:S01]  /*8660*/  FFMA R42, R43, UR17, -R137.reuse ;  /* 0x000000112b2a7c23 */ /* 0x100fe20008000889 */
[--C-:B------:R-:W-:Y:S01]  /*8670*/  FFMA R43, R62, UR17, -R137.reuse ;  /* 0x000000113e2b7c23 */ /* 0x100fe20008000889 */
[--C-:B------:R-:W-:Y:S01]  /*8680*/  FFMA R62, R98, UR17, -R137.reuse ;  /* 0x00000011623e7c23 */ /* 0x100fe20008000889 */
[----:B------:R-:W-:Y:S01]  /*8690*/  @!P2 FMUL R129, R129, 0.5 ;  /* 0x3f0000008181a820 */ /* 0x000fe20000400000 */
[----:B------:R-:W2:Y:S01]  /*86a0*/  MUFU.EX2 R108, R108 ;  /* 0x0000006c006c7308 */ /* 0x000ea20000000800 */
[----:B----4-:R-:W-:Y:S01]  /*86b0*/  @!P4 FMUL R27, R27, R27 ;  /* 0x0000001b1b1bc220 */ /* 0x010fe20000400000 */
[----:B------:R-:W-:Y:S01]  /*86c0*/  FSETP.GEU.AND P4, PT, R35, -126, PT ;  /* 0xc2fc00002300780b */ /* 0x000fe20003f8e000 */
[--C-:B------:R-:W-:Y:S01]  /*86d0*/  FFMA R139, R139, UR17, -R137.reuse ;  /* 0x000000118b8b7c23 */ /* 0x100fe20008000889 */
[--C-:B------:R-:W-:Y:S01]  /*86e0*/  FFMA R131, R131, UR17, -R137.reuse ;  /* 0x0000001183837c23 */ /* 0x100fe20008000889 */
[--C-:B------:R-:W-:Y:S01]  /*86f0*/  FFMA R138, R138, UR17, -R137.reuse ;  /* 0x000000118a8a7c23 */ /* 0x100fe20008000889 */
[----:B------:R-:W-:Y:S01]  /*8700*/  FADD R106, R49, R104 ;  /* 0x00000068316a7221 */ /* 0x000fe20000000000 */
[----:B------:R-:W-:Y:S01]  /*8710*/  @!P5 FMUL R34, R34, 0.5 ;  /* 0x3f0000002222d820 */ /* 0x000fe20000400000 */
[----:B------:R-:W3:Y:S01]  /*8720*/  MUFU.EX2 R129, R129 ;  /* 0x0000008100817308 */ /* 0x000ee20000000800 */
[----:B-1----:R-:W-:Y:S01]  /*8730*/  @!P3 FMUL R31, R31, R31 ;  /* 0x0000001f1f1fb220 */ /* 0x002fe20000400000 */
[----:B------:R-:W-:Y:S01]  /*8740*/  FSETP.GEU.AND P3, PT, R42, -126, PT ;  /* 0xc2fc00002a00780b */ /* 0x000fe20003f6e000 */
[--C-:B------:R-:W-:Y:S01]  /*8750*/  FFMA R149, R135, UR17, -R137.reuse ;  /* 0x0000001187957c23 */ /* 0x100fe20008000889 */
[----:B------:R-:W-:Y:S01]  /*8760*/  FADD R135, R173, R88 ;  /* 0x00000058ad877221 */ /* 0x000fe20000000000 */
        /* <DEDUP_REMOVED lines=8> */
[----:B------:R-:W-:Y:S01]  /*87f0*/  FADD R118, R53, R12 ;  /* 0x0000000c35767221 */ /* 0x000fe20000000000 */
[--C-:B------:R-:W-:Y:S01]  /*8800*/  FFMA R148, R119, UR17, -R137.reuse ;  /* 0x0000001177947c23 */ /* 0x100fe20008000889 */
[----:B------:R-:W-:Y:S01]  /*8810*/  @!P3 FMUL R42, R42, 0.5 ;  /* 0x3f0000002a2ab820 */ /* 0x000fe20000400000 */
[----:B------:R-:W2:Y:S01]  /*8820*/  MUFU.EX2 R112, R35 ;  /* 0x0000002300707308 */ /* 0x000ea20000000800 */
[----:B---3--:R-:W-:Y:S01]  /*8830*/  @!P2 FMUL R129, R129, R129 ;  /* 0x000000818181a220 */ /* 0x008fe20000400000 */
[----:B------:R-:W-:Y:S01]  /*8840*/  FSETP.GEU.AND P2, PT, R26, -126, PT ;  /* 0xc2fc00001a00780b */ /* 0x000fe20003f4e000 */
[----:B------:R-:W-:Y:S01]  /*8850*/  FFMA R150, R150, UR17, -R137 ;  /* 0x0000001196967c23 */ /* 0x000fe20008000889 */
[----:B------:R-:W-:Y:S01]  /*8860*/  FADD R119, R52, R109 ;  /* 0x0000006d34777221 */ /* 0x000fe20000000000 */
[----:B------:R-:W-:Y:S01]  /*8870*/  FMUL R140, R140, UR17 ;  /* 0x000000118c8c7c20 */ /* 0x000fe20008400000 */
[----:B------:R-:W-:Y:S01]  /*8880*/  F2FP.F16.F32.PACK_AB R52, R52, R53 ;  /* 0x000000353434723e */ /* 0x000fe200000000ff */
[----:B------:R-:W-:Y:S01]  /*8890*/  @!P6 FMUL R39, R39, 0.5 ;  /* 0x3f0000002727e820 */ /* 0x000fe20000400000 */
[----:B------:R-:W3:Y:S01]  /*88a0*/  MUFU.EX2 R42, R42 ;  /* 0x0000002a002a7308 */ /* 0x000ee20000000800 */
[----:B-1----:R-:W-:Y:S01]  /*88b0*/  @!P5 FMUL R34, R34, R34 ;  /* 0x000000222222d220 */ /* 0x002fe20000400000 */
[----:B------:R-:W-:-:S02]  /*88c0*/  FSETP.GEU.AND P5, PT, R47, -126, PT ;  /* 0xc2fc00002f00780b */ /* 0x000fc40003fae000 */
[----:B------:R-:W-:-:S03]  /*88d0*/  F2FP.F16.F32.PACK_AB R104, R81, R104 ;  /* 0x000000685168723e */ /* 0x000fc600000000ff */
[----:B------:R-:W-:Y:S01]  /*88e0*/  @!P2 FMUL R26, R26, 0.5 ;  /* 0x3f0000001a1aa820 */ /* 0x000fe20000400000 */
[----:B------:R1:W4:Y:S01]  /*88f0*/  MUFU.EX2 R125, R39 ;  /* 0x00000027007d7308 */ /* 0x0003220000000800 */
[----:B--2---:R-:W-:Y:S01]  /*8900*/  @!P4 FMUL R112, R112, R112 ;  /* 0x000000707070c220 */ /* 0x004fe20000400000 */
[----:B------:R-:W-:-:S05]  /*8910*/  FSETP.GEU.AND P4, PT, R38, -126, PT ;  /* 0xc2fc00002600780b */ /* 0x000fca0003f8e000 */
[----:B------:R-:W-:Y:S01]  /*8920*/  @!P5 FMUL R47, R47, 0.5 ;  /* 0x3f0000002f2fd820 */ /* 0x000fe20000400000 */
[----:B------:R2:W5:Y:S01]  /*8930*/  MUFU.EX2 R35, R26 ;  /* 0x0000001a00237308 */ /* 0x0005620000000800 */
[--C-:B-1----:R-:W-:Y:S01]  /*8940*/  FFMA R39, R54, UR17, -R137.reuse ;  /* 0x0000001136277c23 */ /* 0x102fe20008000889 */
[----:B---3--:R-:W-:Y:S01]  /*8950*/  @!P3 FMUL R42, R42, R42 ;  /* 0x0000002a2a2ab220 */ /* 0x008fe20000400000 */
[--C-:B------:R-:W-:Y:S01]  /*8960*/  FFMA R54, R82, UR17, -R137.reuse ;  /* 0x0000001152367c23 */ /* 0x100fe20008000889 */
[--C-:B------:R-:W-:Y:S01]  /*8970*/  FFMA R82, R87, UR17, -R137.reuse ;  /* 0x0000001157527c23 */ /* 0x100fe20008000889 */
[--C-:B------:R-:W-:Y:S01]  /*8980*/  FFMA R87, R91, UR17, -R137.reuse ;  /* 0x000000115b577c23 */ /* 0x100fe20008000889 */
[----:B------:R-:W-:Y:S01]  /*8990*/  FSETP.GEU.AND P3, PT, R39, -126, PT ;  /* 0xc2fc00002700780b */ /* 0x000fe20003f6e000 */
[----:B------:R-:W-:Y:S01]  /*89a0*/  @!P4 FMUL R38, R38, 0.5 ;  /* 0x3f0000002626c820 */ /* 0x000fe20000400000 */
[----:B------:R1:W3:Y:S01]  /*89b0*/  MUFU.EX2 R133, R47 ;  /* 0x0000002f00857308 */ /* 0x0002e20000000800 */
[----:B----4-:R-:W-:Y:S01]  /*89c0*/  @!P6 FMUL R125, R125, R125 ;  /* 0x0000007d7d7de220 */ /* 0x010fe20000400000 */
[----:B------:R-:W-:Y:S01]  /*89d0*/  FSETP.GEU.AND P6, PT, R50, -126, PT ;  /* 0xc2fc00003200780b */ /* 0x000fe20003fce000 */
[--C-:B------:R-:W-:Y:S01]  /*89e0*/  FFMA R91, R99, UR17, -R137.reuse ;  /* 0x00000011635b7c23 */ /* 0x100fe20008000889 */
[----:B------:R-:W-:Y:S01]  /*89f0*/  FFMA R99, R115, UR17, -R137 ;  /* 0x0000001173637c23 */ /* 0x000fe20008000889 */
[----:B--2---:R-:W-:Y:S01]  /*8a00*/  FADD R26, -R8, R13 ;  /* 0x0000000d081a7221 */ /* 0x004fe20000000100 */
[----:B------:R-:W-:-:S02]  /*8a10*/  FFMA R115, R151, UR17, -R137 ;  /* 0x0000001197737c23 */ /* 0x000fc40008000889 */
[----:B------:R-:W2:Y:S01]  /*8a20*/  MUFU.EX2 R38, R38 ;  /* 0x0000002600267308 */ /* 0x000ea20000000800 */
[----:B-----5:R-:W-:Y:S01]  /*8a30*/  @!P2 FMUL R35, R35, R35 ;  /* 0x000000232323a220 */ /* 0x020fe20000400000 */
[----:B------:R-:W-:Y:S01]  /*8a40*/  FSETP.GEU.AND P2, PT, R51, -126, PT ;  /* 0xc2fc00003300780b */ /* 0x000fe20003f4e000 */
[----:B------:R-:W-:Y:S01]  /*8a50*/  @!P3 FMUL R39, R39, 0.5 ;  /* 0x3f0000002727b820 */ /* 0x000fe20000400000 */
[--C-:B-1----:R-:W-:Y:S01]  /*8a60*/  FFMA R47, R70, UR17, -R137.reuse ;  /* 0x00000011462f7c23 */ /* 0x102fe20008000889 */
[----:B------:R-:W-:Y:S01]  /*8a70*/  FFMA R70, R114, UR17, -R137 ;  /* 0x0000001172467c23 */ /* 0x000fe20008000889 */
[----:B------:R-:W-:Y:S01]  /*8a80*/  FADD R114, R44, R105 ;  /* 0x000000692c727221 */ /* 0x000fe20000000000 */
[----:B------:R-:W-:Y:S01]  /*8a90*/  @!P6 FMUL R50, R50, 0.5 ;  /* 0x3f0000003232e820 */ /* 0x000fe20000400000 */
[----:B------:R-:W-:Y:S01]  /*8aa0*/  FMUL R26, R26, UR17 ;  /* 0x000000111a1a7c20 */ /* 0x000fe20008400000 */
[----:B---3--:R-:W-:Y:S01]  /*8ab0*/  @!P5 FMUL R133, R133, R133 ;  /* 0x000000858585d220 */ /* 0x008fe20000400000 */
[----:B------:R-:W-:Y:S01]  /*8ac0*/  FSETP.GEU.AND P5, PT, R58, -126, PT ;  /* 0xc2fc00003a00780b */ /* 0x000fe20003fae000 */
[----:B------:R-:W1:Y:S01]  /*8ad0*/  MUFU.EX2 R39, R39 ;  /* 0x0000002700277308 */ /* 0x000e620000000800 */
[----:B------:R-:W-:Y:S01]  /*8ae0*/  FADD R141, R141, R114 ;  /* 0x000000728d8d7221 */ /* 0x000fe20000000000 */
[----:B------:R-:W-:Y:S01]  /*8af0*/  FADD R114, R170, R89 ;  /* 0x00000059aa727221 */ /* 0x000fe20000000000 */
[----:B------:R-:W-:Y:S01]  /*8b00*/  F2FP.F16.F32.PACK_AB R44, R44, R45 ;  /* 0x0000002d2c2c723e */ /* 0x000fe200000000ff */
[----:B------:R-:W-:Y:S01]  /*8b10*/  @!P2 FMUL R51, R51, 0.5 ;  /* 0x3f0000003333a820 */ /* 0x000fe20000400000 */
[----:B--2---:R-:W-:Y:S01]  /*8b20*/  @!P4 FMUL R38, R38, R38 ;  /* 0x000000262626c220 */ /* 0x004fe20000400000 */
[----:B------:R-:W-:-:S02]  /*8b30*/  FSETP.GEU.AND P4, PT, R55, -126, PT ;  /* 0xc2fc00003700780b */ /* 0x000fc40003f8e000 */
[----:B------:R2:W3:Y:S04]  /*8b40*/  MUFU.EX2 R121, R50 ;  /* 0x0000003200797308 */ /* 0x0004e80000000800 */
[----:B------:R-:W-:-:S04]  /*8b50*/  @!P5 FMUL R58, R58, 0.5 ;  /* 0x3f0000003a3ad820 */ /* 0x000fc80000400000 */
[----:B------:R4:W5:Y:S01]  /*8b60*/  MUFU.EX2 R117, R58 ;  /* 0x0000003a00757308 */ /* 0x0009620000000800 */
[----:B-1----:R-:W-:Y:S01]  /*8b70*/  @!P3 FMUL R39, R39, R39 ;  /* 0x000000272727b220 */ /* 0x002fe20000400000 */
[----:B------:R-:W-:Y:S01]  /*8b80*/  FSETP.GEU.AND P3, PT, R63, -126, PT ;  /* 0xc2fc00003f00780b */ /* 0x000fe20003f6e000 */
[--C-:B--2---:R-:W-:Y:S01]  /*8b90*/  FFMA R50, R74, UR17, -R137.reuse ;  /* 0x000000114a327c23 */ /* 0x104fe20008000889 */
[----:B------:R-:W-:Y:S01]  /*8ba0*/  @!P4 FMUL R55, R55, 0.5 ;  /* 0x3f0000003737c820 */ /* 0x000fe20000400000 */
[----:B------:R-:W-:Y:S01]  /*8bb0*/  FFMA R74, R122, UR17, -R137 ;  /* 0x000000117a4a7c23 */ /* 0x000fe20008000889 */
[----:B------:R-:W-:Y:S01]  /*8bc0*/  FADD R122, R24, R57 ;  /* 0x00000039187a7221 */ /* 0x000fe20000000000 */
[----:B------:R-:W-:Y:S01]  /*8bd0*/  F2FP.F16.F32.PACK_AB R24, R25, R24 ;  /* 0x000000181918723e */ /* 0x000fe200000000ff */
[----:B------:R1:W2:Y:S01]  /*8be0*/  MUFU.EX2 R120, R55 ;  /* 0x0000003700787308 */ /* 0x0002a20000000800 */
[----:B---3--:R-:W-:Y:S01]  /*8bf0*/  @!P6 FMUL R121, R121, R121 ;  /* 0x000000797979e220 */ /* 0x008fe20000400000 */
[----:B------:R-:W-:Y:S01]  /*8c00*/  FSETP.GEU.AND P6, PT, R59, -126, PT ;  /* 0xc2fc00003b00780b */ /* 0x000fe20003fce000 */
[--C-:B----4-:R-:W-:Y:S01]  /*8c10*/  FFMA R58, R90, UR17, -R137.reuse ;  /* 0x000000115a3a7c23 */ /* 0x110fe20008000889 */
[----:B------:R-:W-:Y:S01]  /*8c20*/  FFMA R90, R103, UR17, -R137 ;  /* 0x00000011675a7c23 */ /* 0x000fe20008000889 */
[----:B------:R-:W-:-:S02]  /*8c30*/  FADD R103, R41, R84 ;  /* 0x0000005429677221 */ /* 0x000fc40000000000 */
[----:B------:R-:W-:Y:S01]  /*8c40*/  @!P3 FMUL R63, R63, 0.5 ;  /* 0x3f0000003f3fb820 */ /* 0x000fe20000400000 */
[----:B------:R3:W4:Y:S01]  /*8c50*/  MUFU.EX2 R116, R51 ;  /* 0x0000003300747308 */ /* 0x0007220000000800 */
[----:B-----5:R-:W-:Y:S01]  /*8c60*/  @!P5 FMUL R117, R117, R117 ;  /* 0x000000757575d220 */ /* 0x020fe20000400000 */
[----:B------:R-:W-:Y:S01]  /*8c70*/  FSETP.GEU.AND P5, PT, R67, -126, PT ;  /* 0xc2fc00004300780b */ /* 0x000fe20003fae000 */
[--C-:B-1----:R-:W-:Y:S01]  /*8c80*/  FFMA R55, R86, UR17, -R137.reuse ;  /* 0x0000001156377c23 */ /* 0x102fe20008000889 */
[--C-:B------:R-:W-:Y:S01]  /*8c90*/  FFMA R86, R95, UR17, -R137.reuse ;  /* 0x000000115f567c23 */ /* 0x100fe20008000889 */
[----:B------:R-:W-:Y:S01]  /*8ca0*/  FFMA R95, R107, UR17, -R137 ;  /* 0x000000116b5f7c23 */ /* 0x000fe20008000889 */
[----:B------:R-:W-:Y:S01]  /*8cb0*/  FADD R122, R122, R103 ;  /* 0x000000677a7a7221 */ /* 0x000fe20000000000 */
[----:B------:R-:W-:Y:S01]  /*8cc0*/  @!P6 FMUL R59, R59, 0.5 ;  /* 0x3f0000003b3be820 */ /* 0x000fe20000400000 */
[----:B------:R1:W5:Y:S01]  /*8cd0*/  MUFU.EX2 R128, R63 ;  /* 0x0000003f00807308 */ /* 0x0003620000000800 */
[----:B--2---:R-:W-:Y:S01]  /*8ce0*/  @!P4 FMUL R120, R120, R120 ;  /* 0x000000787878c220 */ /* 0x004fe20000400000 */
[----:B------:R-:W-:Y:S01]  /*8cf0*/  FSETP.GEU.AND P4, PT, R46, -126, PT ;  /* 0xc2fc00002e00780b */ /* 0x000fe20003f8e000 */
[--C-:B---3--:R-:W-:Y:S01]  /*8d00*/  FFMA R51, R78, UR17, -R137.reuse ;  /* 0x000000114e337c23 */ /* 0x108fe20008000889 */
[----:B------:R-:W-:Y:S01]  /*8d10*/  FFMA R78, R126, UR17, -R137 ;  /* 0x000000117e4e7c23 */ /* 0x000fe20008000889 */
[----:B------:R-:W-:Y:S01]  /*8d20*/  FADD R103, R40, R101 ;  /* 0x0000006528677221 */ /* 0x000fe20000000000 */
[----:B------:R-:W-:Y:S01]  /*8d30*/  FADD R126, R25, R56 ;  /* 0x00000038197e7221 */ /* 0x000fe20000000000 */
[----:B------:R-:W-:Y:S01]  /*8d40*/  @!P5 FMUL R67, R67, 0.5 ;  /* 0x3f0000004343d820 */ /* 0x000fe20000400000 */
[----:B------:R2:W3:Y:S01]  /*8d50*/  MUFU.EX2 R124, R59 ;  /* 0x0000003b007c7308 */ /* 0x0004e20000000800 */
[----:B----4-:R-:W-:Y:S01]  /*8d60*/  @!P2 FMUL R116, R116, R116 ;  /* 0x000000747474a220 */ /* 0x010fe20000400000 */
[----:B------:R-:W-:Y:S01]  /*8d70*/  FSETP.GEU.AND P2, PT, R43, -126, PT ;  /* 0xc2fc00002b00780b */ /* 0x000fe20003f4e000 */
[--C-:B-1----:R-:W-:Y:S01]  /*8d80*/  FFMA R63, R102, UR17, -R137.reuse ;  /* 0x00000011663f7c23 */ /* 0x102fe20008000889 */
[----:B------:R-:W-:Y:S01]  /*8d90*/  FFMA R102, R134, UR17, -R137 ;  /* 0x0000001186667c23 */ /* 0x000fe20008000889 */
[----:B------:R-:W-:Y:S01]  /*8da0*/  FADD R126, R126, R103 ;  /* 0x000000677e7e7221 */ /* 0x000fe20000000000 */
[----:B------:R-:W-:Y:S01]  /*8db0*/  FADD R107, R171, R77 ;  /* 0x0000004dab6b7221 */ /* 0x000fe20000000000 */
[----:B------:R-:W-:Y:S01]  /*8dc0*/  @!P4 FMUL R46, R46, 0.5 ;  /* 0x3f0000002e2ec820 */ /* 0x000fe20000400000 */
[----:B------:R1:W4:Y:S01]  /*8dd0*/  MUFU.EX2 R71, R67 ;  /* 0x0000004300477308 */ /* 0x0003220000000800 */
[----:B-----5:R-:W-:Y:S01]  /*8de0*/  @!P3 FMUL R128, R128, R128 ;  /* 0x000000808080b220 */ /* 0x020fe20000400000 */
[----:B------:R-:W-:Y:S01]  /*8df0*/  FSETP.GEU.AND P3, PT, R50, -126, PT ;  /* 0xc2fc00003200780b */ /* 0x000fe20003f6e000 */
[--C-:B--2---:R-:W-:Y:S01]  /*8e00*/  FFMA R59, R94, UR17, -R137.reuse ;  /* 0x000000115e3b7c23 */ /* 0x104fe20008000889 */
[--C-:B------:R-:W-:Y:S01]  /*8e10*/  FFMA R94, R111, UR17, -R137.reuse ;  /* 0x000000116f5e7c23 */ /* 0x100fe20008000889 */
[----:B------:R-:W-:Y:S01]  /*8e20*/  FADD R134, R175, R22 ;  /* 0x00000016af867221 */ /* 0x000fe20000000000 */
[----:B------:R-:W-:Y:S01]  /*8e30*/  FADD R111, R45, R76 ;  /* 0x0000004c2d6f7221 */ /* 0x000fe20000000000 */
[----:B------:R-:W-:Y:S01]  /*8e40*/  @!P2 FMUL R43, R43, 0.5 ;  /* 0x3f0000002b2ba820 */ /* 0x000fe20000400000 */
[----:B------:R-:W2:Y:S01]  /*8e50*/  MUFU.EX2 R46, R46 ;  /* 0x0000002e002e7308 */ /* 0x000ea20000000800 */
[----:B---3--:R-:W-:Y:S01]  /*8e60*/  @!P6 FMUL R124, R124, R124 ;  /* 0x0000007c7c7ce220 */ /* 0x008fe20000400000 */
[----:B------:R-:W-:Y:S01]  /*8e70*/  FSETP.GEU.AND P6, PT, R47, -126, PT ;  /* 0xc2fc00002f00780b */ /* 0x000fe20003fce000 */
[----:B-1----:R-:W-:Y:S01]  /*8e80*/  FFMA R67, R110, UR17, -R137 ;  /* 0x000000116e437c23 */ /* 0x002fe20008000889 */
[----:B------:R-:W-:Y:S01]  /*8e90*/  FADD R110, R48, R81 ;  /* 0x00000051306e7221 */ /* 0x000fe20000000000 */
[----:B------:R-:W-:-:S02]  /*8ea0*/  F2FP.F16.F32.PACK_AB R25, R30, R27 ;  /* 0x0000001b1e19723e */ /* 0x000fc400000000ff */
[----:B------:R-:W-:Y:S01]  /*8eb0*/  @!P3 FMUL R50, R50, 0.5 ;  /* 0x3f0000003232b820 */ /* 0x000fe20000400000 */
[----:B------:R-:W1:Y:S01]  /*8ec0*/  MUFU.EX2 R43, R43 ;  /* 0x0000002b002b7308 */ /* 0x000e620000000800 */
[----:B----4-:R-:W-:Y:S01]  /*8ed0*/  @!P5 FMUL R71, R71, R71 ;  /* 0x000000474747d220 */ /* 0x010fe20000400000 */
[----:B------:R-:W-:Y:S02]  /*8ee0*/  FSETP.GEU.AND P5, PT, R51, -126, PT ;  /* 0xc2fc00003300780b */ /* 0x000fe40003fae000 */
[----:B------:R-:W-:Y:S02]  /*8ef0*/  F2FP.F16.F32.PACK_AB R48, R48, R49 ;  /* 0x000000313030723e */ /* 0x000fe400000000ff */
[----:B------:R-:W-:Y:S01]  /*8f00*/  F2FP.F16.F32.PACK_AB R56, R56, R57 ;  /* 0x000000393838723e */ /* 0x000fe200000000ff */
[----:B------:R-:W-:Y:S01]  /*8f10*/  @!P6 FMUL R47, R47, 0.5 ;  /* 0x3f0000002f2fe820 */ /* 0x000fe20000400000 */
[----:B------:R-:W3:Y:S01]  /*8f20*/  MUFU.EX2 R50, R50 ;  /* 0x0000003200327308 */ /* 0x000ee20000000800 */
[----:B--2---:R-:W-:Y:S01]  /*8f30*/  @!P4 FMUL R46, R46, R46 ;  /* 0x0000002e2e2ec220 */ /* 0x004fe20000400000 */
[----:B------:R-:W-:-:S02]  /*8f40*/  FSETP.GEU.AND P4, PT, R75, -126, PT ;  /* 0xc2fc00004b00780b */ /* 0x000fc40003f8e000 */
[----:B------:R-:W-:Y:S02]  /*8f50*/  F2FP.F16.F32.PACK_AB R76, R105, R76 ;  /* 0x0000004c694c723e */ /* 0x000fe400000000ff */
[----:B------:R-:W-:Y:S01]  /*8f60*/  F2FP.F16.F32.PACK_AB R40, R40, R41 ;  /* 0x000000292828723e */ /* 0x000fe200000000ff */
[----:B------:R-:W-:Y:S01]  /*8f70*/  @!P5 FMUL R51, R51, 0.5 ;  /* 0x3f0000003333d820 */ /* 0x000fe20000400000 */
[----:B------:R-:W2:Y:S01]  /*8f80*/  MUFU.EX2 R47, R47 ;  /* 0x0000002f002f7308 */ /* 0x000ea20000000800 */
[----:B-1----:R-:W-:Y:S01]  /*8f90*/  @!P2 FMUL R43, R43, R43 ;  /* 0x0000002b2b2ba220 */ /* 0x002fe20000400000 */
[----:B------:R-:W-:Y:S02]  /*8fa0*/  FSETP.GEU.AND P2, PT, R132, -126, PT ;  /* 0xc2fc00008400780b */ /* 0x000fe40003f4e000 */
[----:B------:R-:W-:Y:S02]  /*8fb0*/  F2FP.F16.F32.PACK_AB R45, R71, R46 ;  /* 0x0000002e472d723e */ /* 0x000fe400000000ff */
[----:B------:R-:W-:Y:S01]  /*8fc0*/  F2FP.F16.F32.PACK_AB R41, R124, R117 ;  /* 0x000000757c29723e */ /* 0x000fe200000000ff */
[----:B------:R-:W-:Y:S01]  /*8fd0*/  @!P4 FMUL R75, R75, 0.5 ;  /* 0x3f0000004b4bc820 */ /* 0x000fe20000400000 */
[----:B------:R-:W1:Y:S01]  /*8fe0*/  MUFU.EX2 R51, R51 ;  /* 0x0000003300337308 */ /* 0x000e620000000800 */
[----:B---3--:R-:W-:Y:S01]  /*8ff0*/  @!P3 FMUL R50, R50, R50 ;  /* 0x000000323232b220 */ /* 0x008fe20000400000 */
[----:B------:R-:W-:-:S05]  /*9000*/  FSETP.GEU.AND P3, PT, R83, -126, PT ;  /* 0xc2fc00005300780b */ /* 0x000fca0003f6e000 */
[----:B------:R-:W-:Y:S01]  /*9010*/  @!P2 FMUL R132, R132, 0.5 ;  /* 0x3f0000008484a820 */ /* 0x000fe20000400000 */
[----:B------:R3:W4:Y:S01]  /*9020*/  MUFU.EX2 R79, R75 ;  /* 0x0000004b004f7308 */ /* 0x0007220000000800 */
[----:B--2---:R-:W-:Y:S01]  /*9030*/  @!P6 FMUL R47, R47, R47 ;  /* 0x0000002f2f2fe220 */ /* 0x004fe20000400000 */
[----:B------:R-:W-:-:S05]  /*9040*/  FSETP.GEU.AND P6, PT, R136, -126, PT ;  /* 0xc2fc00008800780b */ /* 0x000fca0003fce000 */
[----:B------:R-:W-:Y:S01]  /*9050*/  @!P3 FMUL R83, R83, 0.5 ;  /* 0x3f0000005353b820 */ /* 0x000fe20000400000 */
[----:B------:R-:W2:Y:S01]  /*9060*/  MUFU.EX2 R132, R132 ;  /* 0x0000008400847308 */ /* 0x000ea20000000800 */
[----:B-1----:R-:W-:Y:S01]  /*9070*/  @!P5 FMUL R51, R51, R51 ;  /* 0x000000333333d220 */ /* 0x002fe20000400000 */
[----:B------:R-:W-:Y:S01]  /*9080*/  FSETP.GEU.AND P5, PT, R82, -126, PT ;  /* 0xc2fc00005200780b */ /* 0x000fe20003fae000 */
[--C-:B---3--:R-:W-:Y:S01]  /*9090*/  FFMA R75, R123, UR17, -R137.reuse ;  /* 0x000000117b4b7c23 */ /* 0x108fe20008000889 */
[----:B------:R-:W-:Y:S01]  /*90a0*/  FFMA R123, R143, UR17, -R137 ;  /* 0x000000118f7b7c23 */ /* 0x000fe20008000889 */
[----:B------:R-:W-:Y:S01]  /*90b0*/  FADD R137, R16, R69 ;  /* 0x0000004510897221 */ /* 0x000fe20000000000 */
[----:B------:R-:W-:Y:S01]  /*90c0*/  FADD R143, R174, R65 ;  /* 0x00000041ae8f7221 */ /* 0x000fe20000000000 */
[----:B------:R-:W-:Y:S01]  /*90d0*/  @!P6 FMUL R136, R136, 0.5 ;  /* 0x3f0000008888e820 */ /* 0x000fe20000400000 */
[----:B------:R-:W1:Y:S01]  /*90e0*/  MUFU.EX2 R83, R83 ;  /* 0x0000005300537308 */ /* 0x000e620000000800 */
[----:B----4-:R-:W-:Y:S01]  /*90f0*/  @!P4 FMUL R79, R79, R79 ;  /* 0x0000004f4f4fc220 */ /* 0x010fe20000400000 */
[----:B------:R-:W-:Y:S01]  /*9100*/  FSETP.GEU.AND P4, PT, R55, -126, PT ;  /* 0xc2fc00003700780b */ /* 0x000fe20003f8e000 */
[----:B------:R-:W-:Y:S01]  /*9110*/  FADD R143, R143, R114 ;  /* 0x000000728f8f7221 */ /* 0x000fe20000000000 */
[----:B------:R-:W-:-:S02]  /*9120*/  FADD R114, R15, R64 ;  /* 0x000000400f727221 */ /* 0x000fc40000000000 */
[----:B------:R-:W-:Y:S01]  /*9130*/  F2FP.F16.F32.PACK_AB R49, R79, R50 ;  /* 0x000000324f31723e */ /* 0x000fe200000000ff */
[----:B------:R-:W-:Y:S01]  /*9140*/  @!P5 FMUL R82, R82, 0.5 ;  /* 0x3f0000005252d820 */ /* 0x000fe20000400000 */
[----:B------:R-:W3:Y:S01]  /*9150*/  MUFU.EX2 R136, R136 ;  /* 0x0000008800887308 */ /* 0x000ee20000000800 */
[----:B--2---:R-:W-:Y:S01]  /*9160*/  @!P2 FMUL R132, R132, R132 ;  /* 0x000000848484a220 */ /* 0x004fe20000400000 */
[----:B------:R-:W-:-:S05]  /*9170*/  FSETP.GEU.AND P2, PT, R54, -126, PT ;  /* 0xc2fc00003600780b */ /* 0x000fca0003f4e000 */
[----:B------:R-:W-:Y:S01]  /*9180*/  @!P4 FMUL R55, R55, 0.5 ;  /* 0x3f0000003737c820 */ /* 0x000fe20000400000 */
[----:B------:R-:W2:Y:S01]  /*9190*/  MUFU.EX2 R82, R82 ;  /* 0x0000005200527308 */ /* 0x000ea20000000800 */
[----:B-1----:R-:W-:Y:S01]  /*91a0*/  @!P3 FMUL R83, R83, R83 ;  /* 0x000000535353b220 */ /* 0x002fe20000400000 */
[----:B------:R-:W-:-:S05]  /*91b0*/  FSETP.GEU.AND P3, PT, R59, -126, PT ;  /* 0xc2fc00003b00780b */ /* 0x000fca0003f6e000 */
[----:B------:R-:W-:Y:S01]  /*91c0*/  @!P2 FMUL R54, R54, 0.5 ;  /* 0x3f0000003636a820 */ /* 0x000fe20000400000 */
[----:B------:R-:W1:Y:S01]  /*91d0*/  MUFU.EX2 R55, R55 ;  /* 0x0000003700377308 */ /* 0x000e620000000800 */
        /* <DEDUP_REMOVED lines=13> */
[----:B------:R-:W-:-:S04]  /*92b0*/  FSETP.GEU.AND P2, PT, R87, -126, PT ;  /* 0xc2fc00005700780b */ /* 0x000fc80003f4e000 */
        /* <DEDUP_REMOVED lines=20> */
[----:B------:R-:W-:-:S04]  /*9400*/  FSETP.GEU.AND P2, PT, R63, -126, PT ;  /* 0xc2fc00003f00780b */ /* 0x000fc80003f4e000 */
[----:B------:R-:W-:Y:S01]  /*9410*/  F2FP.F16.F32.PACK_AB R57, R87, R58 ;  /* 0x0000003a5739723e */ /* 0x000fe200000000ff */
        /* <DEDUP_REMOVED lines=31> */
[----:B------:R-:W-:-:S03]  /*9610*/  FSETP.GEU.AND P5, PT, R130, -126, PT ;  /* 0xc2fc00008200780b */ /* 0x000fc60003fae000 */
[----:B------:R-:W-:Y:S02]  /*9620*/  FADD R151, R117, R74 ;  /* 0x0000004a75977221 */ /* 0x000fe40000000000 */
        /* <DEDUP_REMOVED lines=13> */
[----:B------:R2:W5:Y:S01]  /*9700*/  MUFU.EX2 R13, R127 ;  /* 0x0000007f000d7308 */ /* 0x0005620000000800 */
[----:B-1----:R-:W-:Y:S01]  /*9710*/  @!P6 FMUL R75, R75, R75 ;  /* 0x0000004b4b4be220 */ /* 0x002fe20000400000 */
[----:B------:R-:W-:Y:S01]  /*9720*/  FSETP.GEU.AND P6, PT, R131, -126, PT ;  /* 0xc2fc00008300780b */ /* 0x000fe20003fce000 */
[----:B---3--:R-:W-:Y:S02]  /*9730*/  FADD R130, R176, R97 ;  /* 0x00000061b0827221 */ /* 0x008fe40000000000 */
[----:B------:R-:W-:Y:S02]  /*9740*/  FADD R178, R124, R75 ;  /* 0x0000004b7cb27221 */ /* 0x000fe40000000000 */
[----:B------:R-:W-:Y:S01]  /*9750*/  @!P3 FMUL R102, R102, 0.5 ;  /* 0x3f0000006666b820 */ /* 0x000fe20000400000 */
[----:B------:R-:W-:Y:S01]  /*9760*/  FADD R130, R130, R107 ;  /* 0x0000006b82827221 */ /* 0x000fe20000000000 */
[----:B----4-:R-:W-:Y:S01]  /*9770*/  @!P5 FMUL R9, R9, R9 ;  /* 0x000000090909d220 */ /* 0x010fe20000400000 */
[----:B------:R-:W-:Y:S01]  /*9780*/  FSETP.GEU.AND P5, PT, R139, -126, PT ;  /* 0xc2fc00008b00780b */ /* 0x000fe20003fae000 */
[----:B--2---:R-:W-:Y:S01]  /*9790*/  FADD R127, R33, R92 ;  /* 0x0000005c217f7221 */ /* 0x004fe20000000000 */
[----:B------:R-:W-:Y:S01]  /*97a0*/  FADD R107, R18, R96 ;  /* 0x00000060126b7221 */ /* 0x000fe20000000000 */
[----:B------:R-:W1:Y:S02]  /*97b0*/  MUFU.EX2 R102, R102 ;  /* 0x0000006600667308 */ /* 0x000e640000000800 */
[----:B------:R-:W-:Y:S01]  /*97c0*/  FADD R127, R127, R106 ;  /* 0x0000006a7f7f7221 */ /* 0x000fe20000000000 */
[----:B------:R-:W-:Y:S01]  /*97d0*/  FADD R106, R169, R14 ;  /* 0x0000000ea96a7221 */ /* 0x000fe20000000000 */
[----:B-----5:R-:W-:Y:S01]  /*97e0*/  @!P4 FMUL R13, R13, R13 ;  /* 0x0000000d0d0dc220 */ /* 0x020fe20000400000 */
[----:B------:R-:W-:Y:S01]  /*97f0*/  FSETP.GEU.AND P4, PT, R138, -126, PT ;  /* 0xc2fc00008a00780b */ /* 0x000fe20003f8e000 */
[----:B------:R-:W-:Y:S01]  /*9800*/  @!P6 FMUL R131, R131, 0.5 ;  /* 0x3f0000008383e820 */ /* 0x000fe20000400000 */
[----:B------:R-:W-:Y:S01]  /*9810*/  FADD R135, R135, R106 ;  /* 0x0000006a87877221 */ /* 0x000fe20000000000 */
[----:B------:R-:W-:Y:S01]  /*9820*/  FADD R134, R134, R107 ;  /* 0x0000006b86867221 */ /* 0x000fe20000000000 */
[----:B------:R-:W2:Y:S01]  /*9830*/  MUFU.EX2 R98, R98 ;  /* 0x0000006200627308 */ /* 0x000ea20000000800 */
[----:B------:R-:W-:Y:S01]  /*9840*/  @!P5 FMUL R139, R139, 0.5 ;  /* 0x3f0000008b8bd820 */ /* 0x000fe20000400000 */
[----:B------:R-:W-:Y:S01]  /*9850*/  FADD R122, R122, R127 ;  /* 0x0000007f7a7a7221 */ /* 0x000fe20000000000 */
[----:B------:R-:W-:-:S05]  /*9860*/  FADD R130, R130, R135 ;  /* 0x0000008782827221 */ /* 0x000fca0000000000 */
[----:B------:R3:W4:Y:S01]  /*9870*/  MUFU.EX2 R106, R139 ;  /* 0x0000008b006a7308 */ /* 0x0007220000000800 */
[----:B------:R-:W-:Y:S01]  /*9880*/  @!P4 FMUL R138, R138, 0.5 ;  /* 0x3f0000008a8ac820 */ /* 0x000fe20000400000 */
[----:B-1----:R-:W-:Y:S01]  /*9890*/  @!P3 FMUL R102, R102, R102 ;  /* 0x000000666666b220 */ /* 0x002fe20000400000 */
[----:B------:R-:W-:-:S05]  /*98a0*/  FSETP.GEU.AND P3, PT, R123, -126, PT ;  /* 0xc2fc00007b00780b */ /* 0x000fca0003f6e000 */
[----:B------:R1:W5:Y:S01]  /*98b0*/  MUFU.EX2 R8, R131 ;  /* 0x0000008300087308 */ /* 0x0003620000000800 */
[----:B---3--:R-:W-:Y:S01]  /*98c0*/  FADD R139, R37, R68 ;  /* 0x00000044258b7221 */ /* 0x008fe20000000000 */
[----:B--2---:R-:W-:Y:S01]  /*98d0*/  @!P2 FMUL R98, R98, R98 ;  /* 0x000000626262a220 */ /* 0x004fe20000400000 */
[----:B------:R-:W-:Y:S02]  /*98e0*/  FSETP.GEU.AND P2, PT, R26, -126, PT ;  /* 0xc2fc00001a00780b */ /* 0x000fe40003f4e000 */
[----:B------:R-:W-:Y:S01]  /*98f0*/  FADD R139, R139, R118 ;  /* 0x000000768b8b7221 */ /* 0x000fe20000000000 */
[----:B------:R-:W-:Y:S01]  /*9900*/  FADD R118, R168, R113 ;  /* 0x00000071a8767221 */ /* 0x000fe20000000000 */
[----:B------:R-:W-:Y:S01]  /*9910*/  F2FP.F16.F32.PACK_AB R68, R73, R68 ;  /* 0x000000444944723e */ /* 0x000fe200000000ff */
[----:B------:R2:W3:Y:S01]  /*9920*/  MUFU.EX2 R103, R138 ;  /* 0x0000008a00677308 */ /* 0x0004e20000000800 */
[----:B----4-:R-:W-:Y:S01]  /*9930*/  @!P5 FMUL R106, R106, R106 ;  /* 0x0000006a6a6ad220 */ /* 0x010fe20000400000 */
[----:B------:R-:W-:Y:S01]  /*9940*/  FSETP.GEU.AND P5, PT, R147, -126, PT ;  /* 0xc2fc00009300780b */ /* 0x000fe20003fae000 */
[----:B------:R-:W-:Y:S01]  /*9950*/  @!P3 FMUL R123, R123, 0.5 ;  /* 0x3f0000007b7bb820 */ /* 0x000fe20000400000 */
[C---:B-1----:R-:W-:Y:S01]  /*9960*/  FADD R131, R32.reuse, R23 ;  /* 0x0000001720837221 */ /* 0x042fe20000000000 */
[----:B------:R-:W-:-:S02]  /*9970*/  F2FP.F16.F32.PACK_AB R32, R32, R33 ;  /* 0x000000212020723e */ /* 0x000fc400000000ff */
[----:B------:R-:W-:Y:S01]  /*9980*/  F2FP.F16.F32.PACK_AB R33, R42, R35 ;  /* 0x000000232a21723e */ /* 0x000fe200000000ff */
[----:B------:R1:W4:Y:S01]  /*9990*/  MUFU.EX2 R107, R123 ;  /* 0x0000007b006b7308 */ /* 0x0003220000000800 */
[----:B-----5:R-:W-:Y:S01]  /*99a0*/  @!P6 FMUL R8, R8, R8 ;  /* 0x000000080808e220 */ /* 0x020fe20000400000 */
[----:B--2---:R-:W-:Y:S01]  /*99b0*/  FADD R138, R28, R61 ;  /* 0x0000003d1c8a7221 */ /* 0x004fe20000000000 */
[----:B------:R-:W-:Y:S01]  /*99c0*/  FSETP.GEU.AND P6, PT, R142, -126, PT ;  /* 0xc2fc00008e00780b */ /* 0x000fe20003fce000 */
[----:B------:R-:W-:Y:S01]  /*99d0*/  FADD R131, R131, R110 ;  /* 0x0000006e83837221 */ /* 0x000fe20000000000 */
[----:B------:R-:W-:Y:S01]  /*99e0*/  FADD R110, R20, R85 ;  /* 0x00000055146e7221 */ /* 0x000fe20000000000 */
[----:B------:R-:W-:Y:S01]  /*99f0*/  FADD R138, R138, R111 ;  /* 0x0000006f8a8a7221 */ /* 0x000fe20000000000 */
[----:B------:R-:W-:Y:S01]  /*9a00*/  FADD R111, R172, R93 ;  /* 0x0000005dac6f7221 */ /* 0x000fe20000000000 */
[----:B------:R-:W-:Y:S01]  /*9a10*/  @!P5 FMUL R147, R147, 0.5 ;  /* 0x3f0000009393d820 */ /* 0x000fe20000400000 */
[----:B---3--:R-:W-:Y:S01]  /*9a20*/  @!P4 FMUL R103, R103, R103 ;  /* 0x000000676767c220 */ /* 0x008fe20000400000 */
[----:B------:R-:W-:Y:S01]  /*9a30*/  FSETP.GEU.AND P4, PT, R177, -126, PT ;  /* 0xc2fc0000b100780b */ /* 0x000fe20003f8e000 */
[----:B------:R-:W-:Y:S01]  /*9a40*/  FADD R146, R111, R118 ;  /* 0x000000766f927221 */ /* 0x000fe20000000000 */
[----:B------:R-:W-:Y:S01]  /*9a50*/  FADD R118, R17, R72 ;  /* 0x0000004811767221 */ /* 0x000fe20000000000 */
[----:B-1----:R-:W-:Y:S01]  /*9a60*/  FADD R123, R21, R100 ;  /* 0x00000064157b7221 */ /* 0x002fe20000000000 */
[----:B------:R-:W-:Y:S01]  /*9a70*/  FADD R137, R137, R110 ;  /* 0x0000006e89897221 */ /* 0x000fe20000000000 */
[----:B------:R-:W-:Y:S01]  /*9a80*/  FADD R180, R50, R103 ;  /* 0x0000006732b47221 */ /* 0x000fe20000000000 */
[----:B------:R-:W-:Y:S01]  /*9a90*/  @!P6 FMUL R142, R142, 0.5 ;  /* 0x3f0000008e8ee820 */ /* 0x000fe20000400000 */
[----:B------:R-:W-:Y:S01]  /*9aa0*/  FADD R145, R118, R123 ;  /* 0x0000007b76917221 */ /* 0x000fe20000000000 */
[----:B----4-:R-:W-:Y:S01]  /*9ab0*/  @!P3 FMUL R107, R107, R107 ;  /* 0x0000006b6b6bb220 */ /* 0x010fe20000400000 */
[----:B------:R1:W2:Y:S01]  /*9ac0*/  MUFU.EX2 R118, R147 ;  /* 0x0000009300767308 */ /* 0x0002a20000000800 */
[----:B------:R-:W-:Y:S01]  /*9ad0*/  FSETP.GEU.AND P3, PT, R149, -126, PT ;  /* 0xc2fc00009500780b */ /* 0x000fe20003f6e000 */
[----:B------:R-:W-:Y:S01]  /*9ae0*/  FADD R123, R35, R66 ;  /* 0x00000042237b7221 */ /* 0x000fe20000000000 */
[----:B------:R-:W-:Y:S01]  /*9af0*/  @!P2 FMUL R26, R26, 0.5 ;  /* 0x3f0000001a1aa820 */ /* 0x000fe20000400000 */
[----:B------:R-:W-:Y:S01]  /*9b00*/  @!P4 FMUL R177, R177, 0.5 ;  /* 0x3f000000b1b1c820 */ /* 0x000fe20000400000 */
[----:B------:R-:W-:Y:S01]  /*9b10*/  FADD R126, R126, R131 ;  /* 0x000000837e7e7221 */ /* 0x000fe20000000000 */
[----:B------:R-:W-:Y:S01]  /*9b20*/  FADD R186, R123, R180 ;  /* 0x000000b47bba7221 */ /* 0x000fe20000000000 */
[----:B------:R-:W-:Y:S01]  /*9b30*/  FADD R134, R134, R137 ;  /* 0x0000008986867221 */ /* 0x000fe20000000000 */
[----:B------:R3:W4:Y:S01]  /*9b40*/  MUFU.EX2 R110, R142 ;  /* 0x0000008e006e7308 */ /* 0x0007220000000800 */
[----:B-1----:R-:W-:Y:S01]  /*9b50*/  FADD R147, R129, R86 ;  /* 0x0000005681937221 */ /* 0x002fe20000000000 */
[----:B------:R-:W-:Y:S01]  /*9b60*/  FADD R139, R138, R139 ;  /* 0x0000008b8a8b7221 */ /* 0x000fe20000000000 */
[----:B------:R-:W-:Y:S01]  /*9b70*/  FADD R143, R143, R146 ;  /* 0x000000928f8f7221 */ /* 0x000fe20000000000 */
[----:B------:R-:W-:-:S02]  /*9b80*/  F2FP.F16.F32.PACK_AB R61, R91, R62 ;  /* 0x0000003e5b3d723e */ /* 0x000fc400000000ff */
[----:B------:R-:W-:Y:S01]  /*9b90*/  @!P3 FMUL R149, R149, 0.5 ;  /* 0x3f0000009595b820 */ /* 0x000fe20000400000 */
[----:B------:R-:W-:Y:S01]  /*9ba0*/  FADD R122, R122, R139 ;  /* 0x0000008b7a7a7221 */ /* 0x000fe20000000000 */
[----:B------:R1:W5:Y:S01]  /*9bb0*/  MUFU.EX2 R111, R177 ;  /* 0x000000b1006f7308 */ /* 0x0003620000000800 */
[----:B---3--:R-:W-:Y:S01]  /*9bc0*/  FADD R142, R36, R73 ;  /* 0x00000049248e7221 */ /* 0x008fe20000000000 */
[----:B--2---:R-:W-:Y:S01]  /*9bd0*/  @!P5 FMUL R118, R118, R118 ;  /* 0x000000767676d220 */ /* 0x004fe20000400000 */
[----:B------:R-:W-:Y:S01]  /*9be0*/  FSETP.GEU.AND P5, PT, R115, -126, PT ;  /* 0xc2fc00007300780b */ /* 0x000fe20003fae000 */
[----:B------:R-:W-:Y:S01]  /*9bf0*/  FADD R143, R130, R143 ;  /* 0x0000008f828f7221 */ /* 0x000fe20000000000 */
[----:B------:R-:W-:Y:S01]  /*9c00*/  FADD R142, R142, R119 ;  /* 0x000000778e8e7221 */ /* 0x000fe20000000000 */
[----:B------:R-:W-:Y:S01]  /*9c10*/  FADD R119, R19, R80 ;  /* 0x0000005013777221 */ /* 0x000fe20000000000 */
[----:B------:R-:W-:Y:S01]  /*9c20*/  F2FP.F16.F32.PACK_AB R28, R29, R28 ;  /* 0x0000001c1d1c723e */ /* 0x000fe200000000ff */
[----:B------:R-:W-:Y:S01]  /*9c30*/  MUFU.EX2 R127, R26 ;  /* 0x0000001a007f7308 */ /* 0x000fe20000000800 */
[----:B----4-:R-:W-:Y:S01]  /*9c40*/  @!P6 FMUL R110, R110, R110 ;  /* 0x0000006e6e6ee220 */ /* 0x010fe20000400000 */
[----:B------:R-:W-:Y:S01]  /*9c50*/  FADD R144, R114, R119 ;  /* 0x0000007772907221 */ /* 0x000fe20000000000 */
[----:B------:R-:W-:Y:S01]  /*9c60*/  FADD R119, R30, R87 ;  /* 0x000000571e777221 */ /* 0x000fe20000000000 */
[----:B------:R-:W-:Y:S01]  /*9c70*/  FADD R114, R27, R58 ;  /* 0x0000003a1b727221 */ /* 0x000fe20000000000 */
[----:B------:R-:W-:Y:S01]  /*9c80*/  FSETP.GEU.AND P6, PT, R148, -126, PT ;  /* 0xc2fc00009400780b */ /* 0x000fe20003fce000 */
[----:B-1----:R-:W-:Y:S01]  /*9c90*/  FADD R177, R51, R110 ;  /* 0x0000006e33b17221 */ /* 0x002fe20000000000 */
[----:B------:R-:W-:Y:S01]  /*9ca0*/  FADD R181, R119, R178 ;  /* 0x000000b277b57221 */ /* 0x000fe20000000000 */
[----:B------:R-:W-:Y:S01]  /*9cb0*/  FADD R179, R114, R151 ;  /* 0x0000009772b37221 */ /* 0x000fe20000000000 */
[----:B------:R-:W-:Y:S01]  /*9cc0*/  FADD R119, R79, R106 ;  /* 0x0000006a4f777221 */ /* 0x000fe20000000000 */
[----:B-----5:R-:W-:Y:S01]  /*9cd0*/  @!P4 FMUL R111, R111, R111 ;  /* 0x0000006f6f6fc220 */ /* 0x020fe20000400000 */
[----:B------:R-:W-:Y:S01]  /*9ce0*/  FADD R114, R42, R95 ;  /* 0x0000005f2a727221 */ /* 0x000fe20000000000 */
[----:B------:R-:W-:Y:S01]  /*9cf0*/  FSETP.GEU.AND P4, PT, R150, -126, PT ;  /* 0xc2fc00009600780b */ /* 0x000fe20003f8e000 */
[----:B------:R-:W-:Y:S01]  /*9d00*/  @!P5 FMUL R115, R115, 0.5 ;  /* 0x3f0000007373d820 */ /* 0x000fe20000400000 */
[----:B------:R-:W-:Y:S01]  /*9d10*/  FADD R151, R43, R78 ;  /* 0x0000004e2b977221 */ /* 0x000fe20000000000 */
[----:B------:R-:W-:Y:S01]  /*9d20*/  FADD R188, R114, R119 ;  /* 0x0000007772bc7221 */ /* 0x000fe20000000000 */
[----:B------:R-:W-:Y:S01]  /*9d30*/  FADD R114, R108, R59 ;  /* 0x0000003b6c727221 */ /* 0x000fe20000000000 */
[----:B------:R1:W2:Y:S01]  /*9d40*/  MUFU.EX2 R119, R149 ;  /* 0x0000009500777308 */ /* 0x0002a20000000800 */
[----:B------:R-:W-:Y:S01]  /*9d50*/  @!P6 FMUL R148, R148, 0.5 ;  /* 0x3f0000009494e820 */ /* 0x000fe20000400000 */
[----:B------:R-:W-:Y:S01]  /*9d60*/  FADD R178, R128, R13 ;  /* 0x0000000d80b27221 */ /* 0x000fe20000000000 */
[----:B------:R-:W-:Y:S01]  /*9d70*/  FADD R182, R114, R151 ;  /* 0x0000009772b67221 */ /* 0x000fe20000000000 */
[----:B------:R-:W-:Y:S01]  /*9d80*/  FADD R151, R136, R107 ;  /* 0x0000006b88977221 */ /* 0x000fe20000000000 */
[----:B------:R-:W-:Y:S01]  /*9d90*/  FADD R180, R54, R111 ;  /* 0x0000006f36b47221 */ /* 0x000fe20000000000 */
[----:B------:R-:W-:Y:S01]  /*9da0*/  FADD R141, R141, R142 ;  /* 0x0000008e8d8d7221 */ /* 0x000fe20000000000 */
[----:B------:R-:W-:Y:S01]  /*9db0*/  FADD R145, R144, R145 ;  /* 0x0000009190917221 */ /* 0x000fe20000000000 */
[----:B------:R-:W-:Y:S01]  /*9dc0*/  @!P4 FMUL R150, R150, 0.5 ;  /* 0x3f0000009696c820 */ /* 0x000fe20000400000 */
[----:B------:R3:W4:Y:S01]  /*9dd0*/  MUFU.EX2 R123, R148 ;  /* 0x00000094007b7308 */ /* 0x0007220000000800 */
[----:B-1----:R-:W-:Y:S01]  /*9de0*/  FADD R149, R121, R70 ;  /* 0x0000004679957221 */ /* 0x002fe20000000000 */
[----:B------:R-:W-:Y:S01]  /*9df0*/  FADD R179, R179, R186 ;  /* 0x000000bab3b37221 */ /* 0x000fe20000000000 */
[----:B------:R-:W-:Y:S01]  /*9e00*/  FADD R181, R181, R188 ;  /* 0x000000bcb5b57221 */ /* 0x000fe20000000000 */
[----:B------:R-:W-:Y:S01]  /*9e10*/  FADD R126, R126, R141 ;  /* 0x0000008d7e7e7221 */ /* 0x000fe20000000000 */
[----:B------:R-:W-:Y:S01]  /*9e20*/  FADD R192, R149, R180 ;  /* 0x000000b495c07221 */ /* 0x000fe20000000000 */
[----:B------:R-:W-:Y:S01]  /*9e30*/  FADD R149, R116, R99 ;  /* 0x0000006374957221 */ /* 0x000fe20000000000 */
[----:B------:R-:W-:Y:S01]  /*9e40*/  FADD R145, R134, R145 ;  /* 0x0000009186917221 */ /* 0x000fe20000000000 */
[----:B------:R1:W5:Y:S01]  /*9e50*/  MUFU.EX2 R114, R150 ;  /* 0x0000009600727308 */ /* 0x0003620000000800 */
[----:B--2---:R-:W-:Y:S01]  /*9e60*/  @!P3 FMUL R119, R119, R119 ;  /* 0x000000777777b220 */ /* 0x004fe20000400000 */
[----:B---3--:R-:W-:Y:S01]  /*9e70*/  FADD R148, R38, R67 ;  /* 0x0000004326947221 */ /* 0x008fe20000000000 */
[----:B------:R-:W-:Y:S01]  /*9e80*/  FSETP.GEU.AND P3, PT, R140, -126, PT ;  /* 0xc2fc00008c00780b */ /* 0x000fe20003f6e000 */
[----:B------:R-:W-:Y:S01]  /*9e90*/  FADD R145, R126, R145 ;  /* 0x000000917e917221 */ /* 0x000fe20000000000 */
[----:B------:R-:W-:Y:S01]  /*9ea0*/  FADD R122, R122, R143 ;  /* 0x0000008f7a7a7221 */ /* 0x000fe20000000000 */
[----:B------:R-:W-:Y:S01]  /*9eb0*/  FADD R185, R148, R177 ;  /* 0x000000b194b97221 */ /* 0x000fe20000000000 */
[----:B------:R-:W-:Y:S01]  /*9ec0*/  FADD R177, R147, R178 ;  /* 0x000000b293b17221 */ /* 0x000fe20000000000 */
[----:B------:R-:W2:Y:S01]  /*9ed0*/  MUFU.EX2 R115, R115 ;  /* 0x0000007300737308 */ /* 0x000ea20000000800 */
[----:B------:R-:W-:Y:S01]  /*9ee0*/  FADD R148, R133, R94 ;  /* 0x0000005e85947221 */ /* 0x000fe20000000000 */
[----:B------:R-:W-:Y:S01]  /*9ef0*/  FADD R147, R31, R62 ;  /* 0x0000003e1f937221 */ /* 0x000fe20000000000 */
[----:B------:R-:W-:Y:S01]  /*9f00*/  FADD R178, R46, R9 ;  /* 0x000000092eb27221 */ /* 0x000fe20000000000 */
[----:B-1----:R-:W-:Y:S01]  /*9f10*/  FADD R150, R71, R8 ;  /* 0x0000000847967221 */ /* 0x002fe20000000000 */
[----:B------:R-:W-:Y:S01]  /*9f20*/  FADD R190, R148, R151 ;  /* 0x0000009794be7221 */ /* 0x000fe20000000000 */
[----:B------:R-:W-:Y:S01]  /*9f30*/  FADD R148, R34, R63 ;  /* 0x0000003f22947221 */ /* 0x000fe20000000000 */
[----:B------:R-:W-:Y:S01]  /*9f40*/  FADD R183, R147, R178 ;  /* 0x000000b293b77221 */ /* 0x000fe20000000000 */
[----:B------:R-:W-:Y:S01]  /*9f50*/  FADD R147, R112, R91 ;  /* 0x0000005b70937221 */ /* 0x000fe20000000000 */
[----:B------:R-:W-:Y:S01]  /*9f60*/  FADD R178, R83, R118 ;  /* 0x0000007653b27221 */ /* 0x000fe20000000000 */
[----:B------:R-:W-:Y:S01]  /*9f70*/  FADD R151, R47, R102 ;  /* 0x000000662f977221 */ /* 0x000fe20000000000 */
[----:B----4-:R-:W-:Y:S01]  /*9f80*/  @!P6 FMUL R123, R123, R123 ;  /* 0x0000007b7b7be220 */ /* 0x010fe20000400000 */
[----:B-----5:R-:W-:Y:S01]  /*9f90*/  @!P4 FMUL R114, R114, R114 ;  /* 0x000000727272c220 */ /* 0x020fe20000400000 */
[----:B------:R-:W-:Y:S01]  /*9fa0*/  @!P3 FMUL R140, R140, 0.5 ;  /* 0x3f0000008c8cb820 */ /* 0x000fe20000400000 */
        /* <DEDUP_REMOVED lines=10> */
[----:B------:R-:W1:Y:S01]  /*a050*/  MUFU.EX2 R140, R140 ;  /* 0x0000008c008c7308 */ /* 0x000e620000000800 */
        /* <DEDUP_REMOVED lines=13> */
[----:B------:R-:W-:Y:S01]  /*a130*/  F2FP.F16.F32.PACK_AB R30, R15, R174 ;  /* 0x000000ae0f1e723e */ /* 0x000fe200000000ff */
[----:B------:R-:W-:Y:S01]  /*a140*/  FADD R122, R122, R145 ;  /* 0x000000917a7a7221 */ /* 0x000fe20000000000 */
[----:B------:R-:W-:Y:S01]  /*a150*/  FADD R179, R179, R182 ;  /* 0x000000b6b3b37221 */ /* 0x000fe20000000000 */
[----:B------:R-:W-:Y:S01]  /*a160*/  FADD R180, R180, R177 ;  /* 0x000000b1b4b47221 */ /* 0x000fe20000000000 */
[----:B------:R-:W-:Y:S01]  /*a170*/  SHF.L.U32 R15, R4, 0x1f, RZ ;  /* 0x0000001f040f7819 */ /* 0x000fe200000006ff */
[----:B------:R-:W-:Y:S01]  /*a180*/  @!P2 FMUL R127, R127, R127 ;  /* 0x0000007f7f7fa220 */ /* 0x000fe20000400000 */
[----:B------:R-:W-:Y:S01]  /*a190*/  F2FP.F16.F32.PACK_AB R62, R64, R65 ;  /* 0x00000041403e723e */ /* 0x000fe200000000ff */
[----:B------:R-:W-:Y:S01]  /*a1a0*/  FADD R179, R179, R180 ;  /* 0x000000b4b3b37221 */ /* 0x000fe20000000000 */
[----:B-1----:R-:W-:Y:S01]  /*a1b0*/  @!P3 FMUL R140, R140, R140 ;  /* 0x0000008c8c8cb220 */ /* 0x002fe20000400000 */
[----:B------:R-:W-:Y:S01]  /*a1c0*/  F2FP.F16.F32.PACK_AB R65, R95, R66 ;  /* 0x000000425f41723e */ /* 0x000fe200000000ff */
[----:B------:R1:W2:Y:S01]  /*a1d0*/  SYNCS.PHASECHK.TRANS64.TRYWAIT P2, [UR7+0x16000], R15 ;  /* 0x0160000fff0075a7 */ /* 0x0002a20008040147 */
[----:B------:R-:W-:Y:S01]  /*a1e0*/  F2FP.F16.F32.PACK_AB R66, R69, R88 ;  /* 0x000000584542723e */ /* 0x000fe200000000ff */
[----:B------:R-:W-:Y:S01]  /*a1f0*/  FFMA R6, R127, R6, R122 ;  /* 0x000000067f067223 */ /* 0x000fe2000000007a */
[----:B------:R-:W-:Y:S01]  /*a200*/  F2FP.F16.F32.PACK_AB R73, R75, R74 ;  /* 0x0000004a4b49723e */ /* 0x000fe200000000ff */
[----:B------:R-:W-:Y:S01]  /*a210*/  FMUL R152, R152, R127 ;  /* 0x0000007f98987220 */ /* 0x000fe20000400000 */
[----:B------:R-:W-:Y:S01]  /*a220*/  F2FP.F16.F32.PACK_AB R29, R112, R31 ;  /* 0x0000001f701d723e */ /* 0x000fe200000000ff */
[----:B------:R-:W-:Y:S01]  /*a230*/  FFMA R5, R140, R5, R179 ;  /* 0x000000058c057223 */ /* 0x000fe200000000b3 */
[----:B------:R-:W-:Y:S01]  /*a240*/  F2FP.F16.F32.PACK_AB R69, R99, R70 ;  /* 0x000000466345723e */ /* 0x000fe200000000ff */
[-C--:B------:R-:W-:Y:S01]  /*a250*/  FMUL R153, R153, R127.reuse ;  /* 0x0000007f99997220 */ /* 0x080fe20000400000 */
[----:B------:R-:W-:Y:S01]  /*a260*/  F2FP.F16.F32.PACK_AB R75, R13, R78 ;  /* 0x0000004e0d4b723e */ /* 0x000fe200000000ff */
[-C--:B------:R-:W-:Y:S01]  /*a270*/  FMUL R156, R156, R127.reuse ;  /* 0x0000007f9c9c7220 */ /* 0x080fe20000400000 */
[----:B------:R-:W-:Y:S01]  /*a280*/  F2FP.F16.F32.PACK_AB R31, R125, R34 ;  /* 0x000000227d1f723e */ /* 0x000fe200000000ff */
[-C--:B------:R-:W-:Y:S01]  /*a290*/  FMUL R157, R157, R127.reuse ;  /* 0x0000007f9d9d7220 */ /* 0x080fe20000400000 */
[----:B------:R-:W-:Y:S01]  /*a2a0*/  F2FP.F16.F32.PACK_AB R35, R133, R38 ;  /* 0x000000268523723e */ /* 0x000fe200000000ff */
[----:B------:R-:W-:Y:S01]  /*a2b0*/  FMUL R160, R160, R127 ;  /* 0x0000007fa0a07220 */ /* 0x000fe20000400000 */
[----:B------:R-:W-:Y:S01]  /*a2c0*/  F2FP.F16.F32.PACK_AB R36, R36, R37 ;  /* 0x000000252424723e */ /* 0x000fe200000000ff */
[----:B------:R-:W-:Y:S01]  /*a2d0*/  FMUL R161, R161, R127 ;  /* 0x0000007fa1a17220 */ /* 0x000fe20000400000 */
[----:B------:R-:W-:Y:S01]  /*a2e0*/  F2FP.F16.F32.PACK_AB R55, R82, R55 ;  /* 0x000000375237723e */ /* 0x000fe200000000ff */
[----:B------:R-:W-:Y:S01]  /*a2f0*/  FMUL R164, R164, R127 ;  /* 0x0000007fa4a47220 */ /* 0x000fe20000400000 */
[----:B------:R-:W-:Y:S01]  /*a300*/  F2FP.F16.F32.PACK_AB R70, R72, R93 ;  /* 0x0000005d4846723e */ /* 0x000fe200000000ff */
[----:B------:R-:W-:Y:S01]  /*a310*/  FMUL R165, R165, R127 ;  /* 0x0000007fa5a57220 */ /* 0x000fe20000400000 */
[----:B------:R-:W-:Y:S01]  /*a320*/  F2FP.F16.F32.PACK_AB R74, R96, R77 ;  /* 0x0000004d604a723e */ /* 0x000fe200000000ff */
[-C--:B------:R-:W-:Y:S01]  /*a330*/  FMUL R154, R154, R140.reuse ;  /* 0x0000008c9a9a7220 */ /* 0x080fe20000400000 */
[----:B------:R-:W-:Y:S01]  /*a340*/  F2FP.F16.F32.PACK_AB R78, R80, R89 ;  /* 0x00000059504e723e */ /* 0x000fe200000000ff */
[-C--:B------:R-:W-:Y:S01]  /*a350*/  FMUL R155, R155, R140.reuse ;  /* 0x0000008c9b9b7220 */ /* 0x080fe20000400000 */
[----:B------:R-:W-:Y:S01]  /*a360*/  F2FP.F16.F32.PACK_AB R105, R106, R103 ;  /* 0x000000676a69723e */ /* 0x000fe200000000ff */
[----:B------:R-:W-:Y:S01]  /*a370*/  FMUL R158, R158, R140 ;  /* 0x0000008c9e9e7220 */ /* 0x000fe20000400000 */
[----:B------:R-:W-:Y:S01]  /*a380*/  F2FP.F16.F32.PACK_AB R26, R175, R176 ;  /* 0x000000b0af1a723e */ /* 0x000fe200000000ff */
[-C--:B------:R-:W-:Y:S01]  /*a390*/  FMUL R159, R159, R140.reuse ;  /* 0x0000008c9f9f7220 */ /* 0x080fe20000400000 */
[-C--:B------:R-:W-:Y:S01]  /*a3a0*/  FMUL R162, R162, R140.reuse ;  /* 0x0000008ca2a27220 */ /* 0x080fe20000400000 */
[-C--:B------:R-:W-:Y:S01]  /*a3b0*/  FMUL R163, R163, R140.reuse ;  /* 0x0000008ca3a37220 */ /* 0x080fe20000400000 */
[-C--:B------:R-:W-:Y:S01]  /*a3c0*/  FMUL R166, R166, R140.reuse ;  /* 0x0000008ca6a67220 */ /* 0x080fe20000400000 */
[----:B------:R-:W-:Y:S01]  /*a3d0*/  FMUL R167, R167, R140 ;  /* 0x0000008ca7a77220 */ /* 0x000fe20000400000 */
        /* <DEDUP_REMOVED lines=26> */
[----:B-12---:R-:W-:Y:S06]  /*a580*/  @!P0 BRA `(.L_x_27) ;  /* 0x0000000000048947 */ /* 0x006fec0003800000 */
[----:B------:R-:W-:Y:S01]  /*a590*/  BPT.TRAP 0x1 ;  /* 0x000000040000795c */ /* 0x000fe20000300000 */
.L_x_27:
[----:B------:R-:W-:Y:S05]  /*a5a0*/  @P2 BRA `(.L_x_28) ;  /* 0x0000000000082947 */ /* 0x000fea0003800000 */
[----:B------:R-:W1:Y:S02]  /*a5b0*/  SYNCS.PHASECHK.TRANS64.TRYWAIT P2, [UR7+0x16000], R15 ;  /* 0x0160000fff0075a7 */ /* 0x000e640008040147 */
[----:B-1----:R-:W-:Y:S05]  /*a5c0*/  @!P2 BRA `(.L_x_29) ;  /* 0x0000008400c0a947 */ /* 0x002fea0003800000 */
.L_x_28:
[----:B------:R-:W-:Y:S01]  /*a5d0*/  ULEA UR10, UR6, UR12, 0xa ;  /* 0x0000000c060a7291 */ /* 0x000fe2000f8e503f */
[----:B------:R-:W-:Y:S01]  /*a5e0*/  WARPGROUP.ARRIVE ;  /* 0x00000000000079c5 */ /* 0x000fe20000000000 */
[----:B------:R-:W-:Y:S01]  /*a5f0*/  UMOV UR11, 0x80000020 ;  /* 0x80000020000b7882 */ /* 0x000fe20000000000 */
[----:B------:R-:W-:Y:S01]  /*a600*/  UMOV UR19, 0x80000020 ;  /* 0x8000002000137882 */ /* 0x000fe20000000000 */
[----:B------:R-:W-:Y:S01]  /*a610*/  UIADD3 UR16, UR10, 0x40, URZ ;  /* 0x000000400a107890 */ /* 0x000fe2000fffe03f */
[----:B------:R-:W-:-:S04]  /*a620*/  F2FP.F16.F32.PACK_AB R83, R115, R114 ;  /* 0x000000727353723e */ /* 0x000fc800000000ff */
[----:B------:R-:W-:Y:S01]  /*a630*/  HGMMA.64x32x16.F32 R152, R24, gdesc[UR8].tnspB, R152, gsb0 ;  /* 0x4060000818987df0 */ /* 0x000fe20008000898 */
[----:B------:R-:W-:Y:S01]  /*a640*/  UMOV UR11, 0x80000020 ;  /* 0x80000020000b7882 */ /* 0x000fe20000000000 */
[----:B------:R-:W-:Y:S01]  /*a650*/  UMOV UR18, UR16 ;  /* 0x0000001000127c82 */ /* 0x000fe20008000000 */
[----:B------:R-:W-:Y:S01]  /*a660*/  UIADD3 UR16, UR10, 0x80, URZ ;  /* 0x000000800a107890 */ /* 0x000fe2000fffe03f */
[----:B------:R-:W-:Y:S02]  /*a670*/  WARPGROUP.DEPBAR.LE gsb0, 0x0 ;  /* 0x00008000000079c5 */ /* 0x000fe40000010000 */
[----:B------:R-:W-:-:S06]  /*a680*/  WARPGROUP.ARRIVE ;  /* 0x00000000000079c5 */ /* 0x000fcc0000000000 */
[----:B------:R-:W-:Y:S01]  /*a690*/  HGMMA.64x32x16.F32 R152, R28, gdesc[UR16].tnspB, R152, gsb0 ;  /* 0x406000101c987df0 */ /* 0x000fe20008000898 */
[----:B------:R-:W-:Y:S01]  /*a6a0*/  UMOV UR18, UR16 ;  /* 0x0000001000127c82 */ /* 0x000fe20008000000 */
[----:B------:R-:W-:Y:S01]  /*a6b0*/  UMOV UR19, 0x80000020 ;  /* 0x8000002000137882 */ /* 0x000fe20000000000 */
        /* <DEDUP_REMOVED lines=66> */
[----:B------:R-:W-:Y:S02]  /*aae0*/  UIADD3 UR16, UR10, 0x380, URZ ;  /* 0x000003800a107890 */ /* 0x000fe4000fffe03f */
[----:B------:R-:W-:Y:S01]  /*aaf0*/  UIADD3 UR10, UR10, 0x3c0, URZ ;  /* 0x000003c00a0a7890 */ /* 0x000fe2000fffe03f */
[----:B------:R-:W-:Y:S02]  /*ab00*/  WARPGROUP.DEPBAR.LE gsb0, 0x0 ;  /* 0x00008000000079c5 */ /* 0x000fe40000010000 */
[----:B------:R-:W-:-:S06]  /*ab10*/  WARPGROUP.ARRIVE ;  /* 0x00000000000079c5 */ /* 0x000fcc0000000000 */
[----:B------:R-:W-:Y:S01]  /*ab20*/  HGMMA.64x32x16.F32 R152, R76, gdesc[UR16].tnspB, R152, gsb0 ;  /* 0x406000104c987df0 */ /* 0x000fe20008000898 */
[----:B------:R-:W-:Y:S01]  /*ab30*/  UMOV UR18, UR16 ;  /* 0x0000001000127c82 */ /* 0x000fe20008000000 */
[----:B------:R-:W-:Y:S01]  /*ab40*/  UMOV UR19, 0x80000020 ;  /* 0x8000002000137882 */ /* 0x000fe20000000000 */
[----:B------:R-:W-:Y:S02]  /*ab50*/  WARPGROUP.DEPBAR.LE gsb0, 0x0 ;  /* 0x00008000000079c5 */ /* 0x000fe40000010000 */
[----:B------:R-:W-:-:S06]  /*ab60*/  WARPGROUP.ARRIVE ;  /* 0x00000000000079c5 */ /* 0x000fcc0000000000 */
[----:B------:R-:W-:Y:S03]  /*ab70*/  HGMMA.64x32x16.F32 R152, R104, gdesc[UR16].tnspB, R152, gsb0 ;  /* 0x4060001068987df0 */ /* 0x000fe60008000898 */
[----:B------:R-:W-:Y:S02]  /*ab80*/  WARPGROUP.DEPBAR.LE gsb0, 0x0 ;  /* 0x00008000000079c5 */ /* 0x000fe40000010000 */
[----:B------:R-:W-:-:S06]  /*ab90*/  WARPGROUP.ARRIVE ;  /* 0x00000000000079c5 */ /* 0x000fcc0000000000 */
[----:B------:R-:W-:Y:S03]  /*aba0*/  HGMMA.64x32x16.F32 R152, R80, gdesc[UR8].tnspB, R152, gsb0 ;  /* 0x4060000850987df0 */ /* 0x000fe60008000898 */
[----:B------:R-:W-:Y:S02]  /*abb0*/  WARPGROUP.DEPBAR.LE gsb0, 0x0 ;  /* 0x00008000000079c5 */ /* 0x000fe40000010000 */
[----:B------:R-:W-:Y:S05]  /*abc0*/  @!P0 BRA `(.L_x_30) ;  /* 0x0000000000048947 */ /* 0x000fea0003800000 */
[----:B------:R-:W-:Y:S01]  /*abd0*/  BPT.TRAP 0x1 ;  /* 0x000000040000795c */ /* 0x000fe20000300000 */
.L_x_30:
[----:B------:R-:W-:-:S04]  /*abe0*/  ULEA UR7, UR13, UR38, 0x3 ;  /* 0x000000260d077291 */ /* 0x000fc8000f8e183f */
[----:B------:R-:W-:-:S04]  /*abf0*/  UIADD3 UR7, UR7, 0x16028, URZ ;  /* 0x0001602807077890 */ /* 0x000fc8000fffe03f */
[----:B------:R-:W-:-:S09]  /*ac00*/  UPRMT UR7, URZ, 0x654, UR7 ;  /* 0x000006543f077896 */ /* 0x000fd20008000007 */
[----:B------:R-:W-:Y:S01]  /*ac10*/  SYNCS.ARRIVE.TRANS64.RED.A1T0 RZ, [UR7], RZ ;  /* 0x000000ffffff79a7 */ /* 0x000fe20008100407 */
[----:B------:R-:W-:Y:S05]  /*ac20*/  @P1 BRA `(.L_x_31) ;  /* 0x0000000000041947 */ /* 0x000fea0003800000 */
[----:B------:R-:W-:Y:S01]  /*ac30*/  BPT.TRAP 0x1 ;  /* 0x000000040000795c */ /* 0x000fe20000300000 */
.L_x_31:
[----:B------:R-:W-:-:S04]  /*ac40*/  UIADD3 UR13, UR13, 0x1, URZ ;  /* 0x000000010d0d7890 */ /* 0x000fc8000fffe03f */
[----:B------:R-:W-:-:S04]  /*ac50*/  UISETP.NE.AND UP0, UPT, UR13, 0x5, UPT ;  /* 0x000000050d00788c */ /* 0x000fc8000bf05270 */
[----:B------:R-:W-:Y:S01]  /*ac60*/  USEL UR13, UR13, URZ, UP0 ;  /* 0x0000003f0d0d7287 */ /* 0x000fe20008000000 */
[----:B------:R-:W-:Y:S11]  /*ac70*/  @!P0 BRA `(.L_x_32) ;  /* 0x0000000000048947 */ /* 0x000ff60003800000 */
[----:B------:R-:W-:Y:S01]  /*ac80*/  BPT.TRAP 0x1 ;  /* 0x000000040000795c */ /* 0x000fe20000300000 */
.L_x_32:
[----:B------:R-:W-:-:S04]  /*ac90*/  ULEA UR7, UR13, UR38, 0x3 ;  /* 0x000000260d077291 */ /* 0x000fc8000f8e183f */
[----:B------:R-:W-:-:S04]  /*aca0*/  UIADD3 UR7, UR7, 0x16028, URZ ;  /* 0x0001602807077890 */ /* 0x000fc8000fffe03f */
[----:B------:R-:W-:-:S09]  /*acb0*/  UPRMT UR7, URZ, 0x654, UR7 ;  /* 0x000006543f077896 */ /* 0x000fd20008000007 */
[----:B------:R-:W-:Y:S01]  /*acc0*/  SYNCS.ARRIVE.TRANS64.RED.A1T0 RZ, [UR7], RZ ;  /* 0x000000ffffff79a7 */ /* 0x000fe20008100407 */
[----:B------:R-:W-:Y:S05]  /*acd0*/  @P1 BRA `(.L_x_33) ;  /* 0x0000000000041947 */ /* 0x000fea0003800000 */
[----:B------:R-:W-:Y:S01]  /*ace0*/  BPT.TRAP 0x1 ;  /* 0x000000040000795c */ /* 0x000fe20000300000 */
.L_x_33:
[----:B------:R-:W-:Y:S01]  /*acf0*/  UIADD3 UR6, UR6, 0x1, URZ ;  /* 0x0000000106067890 */ /* 0x000fe2000fffe03f */
[C---:B------:R-:W-:Y:S01]  /*ad00*/  ISETP.GT.AND P2, PT, R10.reuse, 0x2, PT ;  /* 0x000000020a00780c */ /* 0x040fe20003f44270 */
[----:B------:R-:W-:Y:S01]  /*ad10*/  UIADD3 UR13, UR13, 0x1, URZ ;  /* 0x000000010d0d7890 */ /* 0x000fe2000fffe03f */
[----:B------:R-:W-:Y:S01]  /*ad20*/  IADD3 R10, R10, -0x1, RZ ;  /* 0xffffffff0a0a7810 */ /* 0x000fe20007ffe0ff */
[----:B------:R-:W-:Y:S01]  /*ad30*/  UISETP.NE.AND UP2, UPT, UR6, 0x5, UPT ;  /* 0x000000050600788c */ /* 0x000fe2000bf45270 */
[----:B------:R-:W-:Y:S01]  /*ad40*/  VIADD R3, R3, 0x100 ;  /* 0x0000010003037836 */ /* 0x000fe20000000000 */
[----:B------:R-:W-:Y:S01]  /*ad50*/  UISETP.NE.AND UP0, UPT, UR13, 0x5, UPT ;  /* 0x000000050d00788c */ /* 0x000fe2000bf05270 */
[----:B------:R-:W-:Y:S01]  /*ad60*/  MOV R13, R7 ;  /* 0x00000007000d7202 */ /* 0x000fe20000000f00 */
[----:B------:R-:W-:Y:S01]  /*ad70*/  USEL UR7, URZ, 0x1, UP2 ;  /* 0x000000013f077887 */ /* 0x000fe20009000000 */
[----:B------:R-:W-:Y:S01]  /*ad80*/  IMAD.MOV.U32 R9, RZ, RZ, R11 ;  /* 0x000000ffff097224 */ /* 0x000fe200078e000b */
[----:B------:R-:W-:-:S02]  /*ad90*/  USEL UR13, UR13, URZ, UP0 ;  /* 0x0000003f0d0d7287 */ /* 0x000fc40008000000 */
[----:B------:R-:W-:Y:S02]  /*ada0*/  USEL UR16, UR6, URZ, UP2 ;  /* 0x0000003f06107287 */ /* 0x000fe40009000000 */
[----:B------:R-:W-:Y:S01]  /*adb0*/  LOP3.LUT R4, R4, UR7, RZ, 0x3c, !PT ;  /* 0x0000000704047c12 */ /* 0x000fe2000f8e3cff */
[----:B------:R-:W-:Y:S09]  /*adc0*/  @P2 BRA `(.L_x_34) ;  /* 0xffffffb400dc2947 */ /* 0x000ff2000383ffff */
.L_x_23:
[----:B------:R-:W-:-:S13]  /*add0*/  ISETP.GE.AND P2, PT, R10, 0x1, PT ;  /* 0x000000010a00780c */ /* 0x000fda0003f46270 */
[----:B------:R-:W-:Y:S05]  /*ade0*/  @!P2 BRA `(.L_x_35) ;  /* 0x0000005c0028a947 */ /* 0x000fea0003800000 */
[----:B------:R-:W-:Y:S01]  /*adf0*/  MOV R9, R7 ;  /* 0x0000000700097202 */ /* 0x000fe20000000f00 */
[----:B-1----:R-:W-:Y:S01]  /*ae00*/  IMAD.MOV.U32 R8, RZ, RZ, R11 ;  /* 0x000000ffff087224 */ /* 0x002fe200078e000b */
[----:B------:R-:W-:-:S06]  /*ae10*/  ULDC UR17, c[0x0][0x604] ;  /* 0x0001810000117ab9 */ /* 0x000fcc0000000800 */
.L_x_46:
[----:B------:R-:W-:Y:S05]  /*ae20*/  @!P0 BRA `(.L_x_36) ;  /* 0x0000000000048947 */ /* 0x000fea0003800000 */
[----:B------:R-:W-:Y:S01]  /*ae30*/  BPT.TRAP 0x1 ;  /* 0x000000040000795c */ /* 0x000fe20000300000 */
.L_x_36:
[----:B------:R-:W-:Y:S01]  /*ae40*/  ULEA UR6, UR16, UR38, 0x3 ;  /* 0x0000002610067291 */ /* 0x000fe2000f8e183f */
[----:B------:R-:W-:-:S08]  /*ae50*/  SHF.L.U32 R7, R4, 0x1f, RZ ;  /* 0x0000001f04077819 */ /* 0x000fd000000006ff */
[----:B------:R-:W1:Y:S02]  /*ae60*/  SYNCS.PHASECHK.TRANS64.TRYWAIT P2, [UR6+0x16000], R7 ;  /* 0x01600007ff0075a7 */ /* 0x000e640008040146 */
[----:B-1----:R-:W-:Y:S05]  /*ae70*/  @!P2 BRA `(.L_x_37) ;  /* 0x0000007c00aca947 */ /* 0x002fea0003800000 */
.L_x_104:
        /* <DEDUP_REMOVED lines=17> */
.L_x_38:
[C---:B-1----:R-:W-:Y:S01]  /*af90*/  IADD3 R7, R3.reuse, 0x1, RZ ;  /* 0x0000000103077810 */ /* 0x042fe20007ffe0ff */
[C---:B------:R-:W-:Y:S01]  /*afa0*/  VIADD R11, R3.reuse, 0x8 ;  /* 0x00000008030b7836 */ /* 0x040fe20000000000 */
[----:B------:R-:W-:Y:S01]  /*afb0*/  ULEA UR7, UR6, UR38, 0x3 ;  /* 0x0000002606077291 */ /* 0x000fe2000f8e183f */
[C---:B------:R-:W-:Y:S01]  /*afc0*/  VIADD R15, R3.reuse, 0x58 ;  /* 0x00000058030f7836 */ /* 0x040fe20000000000 */
[-C--:B------:R-:W-:Y:S01]  /*afd0*/  ISETP.GE.AND P6, PT, R0, R7.reuse, PT ;  /* 0x000000070000720c */ /* 0x080fe20003fc6270 */
[C---:B------:R-:W-:Y:S01]  /*afe0*/  VIADD R19, R3.reuse, 0x60 ;  /* 0x0000006003137836 */ /* 0x040fe20000000000 */
[----:B------:R-:W-:Y:S01]  /*aff0*/  ISETP.GE.AND P3, PT, R2, R7, PT ;  /* 0x000000070200720c */ /* 0x000fe20003f66270 */
[C---:B------:R-:W-:Y:S01]  /*b000*/  VIADD R23, R3.reuse, 0x68 ;  /* 0x0000006803177836 */ /* 0x040fe20000000000 */
[C---:B------:R-:W-:Y:S01]  /*b010*/  IADD3 R7, R3.reuse, 0x9, RZ ;  /* 0x0000000903077810 */ /* 0x040fe20007ffe0ff */
[----:B------:R-:W-:Y:S01]  /*b020*/  VIADD R171, R3, 0x70 ;  /* 0x0000007003ab7836 */ /* 0x000fe20000000000 */
[----:B------:R-:W-:Y:S01]  /*b030*/  FSEL R25, R25, -INF , P6 ;  /* 0xff80000019197808 */ /* 0x000fe20003000000 */
[C---:B------:R-:W-:Y:S01]  /*b040*/  VIADD R175, R3.reuse, 0x78 ;  /* 0x0000007803af7836 */ /* 0x040fe20000000000 */
[-C--:B------:R-:W-:Y:S01]  /*b050*/  ISETP.GE.AND P5, PT, R0, R7.reuse, PT ;  /* 0x000000070000720c */ /* 0x080fe20003fa6270 */
[C---:B------:R-:W-:Y:S01]  /*b060*/  VIADD R179, R3.reuse, 0x80 ;  /* 0x0000008003b37836 */ /* 0x040fe20000000000 */
[C---:B------:R-:W-:Y:S01]  /*b070*/  ISETP.GE.AND P6, PT, R2.reuse, R7, PT ;  /* 0x000000070200720c */ /* 0x040fe20003fc6270 */
[C---:B------:R-:W-:Y:S01]  /*b080*/  VIADD R183, R3.reuse, 0x88 ;  /* 0x0000008803b77836 */ /* 0x040fe20000000000 */
[C---:B------:R-:W-:Y:S01]  /*b090*/  IADD3 R7, R3.reuse, 0x11, RZ ;  /* 0x0000001103077810 */ /* 0x040fe20007ffe0ff */
[----:B------:R-:W-:Y:S01]  /*b0a0*/  VIADD R187, R3, 0x90 ;  /* 0x0000009003bb7836 */ /* 0x000fe20000000000 */
[----:B------:R-:W-:Y:S01]  /*b0b0*/  FSEL R29, R29, -INF , P5 ;  /* 0xff8000001d1d7808 */ /* 0x000fe20002800000 */
[C---:B------:R-:W-:Y:S01]  /*b0c0*/  VIADD R191, R3.reuse, 0x98 ;  /* 0x0000009803bf7836 */ /* 0x040fe20000000000 */
[----:B------:R-:W-:Y:S01]  /*b0d0*/  ISETP.GE.AND P5, PT, R2, R7, PT ;  /* 0x000000070200720c */ /* 0x000fe20003fa6270 */
[C---:B------:R-:W-:Y:S01]  /*b0e0*/  VIADD R195, R3.reuse, 0xa0 ;  /* 0x000000a003c37836 */ /* 0x040fe20000000000 */
[C---:B------:R-:W-:Y:S01]  /*b0f0*/  ISETP.GE.AND P4, PT, R0.reuse, R11, PT ;  /* 0x0000000b0000720c */ /* 0x040fe20003f86270 */
[----:B------:R-:W-:Y:S01]  /*b100*/  VIADD R199, R3, 0xa8 ;  /* 0x000000a803c77836 */ /* 0x000fe20000000000 */
[----:B------:R-:W-:Y:S01]  /*b110*/  FSEL R35, R35, -INF , P5 ;  /* 0xff80000023237808 */ /* 0x000fe20002800000 */
[C---:B------:R-:W-:Y:S01]  /*b120*/  VIADD R203, R3.reuse, 0xb0 ;  /* 0x000000b003cb7836 */ /* 0x040fe20000000000 */
[----:B------:R-:W-:Y:S01]  /*b130*/  ISETP.GE.AND P5, PT, R0, R3, PT ;  /* 0x000000030000720c */ /* 0x000fe20003fa6270 */
[C---:B------:R-:W-:Y:S01]  /*b140*/  VIADD R207, R3.reuse, 0xb8 ;  /* 0x000000b803cf7836 */ /* 0x040fe20000000000 */
[----:B------:R-:W-:Y:S01]  /*b150*/  ISETP.GE.AND P2, PT, R2, R11, PT ;  /* 0x0000000b0200720c */ /* 0x000fe20003f46270 */
[C---:B------:R-:W-:Y:S01]  /*b160*/  VIADD R11, R3.reuse, 0x10 ;  /* 0x00000010030b7836 */ /* 0x040fe20000000000 */
[----:B------:R-:W-:Y:S01]  /*b170*/  FSEL R24, R24, -INF , P5 ;  /* 0xff80000018187808 */ /* 0x000fe20002800000 */
[----:B------:R-:W-:Y:S01]  /*b180*/  VIADD R211, R3, 0xc0 ;  /* 0x000000c003d37836 */ /* 0x000fe20000000000 */
[----:B------:R-:W-:Y:S01]  /*b190*/  FSEL R27, R27, -INF , P3 ;  /* 0xff8000001b1b7808 */ /* 0x000fe20001800000 */
[C---:B------:R-:W-:Y:S01]  /*b1a0*/  VIADD R215, R3.reuse, 0xc8 ;  /* 0x000000c803d77836 */ /* 0x040fe20000000000 */
[----:B------:R-:W-:Y:S01]  /*b1b0*/  FSEL R28, R28, -INF , P4 ;  /* 0xff8000001c1c7808 */ /* 0x000fe20002000000 */
[C---:B------:R-:W-:Y:S01]  /*b1c0*/  VIADD R221, R3.reuse, 0xd8 ;  /* 0x000000d803dd7836 */ /* 0x040fe20000000000 */
[----:B------:R-:W-:Y:S01]  /*b1d0*/  FSEL R30, R30, -INF , P2 ;  /* 0xff8000001e1e7808 */ /* 0x000fe20001000000 */
[C---:B------:R-:W-:Y:S01]  /*b1e0*/  VIADD R227, R3.reuse, 0xe8 ;  /* 0x000000e803e37836 */ /* 0x040fe20000000000 */
[----:B------:R-:W-:Y:S01]  /*b1f0*/  FMNMX R12, R24, R9, !PT ;  /* 0x00000009180c7209 */ /* 0x000fe20007800000 */
[----:B------:R-:W-:Y:S01]  /*b200*/  VIADD R233, R3, 0xf8 ;  /* 0x000000f803e97836 */ /* 0x000fe20000000000 */
[----:B------:R-:W-:-:S02]  /*b210*/  ISETP.GE.AND P3, PT, R0, R11, PT ;  /* 0x0000000b0000720c */ /* 0x000fc40003f66270 */
[----:B------:R-:W-:Y:S01]  /*b220*/  ISETP.GE.AND P4, PT, R2, R11, PT ;  /* 0x0000000b0200720c */ /* 0x000fe20003f86270 */
[C---:B------:R-:W-:Y:S01]  /*b230*/  VIADD R11, R3.reuse, 0x18 ;  /* 0x00000018030b7836 */ /* 0x040fe20000000000 */
[----:B------:R-:W-:Y:S02]  /*b240*/  ISETP.GE.AND P2, PT, R0, R7, PT ;  /* 0x000000070000720c */ /* 0x000fe40003f46270 */
[----:B------:R-:W-:Y:S02]  /*b250*/  IADD3 R7, R3, 0x19, RZ ;  /* 0x0000001903077810 */ /* 0x000fe40007ffe0ff */
[----:B------:R-:W-:Y:S02]  /*b260*/  FMNMX R13, R25, R12, !PT ;  /* 0x0000000c190d7209 */ /* 0x000fe40007800000 */
[----:B------:R-:W-:Y:S02]  /*b270*/  FSEL R34, R34, -INF , P4 ;  /* 0xff80000022227808 */ /* 0x000fe40002000000 */
[----:B------:R-:W-:-:S02]  /*b280*/  FSEL R33, R33, -INF , P2 ;  /* 0xff80000021217808 */ /* 0x000fc40001000000 */
[----:B------:R-:W-:Y:S02]  /*b290*/  FSEL R31, R31, -INF , P6 ;  /* 0xff8000001f1f7808 */ /* 0x000fe40003000000 */
[----:B------:R-:W-:Y:S02]  /*b2a0*/  FSEL R32, R32, -INF , P3 ;  /* 0xff80000020207808 */ /* 0x000fe40001800000 */
[-C--:B------:R-:W-:Y:S02]  /*b2b0*/  ISETP.GE.AND P4, PT, R0, R7.reuse, PT ;  /* 0x000000070000720c */ /* 0x080fe40003f86270 */
[----:B------:R-:W-:Y:S01]  /*b2c0*/  ISETP.GE.AND P2, PT, R2, R7, PT ;  /* 0x000000070200720c */ /* 0x000fe20003f46270 */
[C---:B------:R-:W-:Y:S01]  /*b2d0*/  VIADD R7, R3.reuse, 0x20 ;  /* 0x0000002003077836 */ /* 0x040fe20000000000 */
[-C--:B------:R-:W-:Y:S02]  /*b2e0*/  ISETP.GE.AND P6, PT, R0, R11.reuse, PT ;  /* 0x0000000b0000720c */ /* 0x080fe40003fc6270 */
[----:B------:R-:W-:Y:S01]  /*b2f0*/  ISETP.GE.AND P3, PT, R2, R11, PT ;  /* 0x0000000b0200720c */ /* 0x000fe20003f66270 */
[----:B------:R-:W-:Y:S01]  /*b300*/  VIADD R11, R3, 0x28 ;  /* 0x00000028030b7836 */ /* 0x000fe20000000000 */
[----:B------:R-:W-:-:S02]  /*b310*/  FMNMX R12, R28, R13, !PT ;  /* 0x0000000d1c0c7209 */ /* 0x000fc40007800000 */
[----:B------:R-:W-:Y:S02]  /*b320*/  FSEL R36, R36, -INF , P6 ;  /* 0xff80000024247808 */ /* 0x000fe40003000000 */
[----:B------:R-:W-:Y:S02]  /*b330*/  FSEL R38, R38, -INF , P3 ;  /* 0xff80000026267808 */ /* 0x000fe40001800000 */
[-C--:B------:R-:W-:Y:S02]  /*b340*/  ISETP.GE.AND P6, PT, R0, R7.reuse, PT ;  /* 0x000000070000720c */ /* 0x080fe40003fc6270 */
[----:B------:R-:W-:Y:S02]  /*b350*/  ISETP.GE.AND P3, PT, R2, R7, PT ;  /* 0x000000070200720c */ /* 0x000fe40003f66270 */
[----:B------:R-:W-:Y:S02]  /*b360*/  FMNMX R13, R29, R12, !PT ;  /* 0x0000000c1d0d7209 */ /* 0x000fe40007800000 */
[----:B------:R-:W-:-:S02]  /*b370*/  IADD3 R7, R3, 0x21, RZ ;  /* 0x0000002103077810 */ /* 0x000fc40007ffe0ff */
[----:B------:R-:W-:Y:S02]  /*b380*/  FSEL R37, R37, -INF , P4 ;  /* 0xff80000025257808 */ /* 0x000fe40002000000 */
[----:B------:R-:W-:Y:S02]  /*b390*/  FMNMX R12, R32, R13, !PT ;  /* 0x0000000d200c7209 */ /* 0x000fe40007800000 */
[-C--:B------:R-:W-:Y:S02]  /*b3a0*/  ISETP.GE.AND P5, PT, R0, R7.reuse, PT ;  /* 0x000000070000720c */ /* 0x080fe40003fa6270 */
[----:B------:R-:W-:Y:S02]  /*b3b0*/  ISETP.GE.AND P4, PT, R2, R7, PT ;  /* 0x000000070200720c */ /* 0x000fe40003f86270 */
[----:B------:R-:W-:Y:S02]  /*b3c0*/  IADD3 R7, R3, 0x29, RZ ;  /* 0x0000002903077810 */ /* 0x000fe40007ffe0ff */
[----:B------:R-:W-:-:S02]  /*b3d0*/  FMNMX R13, R33, R12, !PT ;  /* 0x0000000c210d7209 */ /* 0x000fc40007800000 */
[----:B------:R-:W-:Y:S02]  /*b3e0*/  FSEL R40, R40, -INF , P6 ;  /* 0xff80000028287808 */ /* 0x000fe40003000000 */
[----:B------:R-:W-:Y:S02]  /*b3f0*/  FSEL R42, R42, -INF , P3 ;  /* 0xff8000002a2a7808 */ /* 0x000fe40001800000 */
[----:B------:R-:W-:Y:S02]  /*b400*/  FSEL R41, R41, -INF , P5 ;  /* 0xff80000029297808 */ /* 0x000fe40002800000 */
[----:B------:R-:W-:Y:S02]  /*b410*/  ISETP.GE.AND P6, PT, R2, R11, PT ;  /* 0x0000000b0200720c */ /* 0x000fe40003fc6270 */
[-C--:B------:R-:W-:Y:S02]  /*b420*/  ISETP.GE.AND P3, PT, R0, R7.reuse, PT ;  /* 0x000000070000720c */ /* 0x080fe40003f66270 */
[----:B------:R-:W-:-:S02]  /*b430*/  ISETP.GE.AND P5, PT, R2, R7, PT ;  /* 0x000000070200720c */ /* 0x000fc40003fa6270 */
[----:B------:R-:W-:Y:S02]  /*b440*/  IADD3 R7, R3, 0x31, RZ ;  /* 0x0000003103077810 */ /* 0x000fe40007ffe0ff */
[----:B------:R-:W-:Y:S02]  /*b450*/  FMNMX R12, R36, R13, !PT ;  /* 0x0000000d240c7209 */ /* 0x000fe40007800000 */
[----:B------:R-:W-:Y:S02]  /*b460*/  FSEL R46, R46, -INF , P6 ;  /* 0xff8000002e2e7808 */ /* 0x000fe40003000000 */
[----:B------:R-:W-:Y:S02]  /*b470*/  FSEL R45, R45, -INF , P3 ;  /* 0xff8000002d2d7808 */ /* 0x000fe40001800000 */
[-C--:B------:R-:W-:Y:S02]  /*b480*/  ISETP.GE.AND P6, PT, R0, R7.reuse, PT ;  /* 0x000000070000720c */ /* 0x080fe40003fc6270 */
[----:B------:R-:W-:-:S02]  /*b490*/  ISETP.GE.AND P3, PT, R2, R7, PT ;  /* 0x000000070200720c */ /* 0x000fc40003f66270 */
[----:B------:R-:W-:Y:S02]  /*b4a0*/  FMNMX R7, R37, R12, !PT ;  /* 0x0000000c25077209 */ /* 0x000fe40007800000 */
[----:B------:R-:W-:Y:S02]  /*b4b0*/  FSEL R39, R39, -INF , P2 ;  /* 0xff80000027277808 */ /* 0x000fe40001000000 */
[----:B------:R-:W-:Y:S01]  /*b4c0*/  ISETP.GE.AND P2, PT, R0, R11, PT ;  /* 0x0000000b0000720c */ /* 0x000fe20003f46270 */
[----:B------:R-:W-:Y:S01]  /*b4d0*/  VIADD R11, R3, 0x30 ;  /* 0x00000030030b7836 */ /* 0x000fe20000000000 */
[----:B------:R-:W-:Y:S02]  /*b4e0*/  FMNMX R12, R40, R7, !PT ;  /* 0x00000007280c7209 */ /* 0x000fe40007800000 */
[----:B------:R-:W-:Y:S02]  /*b4f0*/  FSEL R44, R44, -INF , P2 ;  /* 0xff8000002c2c7808 */ /* 0x000fe40001000000 */
[----:B------:R-:W-:-:S02]  /*b500*/  FMNMX R13, R41, R12, !PT ;  /* 0x0000000c290d7209 */ /* 0x000fc40007800000 */
[----:B------:R-:W-:Y:S02]  /*b510*/  FSEL R43, R43, -INF , P4 ;  /* 0xff8000002b2b7808 */ /* 0x000fe40002000000 */
[----:B------:R-:W-:Y:S02]  /*b520*/  ISETP.GE.AND P4, PT, R0, R11, PT ;  /* 0x0000000b0000720c */ /* 0x000fe40003f86270 */
[----:B------:R-:W-:Y:S02]  /*b530*/  FMNMX R12, R44, R13, !PT ;  /* 0x0000000d2c0c7209 */ /* 0x000fe40007800000 */
[----:B------:R-:W-:Y:S01]  /*b540*/  ISETP.GE.AND P2, PT, R2, R11, PT ;  /* 0x0000000b0200720c */ /* 0x000fe20003f46270 */
[----:B------:R-:W-:Y:S01]  /*b550*/  VIADD R11, R3, 0x38 ;  /* 0x00000038030b7836 */ /* 0x000fe20000000000 */
[----:B------:R-:W-:Y:S02]  /*b560*/  FSEL R48, R48, -INF , P4 ;  /* 0xff80000030307808 */ /* 0x000fe40002000000 */
[----:B------:R-:W-:-:S02]  /*b570*/  FMNMX R13, R45, R12, !PT ;  /* 0x0000000c2d0d7209 */ /* 0x000fc40007800000 */
[----:B------:R-:W-:Y:S02]  /*b580*/  FSEL R47, R47, -INF , P5 ;  /* 0xff8000002f2f7808 */ /* 0x000fe40002800000 */
[----:B------:R-:W-:Y:S02]  /*b590*/  ISETP.GE.AND P5, PT, R0, R11, PT ;  /* 0x0000000b0000720c */ /* 0x000fe40003fa6270 */
[----:B------:R-:W-:Y:S02]  /*b5a0*/  IADD3 R7, R3, 0x39, RZ ;  /* 0x0000003903077810 */ /* 0x000fe40007ffe0ff */
[----:B------:R-:W-:Y:S02]  /*b5b0*/  FSEL R49, R49, -INF , P6 ;  /* 0xff80000031317808 */ /* 0x000fe40003000000 */
[----:B------:R-:W-:Y:S02]  /*b5c0*/  FMNMX R12, R48, R13, !PT ;  /* 0x0000000d300c7209 */ /* 0x000fe40007800000 */
[----:B------:R-:W-:Y:S01]  /*b5d0*/  ISETP.GE.AND P4, PT, R2, R11, PT ;  /* 0x0000000b0200720c */ /* 0x000fe20003f86270 */
[----:B------:R-:W-:Y:S01]  /*b5e0*/  VIADD R11, R3, 0x40 ;  /* 0x00000040030b7836 */ /* 0x000fe20000000000 */
[----:B------:R-:W-:-:S02]  /*b5f0*/  FSEL R50, R50, -INF , P2 ;  /* 0xff80000032327808 */ /* 0x000fc40001000000 */
[-C--:B------:R-:W-:Y:S02]  /*b600*/  ISETP.GE.AND P2, PT, R0, R7.reuse, PT ;  /* 0x000000070000720c */ /* 0x080fe40003f46270 */
[----:B------:R-:W-:Y:S02]  /*b610*/  FSEL R52, R52, -INF , P5 ;  /* 0xff80000034347808 */ /* 0x000fe40002800000 */
[----:B------:R-:W-:Y:S02]  /*b620*/  FMNMX R13, R49, R12, !PT ;  /* 0x0000000c310d7209 */ /* 0x000fe40007800000 */
[----:B------:R-:W-:Y:S02]  /*b630*/  ISETP.GE.AND P6, PT, R2, R7, PT ;  /* 0x000000070200720c */ /* 0x000fe40003fc6270 */
[----:B------:R-:W-:Y:S02]  /*b640*/  FSEL R51, R51, -INF , P3 ;  /* 0xff80000033337808 */ /* 0x000fe40001800000 */
[----:B------:R-:W-:-:S02]  /*b650*/  ISETP.GE.AND P3, PT, R0, R11, PT ;  /* 0x0000000b0000720c */ /* 0x000fc40003f66270 */
[----:B------:R-:W-:Y:S02]  /*b660*/  IADD3 R7, R3, 0x41, RZ ;  /* 0x0000004103077810 */ /* 0x000fe40007ffe0ff */
[----:B------:R-:W-:Y:S02]  /*b670*/  FSEL R53, R53, -INF , P2 ;  /* 0xff80000035357808 */ /* 0x000fe40001000000 */
[----:B------:R-:W-:Y:S02]  /*b680*/  FMNMX R12, R52, R13, !PT ;  /* 0x0000000d340c7209 */ /* 0x000fe40007800000 */
[----:B------:R-:W-:Y:S01]  /*b690*/  ISETP.GE.AND P5, PT, R2, R11, PT ;  /* 0x0000000b0200720c */ /* 0x000fe20003fa6270 */
[----:B------:R-:W-:Y:S01]  /*b6a0*/  VIADD R11, R3, 0x48 ;  /* 0x00000048030b7836 */ /* 0x000fe20000000000 */
[----:B------:R-:W-:Y:S02]  /*b6b0*/  FSEL R54, R54, -INF , P4 ;  /* 0xff80000036367808 */ /* 0x000fe40002000000 */
[----:B------:R-:W-:-:S02]  /*b6c0*/  ISETP.GE.AND P4, PT, R0, R7, PT ;  /* 0x000000070000720c */ /* 0x000fc40003f86270 */
[----:B------:R-:W-:Y:S02]  /*b6d0*/  FSEL R56, R56, -INF , P3 ;  /* 0xff80000038387808 */ /* 0x000fe40001800000 */
[----:B------:R-:W-:Y:S02]  /*b6e0*/  FMNMX R13, R53, R12, !PT ;  /* 0x0000000c350d7209 */ /* 0x000fe40007800000 */
[----:B------:R-:W-:Y:S02]  /*b6f0*/  ISETP.GE.AND P2, PT, R2, R7, PT ;  /* 0x000000070200720c */ /* 0x000fe40003f46270 */
[----:B------:R-:W-:Y:S02]  /*b700*/  FSEL R55, R55, -INF , P6 ;  /* 0xff80000037377808 */ /* 0x000fe40003000000 */
[----:B------:R-:W-:Y:S02]  /*b710*/  ISETP.GE.AND P6, PT, R0, R11, PT ;  /* 0x0000000b0000720c */ /* 0x000fe40003fc6270 */
[----:B------:R-:W-:-:S02]  /*b720*/  IADD3 R7, R3, 0x49, RZ ;  /* 0x0000004903077810 */ /* 0x000fc40007ffe0ff */
[----:B------:R-:W-:Y:S02]  /*b730*/  FSEL R57, R57, -INF , P4 ;  /* 0xff80000039397808 */ /* 0x000fe40002000000 */
[----:B------:R-:W-:Y:S02]  /*b740*/  FMNMX R12, R56, R13, !PT ;  /* 0x0000000d380c7209 */ /* 0x000fe40007800000 */
[----:B------:R-:W-:Y:S01]  /*b750*/  ISETP.GE.AND P3, PT, R2, R11, PT ;  /* 0x0000000b0200720c */ /* 0x000fe20003f66270 */
[----:B------:R-:W-:Y:S01]  /*b760*/  VIADD R11, R3, 0x50 ;  /* 0x00000050030b7836 */ /* 0x000fe20000000000 */
[----:B------:R-:W-:Y:S02]  /*b770*/  ISETP.GE.AND P4, PT, R0, R7, PT ;  /* 0x000000070000720c */ /* 0x000fe40003f86270 */
[----:B------:R-:W-:Y:S02]  /*b780*/  FSEL R60, R60, -INF , P6 ;  /* 0xff8000003c3c7808 */ /* 0x000fe40003000000 */
[----:B------:R-:W-:-:S02]  /*b790*/  FMNMX R17, R57, R12, !PT ;  /* 0x0000000c39117209 */ /* 0x000fc40007800000 */
[----:B------:R-:W-:Y:S02]  /*b7a0*/  IADD3 R13, R3, 0x51, RZ ;  /* 0x00000051030d7810 */ /* 0x000fe40007ffe0ff */
[----:B------:R-:W-:Y:S02]  /*b7b0*/  ISETP.GE.AND P6, PT, R0, R11, PT ;  /* 0x0000000b0000720c */ /* 0x000fe40003fc6270 */
[----:B------:R-:W-:Y:S02]  /*b7c0*/  FSEL R61, R61, -INF , P4 ;  /* 0xff8000003d3d7808 */ /* 0x000fe40002000000 */
[----:B------:R-:W-:Y:S02]  /*b7d0*/  FMNMX R12, R60, R17, !PT ;  /* 0x000000113c0c7209 */ /* 0x000fe40007800000 */
[----:B------:R-:W-:Y:S02]  /*b7e0*/  ISETP.GE.AND P4, PT, R0, R13, PT ;  /* 0x0000000d0000720c */ /* 0x000fe40003f86270 */
[----:B------:R-:W-:-:S02]  /*b7f0*/  FSEL R64, R64, -INF , P6 ;  /* 0xff80000040407808 */ /* 0x000fc40003000000 */
[----:B------:R-:W-:Y:S02]  /*b800*/  FMNMX R21, R61, R12, !PT ;  /* 0x0000000c3d157209 */ /* 0x000fe40007800000 */
[----:B------:R-:W-:Y:S02]  /*b810*/  IADD3 R17, R3, 0x59, RZ ;  /* 0x0000005903117810 */ /* 0x000fe40007ffe0ff */
[----:B------:R-:W-:Y:S02]  /*b820*/  ISETP.GE.AND P6, PT, R0, R15, PT ;  /* 0x0000000f0000720c */ /* 0x000fe40003fc6270 */
[----:B------:R-:W-:Y:S02]  /*b830*/  FSEL R65, R65, -INF , P4 ;  /* 0xff80000041417808 */ /* 0x000fe40002000000 */
[----:B------:R-:W-:Y:S02]  /*b840*/  FMNMX R12, R64, R21, !PT ;  /* 0x00000015400c7209 */ /* 0x000fe40007800000 */
[----:B------:R-:W-:-:S02]  /*b850*/  ISETP.GE.AND P4, PT, R0, R17, PT ;  /* 0x000000110000720c */ /* 0x000fc40003f86270 */
[----:B------:R-:W-:Y:S02]  /*b860*/  FSEL R68, R68, -INF , P6 ;  /* 0xff80000044447808 */ /* 0x000fe40003000000 */
[----:B------:R-:W-:Y:S02]  /*b870*/  FMNMX R169, R65, R12, !PT ;  /* 0x0000000c41a97209 */ /* 0x000fe40007800000 */
[----:B------:R-:W-:Y:S02]  /*b880*/  IADD3 R21, R3, 0x61, RZ ;  /* 0x0000006103157810 */ /* 0x000fe40007ffe0ff */
[----:B------:R-:W-:Y:S02]  /*b890*/  ISETP.GE.AND P6, PT, R0, R19, PT ;  /* 0x000000130000720c */ /* 0x000fe40003fc6270 */
[----:B------:R-:W-:Y:S02]  /*b8a0*/  FSEL R69, R69, -INF , P4 ;  /* 0xff80000045457808 */ /* 0x000fe40002000000 */
[----:B------:R-:W-:-:S02]  /*b8b0*/  FMNMX R12, R68, R169, !PT ;  /* 0x000000a9440c7209 */ /* 0x000fc40007800000 */
[----:B------:R-:W-:Y:S02]  /*b8c0*/  ISETP.GE.AND P4, PT, R0, R21, PT ;  /* 0x000000150000720c */ /* 0x000fe40003f86270 */
[----:B------:R-:W-:Y:S02]  /*b8d0*/  FSEL R72, R72, -INF , P6 ;  /* 0xff80000048487808 */ /* 0x000fe40003000000 */
[----:B------:R-:W-:Y:S02]  /*b8e0*/  FMNMX R173, R69, R12, !PT ;  /* 0x0000000c45ad7209 */ /* 0x000fe40007800000 */
[----:B------:R-:W-:Y:S02]  /*b8f0*/  IADD3 R169, R3, 0x69, RZ ;  /* 0x0000006903a97810 */ /* 0x000fe40007ffe0ff */
[----:B------:R-:W-:Y:S02]  /*b900*/  ISETP.GE.AND P6, PT, R0, R23, PT ;  /* 0x000000170000720c */ /* 0x000fe40003fc6270 */
[----:B------:R-:W-:-:S02]  /*b910*/  FSEL R73, R73, -INF , P4 ;  /* 0xff80000049497808 */ /* 0x000fc40002000000 */
[----:B------:R-:W-:Y:S02]  /*b920*/  FMNMX R12, R72, R173, !PT ;  /* 0x000000ad480c7209 */ /* 0x000fe40007800000 */
[----:B------:R-:W-:Y:S02]  /*b930*/  ISETP.GE.AND P4, PT, R0, R169, PT ;  /* 0x000000a90000720c */ /* 0x000fe40003f86270 */
[----:B------:R-:W-:Y:S02]  /*b940*/  FSEL R76, R76, -INF , P6 ;  /* 0xff8000004c4c7808 */ /* 0x000fe40003000000 */
[----:B------:R-:W-:Y:S02]  /*b950*/  FMNMX R177, R73, R12, !PT ;  /* 0x0000000c49b17209 */ /* 0x000fe40007800000 */
[----:B------:R-:W-:Y:S02]  /*b960*/  IADD3 R173, R3, 0x71, RZ ;  /* 0x0000007103ad7810 */ /* 0x000fe40007ffe0ff */
[----:B------:R-:W-:-:S02]  /*b970*/  ISETP.GE.AND P6, PT, R0, R171, PT ;  /* 0x000000ab0000720c */ /* 0x000fc40003fc6270 */
[----:B------:R-:W-:Y:S02]  /*b980*/  FSEL R77, R77, -INF , P4 ;  /* 0xff8000004d4d7808 */ /* 0x000fe40002000000 */
[----:B------:R-:W-:Y:S02]  /*b990*/  FMNMX R12, R76, R177, !PT ;  /* 0x000000b14c0c7209 */ /* 0x000fe40007800000 */
[----:B------:R-:W-:Y:S02]  /*b9a0*/  ISETP.GE.AND P4, PT, R0, R173, PT ;  /* 0x000000ad0000720c */ /* 0x000fe40003f86270 */
[----:B------:R-:W-:Y:S02]  /*b9b0*/  FSEL R80, R80, -INF , P6 ;  /* 0xff80000050507808 */ /* 0x000fe40003000000 */
[----:B------:R-:W-:Y:S02]  /*b9c0*/  FMNMX R181, R77, R12, !PT ;  /* 0x0000000c4db57209 */ /* 0x000fe40007800000 */
[----:B------:R-:W-:-:S02]  /*b9d0*/  IADD3 R177, R3, 0x79, RZ ;  /* 0x0000007903b17810 */ /* 0x000fc40007ffe0ff */
[----:B------:R-:W-:Y:S02]  /*b9e0*/  ISETP.GE.AND P6, PT, R0, R175, PT ;  /* 0x000000af0000720c */ /* 0x000fe40003fc6270 */
[----:B------:R-:W-:Y:S02]  /*b9f0*/  FSEL R81, R81, -INF , P4 ;  /* 0xff80000051517808 */ /* 0x000fe40002000000 */
[----:B------:R-:W-:Y:S02]  /*ba00*/  FMNMX R12, R80, R181, !PT ;  /* 0x000000b5500c7209 */ /* 0x000fe40007800000 */
        /* <DEDUP_REMOVED lines=65> */
[----:B------:R-:W-:Y:S01]  /*be20*/  FMNMX R219, R12, R217, !PT ;  /* 0x000000d90cdb7209 */ /* 0x000fe20007800000 */
[C---:B------:R-:W-:Y:S01]  /*be30*/  VIADD R217, R3.reuse, 0xd0 ;  /* 0x000000d003d97836 */ /* 0x040fe20000000000 */
        /* <DEDUP_REMOVED lines=13> */
[----:B------:R-:W-:Y:S01]  /*bf10*/  FMNMX R225, R14, R223, !PT ;  /* 0x000000df0ee17209 */ /* 0x000fe20007800000 */
[C---:B------:R-:W-:Y:S01]  /*bf20*/  VIADD R223, R3.reuse, 0xe0 ;  /* 0x000000e003df7836 */ /* 0x040fe20000000000 */
        /* <DEDUP_REMOVED lines=13> */
[----:B------:R-:W-:Y:S01]  /*c000*/  FMNMX R231, R16, R229, !PT ;  /* 0x000000e510e77209 */ /* 0x000fe20007800000 */
[C---:B------:R-:W-:Y:S01]  /*c010*/  VIADD R229, R3.reuse, 0xf0 ;  /* 0x000000f003e57836 */ /* 0x040fe20000000000 */
        /* <DEDUP_REMOVED lines=18> */
[----:B------:R-:W-:Y:S02]  /*c140*/  FSEL R58, R58, -INF , P5 ;  /* 0xff8000003a3a7808 */ /* 0x000fe40002800000 */
[----:B------:R-:W-:Y:S02]  /*c150*/  ISETP.GE.AND P5, PT, R2, R7, PT ;  /* 0x000000070200720c */ /* 0x000fe40003fa6270 */
[----:B------:R-:W-:Y:S02]  /*c160*/  ISETP.GE.AND P4, PT, R0, R235, PT ;  /* 0x000000eb0000720c */ /* 0x000fe40003f86270 */
[----:B------:R-:W-:Y:S02]  /*c170*/  FSEL R148, R148, -INF , P6 ;  /* 0xff80000094947808 */ /* 0x000fe40003000000 */
[----:B------:R-:W-:-:S02]  /*c180*/  FMNMX R7, R145, R18, !PT ;  /* 0x0000001291077209 */ /* 0x000fc40007800000 */
[----:B------:R-:W-:Y:S02]  /*c190*/  FSEL R149, R149, -INF , P4 ;  /* 0xff80000095957808 */ /* 0x000fe40002000000 */
[----:B------:R-:W-:Y:S02]  /*c1a0*/  FMNMX R18, R148, R7, !PT ;  /* 0x0000000794127209 */ /* 0x000fe40007800000 */
[C---:B------:R-:W-:Y:S02]  /*c1b0*/  ISETP.GE.AND P6, PT, R2.reuse, R17, PT ;  /* 0x000000110200720c */ /* 0x040fe40003fc6270 */
[----:B------:R-:W-:Y:S02]  /*c1c0*/  FMNMX R18, R149, R18, !PT ;  /* 0x0000001295127209 */ /* 0x000fe40007800000 */
[----:B------:R-:W-:Y:S02]  /*c1d0*/  FSEL R71, R71, -INF , P6 ;  /* 0xff80000047477808 */ /* 0x000fe40003000000 */
[C---:B------:R-:W-:Y:S01]  /*c1e0*/  ISETP.GE.AND P6, PT, R2.reuse, R171, PT ;  /* 0x000000ab0200720c */ /* 0x040fe20003fc6270 */
[----:B------:R-:W1:Y:S01]  /*c1f0*/  SHFL.BFLY PT, R7, R18, 0x1, 0x1f ;  /* 0x0c201f0012077f89 */ /* 0x000e6200000e0000 */
[----:B------:R-:W-:-:S02]  /*c200*/  ISETP.GE.AND P4, PT, R2, R13, PT ;  /* 0x0000000d0200720c */ /* 0x000fc40003f86270 */
[----:B------:R-:W-:Y:S02]  /*c210*/  FSEL R82, R82, -INF , P6 ;  /* 0xff80000052527808 */ /* 0x000fe40003000000 */
[C---:B------:R-:W-:Y:S02]  /*c220*/  ISETP.GE.AND P6, PT, R2.reuse, R181, PT ;  /* 0x000000b50200720c */ /* 0x040fe40003fc6270 */
[----:B------:R-:W-:Y:S02]  /*c230*/  FSEL R67, R67, -INF , P4 ;  /* 0xff80000043437808 */ /* 0x000fe40002000000 */
[C---:B------:R-:W-:Y:S02]  /*c240*/  ISETP.GE.AND P4, PT, R2.reuse, R23, PT ;  /* 0x000000170200720c */ /* 0x040fe40003f86270 */
[----:B------:R-:W-:Y:S02]  /*c250*/  FSEL R91, R91, -INF , P6 ;  /* 0xff8000005b5b7808 */ /* 0x000fe40003000000 */
[----:B------:R-:W-:-:S02]  /*c260*/  ISETP.GE.AND P6, PT, R2, R191, PT ;  /* 0x000000bf0200720c */ /* 0x000fc40003fc6270 */
[----:B------:R-:W-:Y:S02]  /*c270*/  FSEL R78, R78, -INF , P4 ;  /* 0xff8000004e4e7808 */ /* 0x000fe40002000000 */
[----:B------:R-:W-:Y:S02]  /*c280*/  ISETP.GE.AND P4, PT, R2, R177, PT ;  /* 0x000000b10200720c */ /* 0x000fe40003f86270 */
[----:B------:R-:W-:Y:S02]  /*c290*/  FSEL R102, R102, -INF , P6 ;  /* 0xff80000066667808 */ /* 0x000fe40003000000 */
[----:B------:R-:W-:Y:S02]  /*c2a0*/  ISETP.GE.AND P6, PT, R2, R201, PT ;  /* 0x000000c90200720c */ /* 0x000fe40003fc6270 */
[----:B------:R-:W-:Y:S02]  /*c2b0*/  FSEL R63, R63, -INF , P5 ;  /* 0xff8000003f3f7808 */ /* 0x000fe40002800000 */
[----:B-1----:R-:W-:-:S02]  /*c2c0*/  FMNMX R7, R18, R7, !PT ;  /* 0x0000000712077209 */ /* 0x002fc40007800000 */
[----:B------:R-:W-:Y:S02]  /*c2d0*/  FSEL R59, R59, -INF , P2 ;  /* 0xff8000003b3b7808 */ /* 0x000fe40001000000 */
[C---:B------:R-:W-:Y:S01]  /*c2e0*/  ISETP.GE.AND P5, PT, R2.reuse, R19, PT ;  /* 0x000000130200720c */ /* 0x040fe20003fa6270 */
[----:B------:R-:W1:Y:S01]  /*c2f0*/  SHFL.BFLY PT, R18, R7, 0x2, 0x1f ;  /* 0x0c401f0007127f89 */ /* 0x000e6200000e0000 */
[----:B------:R-:W-:Y:S02]  /*c300*/  FSEL R87, R87, -INF , P4 ;  /* 0xff80000057577808 */ /* 0x000fe40002000000 */
[C---:B------:R-:W-:Y:S02]  /*c310*/  ISETP.GE.AND P2, PT, R2.reuse, R11, PT ;  /* 0x0000000b0200720c */ /* 0x040fe40003f46270 */
[----:B------:R-:W-:Y:S02]  /*c320*/  ISETP.GE.AND P4, PT, R2, R187, PT ;  /* 0x000000bb0200720c */ /* 0x000fe40003f86270 */
[----:B------:R-:W-:-:S02]  /*c330*/  FSEL R111, R111, -INF , P6 ;  /* 0xff8000006f6f7808 */ /* 0x000fc40003000000 */
[----:B------:R-:W-:Y:S02]  /*c340*/  ISETP.GE.AND P6, PT, R2, R211, PT ;  /* 0x000000d30200720c */ /* 0x000fe40003fc6270 */
[----:B------:R-:W-:Y:S02]  /*c350*/  FSEL R74, R74, -INF , P5 ;  /* 0xff8000004a4a7808 */ /* 0x000fe40002800000 */
[----:B------:R-:W-:Y:S02]  /*c360*/  FSEL R66, R66, -INF , P2 ;  /* 0xff80000042427808 */ /* 0x000fe40001000000 */
[----:B------:R-:W-:Y:S02]  /*c370*/  ISETP.GE.AND P5, PT, R2, R173, PT ;  /* 0x000000ad0200720c */ /* 0x000fe40003fa6270 */
[----:B------:R-:W-:Y:S02]  /*c380*/  FSEL R98, R98, -INF , P4 ;  /* 0xff80000062627808 */ /* 0x000fe40002000000 */
[----:B------:R-:W-:-:S02]  /*c390*/  ISETP.GE.AND P2, PT, R2, R21, PT ;  /* 0x000000150200720c */ /* 0x000fc40003f46270 */
[----:B------:R-:W-:Y:S02]  /*c3a0*/  ISETP.GE.AND P4, PT, R2, R197, PT ;  /* 0x000000c50200720c */ /* 0x000fe40003f86270 */
[----:B------:R-:W-:Y:S02]  /*c3b0*/  FSEL R122, R122, -INF , P6 ;  /* 0xff8000007a7a7808 */ /* 0x000fe40003000000 */
[----:B-1----:R-:W-:Y:S02]  /*c3c0*/  FMNMX R7, R7, R18, !PT ;  /* 0x0000001207077209 */ /* 0x002fe40007800000 */
[----:B------:R-:W-:Y:S02]  /*c3d0*/  FSEL R83, R83, -INF , P5 ;  /* 0xff80000053537808 */ /* 0x000fe40002800000 */
[----:B------:R-:W-:Y:S02]  /*c3e0*/  FSETP.NEU.AND P6, PT, R7, -INF , PT ;  /* 0xff8000000700780b */ /* 0x000fe40003fcd000 */
[----:B------:R-:W-:-:S02]  /*c3f0*/  FSEL R62, R62, -INF , P3 ;  /* 0xff8000003e3e7808 */ /* 0x000fc40001800000 */
[----:B------:R-:W-:Y:S02]  /*c400*/  FSEL R75, R75, -INF , P2 ;  /* 0xff8000004b4b7808 */ /* 0x000fe40001000000 */
[C---:B------:R-:W-:Y:S02]  /*c410*/  ISETP.GE.AND P5, PT, R2.reuse, R183, PT ;  /* 0x000000b70200720c */ /* 0x040fe40003fa6270 */
[----:B------:R-:W-:Y:S02]  /*c420*/  FSEL R107, R107, -INF , P4 ;  /* 0xff8000006b6b7808 */ /* 0x000fe40002000000 */
[C---:B------:R-:W-:Y:S02]  /*c430*/  ISETP.GE.AND P3, PT, R2.reuse, R15, PT ;  /* 0x0000000f0200720c */ /* 0x040fe40003f66270 */
[C---:B------:R-:W-:Y:S02]  /*c440*/  ISETP.GE.AND P2, PT, R2.reuse, R175, PT ;  /* 0x000000af0200720c */ /* 0x040fe40003f46270 */
[----:B------:R-:W-:-:S02]  /*c450*/  ISETP.GE.AND P4, PT, R2, R207, PT ;  /* 0x000000cf0200720c */ /* 0x000fc40003f86270 */
[----:B------:R-:W-:Y:S02]  /*c460*/  FSEL R18, R7, RZ, P6 ;  /* 0x000000ff07127208 */ /* 0x000fe40003000000 */
[----:B------:R-:W-:Y:S02]  /*c470*/  FSEL R94, R94, -INF , P5 ;  /* 0xff8000005e5e7808 */ /* 0x000fe40002800000 */
[----:B------:R-:W-:Y:S01]  /*c480*/  FSEL R70, R70, -INF , P3 ;  /* 0xff80000046467808 */ /* 0x000fe20001800000 */
[----:B------:R-:W-:Y:S01]  /*c490*/  FMUL R13, R18, UR17 ;  /* 0x00000011120d7c20 */ /* 0x000fe20008400000 */
[----:B------:R-:W-:Y:S02]  /*c4a0*/  FSEL R86, R86, -INF , P2 ;  /* 0xff80000056567808 */ /* 0x000fe40001000000 */
[----:B------:R-:W-:Y:S01]  /*c4b0*/  ISETP.GE.AND P5, PT, R2, R193, PT ;  /* 0x000000c10200720c */ /* 0x000fe20003fa6270 */
[--C-:B------:R-:W-:Y:S01]  /*c4c0*/  FFMA R24, R24, UR17, -R13.reuse ;  /* 0x0000001118187c23 */ /* 0x100fe2000800080d */
[----:B------:R-:W-:Y:S01]  /*c4d0*/  FSEL R118, R118, -INF , P4 ;  /* 0xff80000076767808 */ /* 0x000fe20002000000 */
[--C-:B------:R-:W-:Y:S01]  /*c4e0*/  FFMA R15, R25, UR17, -R13.reuse ;  /* 0x00000011190f7c23 */ /* 0x100fe2000800080d */
[C---:B------:R-:W-:Y:S01]  /*c4f0*/  ISETP.GE.AND P3, PT, R2.reuse, R169, PT ;  /* 0x000000a90200720c */ /* 0x040fe20003f66270 */
[--C-:B------:R-:W-:Y:S01]  /*c500*/  FFMA R20, R29, UR17, -R13.reuse ;  /* 0x000000111d147c23 */ /* 0x100fe2000800080d */
[----:B------:R-:W-:Y:S01]  /*c510*/  ISETP.GE.AND P2, PT, R2, R185, PT ;  /* 0x000000b90200720c */ /* 0x000fe20003f46270 */
[--C-:B------:R-:W-:Y:S01]  /*c520*/  FFMA R17, R28, UR17, -R13.reuse ;  /* 0x000000111c117c23 */ /* 0x100fe2000800080d */
[----:B------:R-:W-:Y:S01]  /*c530*/  ISETP.GE.AND P4, PT, R2, R117, PT ;  /* 0x000000750200720c */ /* 0x000fe20003f86270 */
[--C-:B------:R-:W-:Y:S01]  /*c540*/  FFMA R28, R32, UR17, -R13.reuse ;  /* 0x00000011201c7c23 */ /* 0x100fe2000800080d */
[----:B------:R-:W-:Y:S01]  /*c550*/  FSEL R103, R103, -INF , P5 ;  /* 0xff80000067677808 */ /* 0x000fe20002800000 */
[--C-:B------:R-:W-:Y:S01]  /*c560*/  FFMA R25, R33, UR17, -R13.reuse ;  /* 0x0000001121197c23 */ /* 0x100fe2000800080d */
[----:B------:R-:W-:Y:S01]  /*c570*/  FSEL R79, R79, -INF , P3 ;  /* 0xff8000004f4f7808 */ /* 0x000fe20001800000 */
[--C-:B------:R-:W-:Y:S01]  /*c580*/  FFMA R29, R36, UR17, -R13.reuse ;  /* 0x00000011241d7c23 */ /* 0x100fe2000800080d */
[----:B------:R-:W-:Y:S01]  /*c590*/  FSEL R95, R95, -INF , P2 ;  /* 0xff8000005f5f7808 */ /* 0x000fe20001000000 */
[--C-:B------:R-:W-:Y:S01]  /*c5a0*/  FFMA R32, R41, UR17, -R13.reuse ;  /* 0x0000001129207c23 */ /* 0x100fe2000800080d */
[----:B------:R-:W-:Y:S01]  /*c5b0*/  ISETP.GE.AND P5, PT, R2, R203, PT ;  /* 0x000000cb0200720c */ /* 0x000fe20003fa6270 */
[--C-:B------:R-:W-:Y:S01]  /*c5c0*/  FFMA R33, R40, UR17, -R13.reuse ;  /* 0x0000001128217c23 */ /* 0x100fe2000800080d */
[----:B------:R-:W-:Y:S01]  /*c5d0*/  FSEL R127, R127, -INF , P4 ;  /* 0xff8000007f7f7808 */ /* 0x000fe20002000000 */
[--C-:B------:R-:W-:Y:S01]  /*c5e0*/  FFMA R37, R37, UR17, -R13.reuse ;  /* 0x0000001125257c23 */ /* 0x100fe2000800080d */
[----:B------:R-:W-:Y:S01]  /*c5f0*/  ISETP.GE.AND P3, PT, R2, R179, PT ;  /* 0x000000b30200720c */ /* 0x000fe20003f66270 */
[--C-:B------:R-:W-:Y:S01]  /*c600*/  FFMA R44, R44, UR17, -R13.reuse ;  /* 0x000000112c2c7c23 */ /* 0x100fe2000800080d */
[C---:B------:R-:W-:Y:S01]  /*c610*/  ISETP.GE.AND P2, PT, R2.reuse, R195, PT ;  /* 0x000000c30200720c */ /* 0x040fe20003f46270 */
        /* <DEDUP_REMOVED lines=15> */
[----:B------:R-:W-:Y:S01]  /*c710*/  ISETP.GE.AND P2, PT, R2, R205, PT ;  /* 0x000000cd0200720c */ /* 0x000fe20003f46270 */
[--C-:B------:R-:W-:Y:S01]  /*c720*/  FFMA R49, R72, UR17, -R13.reuse ;  /* 0x0000001148317c23 */ /* 0x100fe2000800080d */
[----:B------:R-:W-:Y:S01]  /*c730*/  FSETP.GEU.AND P4, PT, R24, -126, PT ;  /* 0xc2fc00001800780b */ /* 0x000fe20003f8e000 */
        /* <DEDUP_REMOVED lines=9> */
[----:B------:R-:W-:Y:S01]  /*c7d0*/  ISETP.GE.AND P3, PT, R2, R199, PT ;  /* 0x000000c70200720c */ /* 0x000fe20003f66270 */
[--C-:B------:R-:W-:Y:S01]  /*c7e0*/  FFMA R84, R84, UR17, -R13.reuse ;  /* 0x0000001154547c23 */ /* 0x100fe2000800080d */
[----:B------:R-:W-:Y:S01]  /*c7f0*/  ISETP.GE.AND P2, PT, R2, R215, PT ;  /* 0x000000d70200720c */ /* 0x000fe20003f46270 */
[----:B------:R-:W-:Y:S01]  /*c800*/  @!P4 FMUL R24, R24, 0.5 ;  /* 0x3f0000001818c820 */ /* 0x000fe20000400000 */
[----:B------:R-:W-:Y:S01]  /*c810*/  FSEL R131, R131, -INF , P5 ;  /* 0xff80000083837808 */ /* 0x000fe20002800000 */
[--C-:B------:R-:W-:Y:S01]  /*c820*/  FFMA R56, R85, UR17, -R13.reuse ;  /* 0x0000001155387c23 */ /* 0x100fe2000800080d */
[----:B------:R-:W-:Y:S01]  /*c830*/  FSEL R110, R110, -INF , P3 ;  /* 0xff8000006e6e7808 */ /* 0x000fe20001800000 */
[--C-:B------:R-:W-:Y:S01]  /*c840*/  FFMA R92, R92, UR17, -R13.reuse ;  /* 0x000000115c5c7c23 */ /* 0x100fe2000800080d */
[----:B------:R-:W-:Y:S01]  /*c850*/  FSEL R126, R126, -INF , P2 ;  /* 0xff8000007e7e7808 */ /* 0x000fe20001000000 */
[----:B------:R-:W1:Y:S01]  /*c860*/  MUFU.EX2 R24, R24 ;  /* 0x0000001800187308 */ /* 0x000e620000000800 */
[----:B------:R-:W-:Y:S01]  /*c870*/  ISETP.GE.AND P5, PT, R2, R227, PT ;  /* 0x000000e30200720c */ /* 0x000fe20003fa6270 */
        /* <DEDUP_REMOVED lines=11> */
[----:B------:R-:W-:Y:S01]  /*c930*/  FSETP.GEU.AND P5, PT, R15, -126, PT ;  /* 0xc2fc00000f00780b */ /* 0x000fe20003fae000 */
[--C-:B------:R-:W-:Y:S01]  /*c940*/  FFMA R14, R14, UR17, -R13.reuse ;  /* 0x000000110e0e7c23 */ /* 0x100fe2000800080d */
[----:B------:R-:W-:Y:S01]  /*c950*/  ISETP.GE.AND P3, PT, R2, R217, PT ;  /* 0x000000d90200720c */ /* 0x000fe20003f66270 */
[--C-:B------:R-:W-:Y:S01]  /*c960*/  FFMA R16, R16, UR17, -R13.reuse ;  /* 0x0000001110107c23 */ /* 0x100fe2000800080d */
[----:B------:R-:W-:Y:S01]  /*c970*/  ISETP.GE.AND P2, PT, R2, R133, PT ;  /* 0x000000850200720c */ /* 0x000fe20003f46270 */
[----:B-1----:R-:W-:Y:S01]  /*c980*/  @!P4 FMUL R24, R24, R24 ;  /* 0x000000181818c220 */ /* 0x002fe20000400000 */
[----:B------:R-:W-:Y:S01]  /*c990*/  FSEL R130, R130, -INF , P3 ;  /* 0xff80000082827808 */ /* 0x000fe20001800000 */
[--C-:B------:R-:W-:Y:S01]  /*c9a0*/  FFMA R104, R136, UR17, -R13.reuse ;  /* 0x0000001188687c23 */ /* 0x100fe2000800080d */
[----:B------:R-:W-:Y:S01]  /*c9b0*/  FSEL R143, R143, -INF , P2 ;  /* 0xff8000008f8f7808 */ /* 0x000fe20001000000 */
[--C-:B------:R-:W-:Y:S01]  /*c9c0*/  FFMA R85, R141, UR17, -R13.reuse ;  /* 0x000000118d557c23 */ /* 0x100fe2000800080d */
[C---:B------:R-:W-:Y:S01]  /*c9d0*/  ISETP.GE.AND P3, PT, R2.reuse, R225, PT ;  /* 0x000000e10200720c */ /* 0x040fe20003f66270 */
[--C-:B------:R-:W-:Y:S01]  /*c9e0*/  FFMA R81, R137, UR17, -R13.reuse ;  /* 0x0000001189517c23 */ /* 0x100fe2000800080d */
[----:B------:R-:W-:Y:S01]  /*c9f0*/  ISETP.GE.AND P2, PT, R2, R233, PT ;  /* 0x000000e90200720c */ /* 0x000fe20003f46270 */
[----:B------:R-:W-:Y:S01]  /*ca00*/  @!P5 FMUL R15, R15, 0.5 ;  /* 0x3f0000000f0fd820 */ /* 0x000fe20000400000 */
[----:B------:R-:W-:Y:S01]  /*ca10*/  FSEL R139, R139, -INF , P3 ;  /* 0xff8000008b8b7808 */ /* 0x000fe20001800000 */
[----:B------:R-:W-:Y:S01]  /*ca20*/  FFMA R108, R148, UR17, -R13 ;  /* 0x00000011946c7c23 */ /* 0x000fe2000800080d */
[----:B------:R-:W-:-:S02]  /*ca30*/  FSEL R150, R150, -INF , P2 ;  /* 0xff80000096967808 */ /* 0x000fc40001000000 */
[----:B------:R-:W-:Y:S01]  /*ca40*/  ISETP.GE.AND P3, PT, R2, R231, PT ;  /* 0x000000e70200720c */ /* 0x000fe20003f66270 */
[----:B------:R-:W1:Y:S01]  /*ca50*/  MUFU.EX2 R15, R15 ;  /* 0x0000000f000f7308 */ /* 0x000e620000000800 */
[----:B------:R-:W-:Y:S02]  /*ca60*/  FSETP.GEU.AND P2, PT, R20, -126, PT ;  /* 0xc2fc00001400780b */ /* 0x000fe40003f4e000 */
[C---:B------:R-:W-:Y:S02]  /*ca70*/  ISETP.GE.AND P6, PT, R2.reuse, R223, PT ;  /* 0x000000df0200720c */ /* 0x040fe40003fc6270 */
[----:B------:R-:W-:Y:S02]  /*ca80*/  FSEL R147, R147, -INF , P3 ;  /* 0xff80000093937808 */ /* 0x000fe40001800000 */
[----:B------:R-:W-:Y:S02]  /*ca90*/  ISETP.GE.AND P3, PT, R2, R235, PT ;  /* 0x000000eb0200720c */ /* 0x000fe40003f66270 */
[----:B------:R-:W-:-:S02]  /*caa0*/  FSEL R138, R138, -INF , P6 ;  /* 0xff8000008a8a7808 */ /* 0x000fc40003000000 */
[----:B------:R-:W-:Y:S02]  /*cab0*/  ISETP.GE.AND P6, PT, R2, R229, PT ;  /* 0x000000e50200720c */ /* 0x000fe40003fc6270 */
[----:B------:R-:W-:Y:S01]  /*cac0*/  FSEL R151, R151, -INF , P3 ;  /* 0xff80000097977808 */ /* 0x000fe20001800000 */
[----:B------:R-:W-:Y:S01]  /*cad0*/  @!P2 FMUL R20, R20, 0.5 ;  /* 0x3f0000001414a820 */ /* 0x000fe20000400000 */
[----:B------:R-:W-:Y:S02]  /*cae0*/  FSETP.GEU.AND P3, PT, R28, -126, PT ;  /* 0xc2fc00001c00780b */ /* 0x000fe40003f6e000 */
[----:B------:R-:W-:Y:S01]  /*caf0*/  FSEL R146, R146, -INF , P6 ;  /* 0xff80000092927808 */ /* 0x000fe20003000000 */
[----:B-1----:R-:W-:Y:S01]  /*cb00*/  @!P5 FMUL R15, R15, R15 ;  /* 0x0000000f0f0fd220 */ /* 0x002fe20000400000 */
[----:B------:R-:W-:Y:S01]  /*cb10*/  FSETP.GEU.AND P6, PT, R17, -126, PT ;  /* 0xc2fc00001100780b */ /* 0x000fe20003fce000 */
[----:B------:R-:W1:Y:S01]  /*cb20*/  MUFU.EX2 R20, R20 ;  /* 0x0000001400147308 */ /* 0x000e620000000800 */
[----:B------:R-:W-:-:S02]  /*cb30*/  FSETP.GEU.AND P4, PT, R25, -126, PT ;  /* 0xc2fc00001900780b */ /* 0x000fc40003f8e000 */
[----:B------:R-:W-:-:S05]  /*cb40*/  FSETP.GEU.AND P5, PT, R29, -126, PT ;  /* 0xc2fc00001d00780b */ /* 0x000fca0003fae000 */
[----:B------:R-:W-:-:S04]  /*cb50*/  @!P3 FMUL R28, R28, 0.5 ;  /* 0x3f0000001c1cb820 */ /* 0x000fc80000400000 */
[----:B------:R-:W-:Y:S02]  /*cb60*/  @!P6 FMUL R17, R17, 0.5 ;  /* 0x3f0000001111e820 */ /* 0x000fe40000400000 */
[----:B------:R-:W-:Y:S01]  /*cb70*/  @!P4 FMUL R25, R25, 0.5 ;  /* 0x3f0000001919c820 */ /* 0x000fe20000400000 */
[----:B------:R-:W2:Y:S01]  /*cb80*/  MUFU.EX2 R28, R28 ;  /* 0x0000001c001c7308 */ /* 0x000ea20000000800 */
[----:B------:R-:W-:Y:S01]  /*cb90*/  @!P5 FMUL R29, R29, 0.5 ;  /* 0x3f0000001d1dd820 */ /* 0x000fe20000400000 */
[----:B-1----:R-:W-:Y:S01]  /*cba0*/  @!P2 FMUL R20, R20, R20 ;  /* 0x000000141414a220 */ /* 0x002fe20000400000 */
[----:B------:R-:W-:-:S04]  /*cbb0*/  ISETP.GE.AND P2, PT, R2, R3, PT ;  /* 0x000000030200720c */ /* 0x000fc80003f46270 */
[----:B------:R-:W-:Y:S01]  /*cbc0*/  FSEL R171, R26, -INF , P2 ;  /* 0xff8000001aab7808 */ /* 0x000fe20001000000 */
[----:B------:R-:W1:Y:S01]  /*cbd0*/  MUFU.EX2 R17, R17 ;  /* 0x0000001100117308 */ /* 0x000e620000000800 */
[----:B------:R-:W-:Y:S02]  /*cbe0*/  FSETP.GEU.AND P2, PT, R32, -126, PT ;  /* 0xc2fc00002000780b */ /* 0x000fe40003f4e000 */
[----:B------:R-:W-:-:S04]  /*cbf0*/  FMNMX R22, R171, R8, !PT ;  /* 0x00000008ab167209 */ /* 0x000fc80007800000 */
[----:B------:R-:W-:Y:S01]  /*cc00*/  FMNMX R11, R27, R22, !PT ;  /* 0x000000161b0b7209 */ /* 0x000fe20007800000 */
[----:B------:R-:W3:Y:S01]  /*cc10*/  MUFU.EX2 R25, R25 ;  /* 0x0000001900197308 */ /* 0x000ee20000000800 */
[----:B--2---:R-:W-:Y:S01]  /*cc20*/  @!P3 FMUL R28, R28, R28 ;  /* 0x0000001c1c1cb220 */ /* 0x004fe20000400000 */
[----:B------:R-:W-:Y:S02]  /*cc30*/  FSETP.GEU.AND P3, PT, R33, -126, PT ;  /* 0xc2fc00002100780b */ /* 0x000fe40003f6e000 */
[----:B------:R-:W-:Y:S02]  /*cc40*/  FMNMX R22, R30, R11, !PT ;  /* 0x0000000b1e167209 */ /* 0x000fe40007800000 */
[----:B------:R-:W-:Y:S02]  /*cc50*/  @!P2 FMUL R32, R32, 0.5 ;  /* 0x3f0000002020a820 */ /* 0x000fe40000400000 */
[----:B------:R-:W2:Y:S01]  /*cc60*/  MUFU.EX2 R29, R29 ;  /* 0x0000001d001d7308 */ /* 0x000ea20000000800 */
[----:B-1----:R-:W-:Y:S01]  /*cc70*/  @!P6 FMUL R17, R17, R17 ;  /* 0x000000111111e220 */ /* 0x002fe20000400000 */
[----:B------:R-:W-:-:S02]  /*cc80*/  FSETP.GEU.AND P6, PT, R37, -126, PT ;  /* 0xc2fc00002500780b */ /* 0x000fc40003fce000 */
[----:B------:R-:W-:-:S03]  /*cc90*/  FMNMX R11, R31, R22, !PT ;  /* 0x000000161f0b7209 */ /* 0x000fc60007800000 */
[----:B------:R-:W-:Y:S01]  /*cca0*/  @!P3 FMUL R33, R33, 0.5 ;  /* 0x3f0000002121b820 */ /* 0x000fe20000400000 */
[----:B------:R-:W1:Y:S01]  /*ccb0*/  MUFU.EX2 R32, R32 ;  /* 0x0000002000207308 */ /* 0x000e620000000800 */
[----:B---3--:R-:W-:Y:S01]  /*ccc0*/  @!P4 FMUL R25, R25, R25 ;  /* 0x000000191919c220 */ /* 0x008fe20000400000 */
        /* <DEDUP_REMOVED lines=13> */
[----:B------:R1:W5:Y:S01]  /*cda0*/  MUFU.EX2 R172, R44 ;  /* 0x0000002c00ac7308 */ /* 0x0003620000000800 */
[--C-:B--2---:R-:W-:Y:S01]  /*cdb0*/  FFMA R37, R48, UR17, -R13.reuse ;  /* 0x0000001130257c23 */ /* 0x104fe2000800080d */
[----:B---3--:R-:W-:Y:S01]  /*cdc0*/  @!P3 FMUL R33, R33, R33 ;  /* 0x000000212121b220 */ /* 0x008fe20000400000 */
[----:B------:R-:W-:Y:S01]  /*cdd0*/  FSETP.GEU.AND P3, PT, R36, -126, PT ;  /* 0xc2fc00002400780b */ /* 0x000fe20003f6e000 */
[--C-:B------:R-:W-:Y:S01]  /*cde0*/  FFMA R48, R73, UR17, -R13.reuse ;  /* 0x0000001149307c23 */ /* 0x100fe2000800080d */
[----:B------:R-:W-:Y:S01]  /*cdf0*/  FMNMX R11, R39, R22, !PT ;  /* 0x00000016270b7209 */ /* 0x000fe20007800000 */
[--C-:B------:R-:W-:Y:S01]  /*ce00*/  FFMA R73, R113, UR17, -R13.reuse ;  /* 0x0000001171497c23 */ /* 0x100fe2000800080d */
[----:B------:R-:W-:Y:S01]  /*ce10*/  @!P2 FMUL R52, R52, 0.5 ;  /* 0x3f0000003434a820 */ /* 0x000fe20000400000 */
[----:B------:R-:W2:Y:S01]  /*ce20*/  MUFU.EX2 R19, R19 ;  /* 0x0000001300137308 */ /* 0x000ea20000000800 */
[----:B----4-:R-:W-:Y:S01]  /*ce30*/  @!P6 FMUL R174, R174, R174 ;  /* 0x000000aeaeaee220 */ /* 0x010fe20000400000 */
[----:B------:R-:W-:Y:S01]  /*ce40*/  FSETP.GEU.AND P6, PT, R37, -126, PT ;  /* 0xc2fc00002500780b */ /* 0x000fe20003fce000 */
[--C-:B-1----:R-:W-:Y:S01]  /*ce50*/  FFMA R44, R65, UR17, -R13.reuse ;  /* 0x00000011412c7c23 */ /* 0x102fe2000800080d */
[----:B------:R-:W-:Y:S01]  /*ce60*/  FMNMX R22, R42, R11, !PT ;  /* 0x0000000b2a167209 */ /* 0x000fe20007800000 */
[----:B------:R-:W-:-:S03]  /*ce70*/  FFMA R113, R149, UR17, -R13 ;  /* 0x0000001195717c23 */ /* 0x000fc6000800080d */
[----:B------:R-:W-:Y:S01]  /*ce80*/  FMNMX R11, R43, R22, !PT ;  /* 0x000000162b0b7209 */ /* 0x000fe20007800000 */
[----:B-----5:R-:W-:Y:S01]  /*ce90*/  @!P4 FMUL R172, R172, R172 ;  /* 0x000000acacacc220 */ /* 0x020fe20000400000 */
[----:B------:R-:W-:Y:S01]  /*cea0*/  FSETP.GEU.AND P4, PT, R21, -126, PT ;  /* 0xc2fc00001500780b */ /* 0x000fe20003f8e000 */
[----:B------:R1:W3:Y:S01]  /*ceb0*/  MUFU.EX2 R170, R52 ;  /* 0x0000003400aa7308 */ /* 0x0002e20000000800 */
[----:B------:R-:W-:Y:S01]  /*cec0*/  FMNMX R22, R46, R11, !PT ;  /* 0x0000000b2e167209 */ /* 0x000fe20007800000 */
[----:B------:R-:W-:Y:S02]  /*ced0*/  @!P3 FMUL R36, R36, 0.5 ;  /* 0x3f0000002424b820 */ /* 0x000fe40000400000 */
[----:B------:R-:W-:Y:S01]  /*cee0*/  @!P6 FMUL R37, R37, 0.5 ;  /* 0x3f0000002525e820 */ /* 0x000fe20000400000 */
[----:B------:R-:W-:Y:S01]  /*cef0*/  FMNMX R11, R47, R22, !PT ;  /* 0x000000162f0b7209 */ /* 0x000fe20007800000 */
[----:B--2---:R-:W-:Y:S01]  /*cf00*/  @!P5 FMUL R19, R19, R19 ;  /* 0x000000131313d220 */ /* 0x004fe20000400000 */
[----:B------:R-:W-:Y:S01]  /*cf10*/  FSETP.GEU.AND P5, PT, R41, -126, PT ;  /* 0xc2fc00002900780b */ /* 0x000fe20003fae000 */
[----:B------:R-:W2:Y:S01]  /*cf20*/  MUFU.EX2 R36, R36 ;  /* 0x0000002400247308 */ /* 0x000ea20000000800 */
[----:B------:R-:W-:Y:S01]  /*cf30*/  FMNMX R22, R50, R11, !PT ;  /* 0x0000000b32167209 */ /* 0x000fe20007800000 */
[--C-:B-1----:R-:W-:Y:S01]  /*cf40*/  FFMA R52, R77, UR17, -R13.reuse ;  /* 0x000000114d347c23 */ /* 0x102fe2000800080d */
[--C-:B------:R-:W-:Y:S01]  /*cf50*/  FFMA R77, R124, UR17, -R13.reuse ;  /* 0x000000117c4d7c23 */ /* 0x100fe2000800080d */
[----:B------:R-:W-:Y:S01]  /*cf60*/  @!P4 FMUL R21, R21, 0.5 ;  /* 0x3f0000001515c820 */ /* 0x000fe20000400000 */
[----:B------:R-:W-:Y:S01]  /*cf70*/  FMNMX R11, R51, R22, !PT ;  /* 0x00000016330b7209 */ /* 0x000fe20007800000 */
[--C-:B------:R-:W-:Y:S01]  /*cf80*/  FFMA R22, R61, UR17, -R13.reuse ;  /* 0x000000113d167c23 */ /* 0x100fe2000800080d */
[--C-:B------:R-:W-:Y:S01]  /*cf90*/  FFMA R61, R93, UR17, -R13.reuse ;  /* 0x000000115d3d7c23 */ /* 0x100fe2000800080d */
[----:B------:R-:W1:Y:S01]  /*cfa0*/  MUFU.EX2 R37, R37 ;  /* 0x0000002500257308 */ /* 0x000e620000000800 */
[----:B---3--:R-:W-:Y:S01]  /*cfb0*/  @!P2 FMUL R170, R170, R170 ;  /* 0x000000aaaaaaa220 */ /* 0x008fe20000400000 */
[----:B------:R-:W-:Y:S01]  /*cfc0*/  FMNMX R26, R54, R11, !PT ;  /* 0x0000000b361a7209 */ /* 0x000fe20007800000 */
[----:B------:R-:W-:Y:S01]  /*cfd0*/  FFMA R93, R116, UR17, -R13 ;  /* 0x00000011745d7c23 */ /* 0x000fe2000800080d */
[----:B------:R-:W-:Y:S01]  /*cfe0*/  @!P5 FMUL R41, R41, 0.5 ;  /* 0x3f0000002929d820 */ /* 0x000fe20000400000 */
[----:B------:R-:W-:-:S02]  /*cff0*/  FSETP.GEU.AND P2, PT, R22, -126, PT ;  /* 0xc2fc00001600780b */ /* 0x000fc40003f4e000 */
[----:B------:R-:W-:Y:S01]  /*d000*/  FMNMX R11, R55, R26, !PT ;  /* 0x0000001a370b7209 */ /* 0x000fe20007800000 */
[----:B------:R-:W3:Y:S01]  /*d010*/  MUFU.EX2 R21, R21 ;  /* 0x0000001500157308 */ /* 0x000ee20000000800 */
[----:B--2---:R-:W-:Y:S01]  /*d020*/  @!P3 FMUL R36, R36, R36 ;  /* 0x000000242424b220 */ /* 0x004fe20000400000 */
[----:B------:R-:W-:Y:S02]  /*d030*/  FSETP.GEU.AND P3, PT, R60, -126, PT ;  /* 0xc2fc00003c00780b */ /* 0x000fe40003f6e000 */
[----:B------:R-:W-:-:S04]  /*d040*/  FMNMX R26, R58, R11, !PT ;  /* 0x0000000b3a1a7209 */ /* 0x000fc80007800000 */
[----:B------:R-:W2:Y:S01]  /*d050*/  MUFU.EX2 R41, R41 ;  /* 0x0000002900297308 */ /* 0x000ea20000000800 */
[----:B-1----:R-:W-:Y:S01]  /*d060*/  @!P6 FMUL R37, R37, R37 ;  /* 0x000000252525e220 */ /* 0x002fe20000400000 */
[----:B------:R-:W-:Y:S01]  /*d070*/  FSETP.GEU.AND P6, PT, R40, -126, PT ;  /* 0xc2fc00002800780b */ /* 0x000fe20003fce000 */
[----:B------:R-:W-:Y:S01]  /*d080*/  @!P2 FMUL R22, R22, 0.5 ;  /* 0x3f0000001616a820 */ /* 0x000fe20000400000 */
[----:B------:R-:W-:-:S03]  /*d090*/  FMNMX R11, R59, R26, !PT ;  /* 0x0000001a3b0b7209 */ /* 0x000fc60007800000 */
[----:B------:R-:W-:Y:S01]  /*d0a0*/  @!P3 FMUL R60, R60, 0.5 ;  /* 0x3f0000003c3cb820 */ /* 0x000fe20000400000 */
[----:B------:R-:W-:Y:S01]  /*d0b0*/  FMNMX R26, R62, R11, !PT ;  /* 0x0000000b3e1a7209 */ /* 0x000fe20007800000 */
[----:B---3--:R-:W-:Y:S01]  /*d0c0*/  @!P4 FMUL R21, R21, R21 ;  /* 0x000000151515c220 */ /* 0x008fe20000400000 */
[----:B------:R-:W-:Y:S01]  /*d0d0*/  FSETP.GEU.AND P4, PT, R45, -126, PT ;  /* 0xc2fc00002d00780b */ /* 0x000fe20003f8e000 */
[----:B------:R-:W1:Y:S01]  /*d0e0*/  MUFU.EX2 R22, R22 ;  /* 0x0000001600167308 */ /* 0x000e620000000800 */
[----:B------:R-:W-:-:S03]  /*d0f0*/  FMNMX R11, R63, R26, !PT ;  /* 0x0000001a3f0b7209 */ /* 0x000fc60007800000 */
[----:B------:R-:W-:Y:S01]  /*d100*/  @!P6 FMUL R40, R40, 0.5 ;  /* 0x3f0000002828e820 */ /* 0x000fe20000400000 */
[----:B------:R-:W-:Y:S01]  /*d110*/  FMNMX R26, R66, R11, !PT ;  /* 0x0000000b421a7209 */ /* 0x000fe20007800000 */
[----:B--2---:R-:W-:Y:S01]  /*d120*/  @!P5 FMUL R41, R41, R41 ;  /* 0x000000292929d220 */ /* 0x004fe20000400000 */
[----:B------:R-:W-:Y:S01]  /*d130*/  FSETP.GEU.AND P5, PT, R44, -126, PT ;  /* 0xc2fc00002c00780b */ /* 0x000fe20003fae000 */
[----:B------:R2:W3:Y:S01]  /*d140*/  MUFU.EX2 R169, R60 ;  /* 0x0000003c00a97308 */ /* 0x0004e20000000800 */
[----:B------:R-:W-:-:S03]  /*d150*/  FMNMX R11, R67, R26, !PT ;  /* 0x0000001a430b7209 */ /* 0x000fc60007800000 */
[----:B------:R-:W-:Y:S01]  /*d160*/  @!P4 FMUL R45, R45, 0.5 ;  /* 0x3f0000002d2dc820 */ /* 0x000fe20000400000 */
[----:B------:R-:W-:-:S03]  /*d170*/  FMNMX R26, R70, R11, !PT ;  /* 0x0000000b461a7209 */ /* 0x000fc60007800000 */
[----:B------:R-:W4:Y:S01]  /*d180*/  MUFU.EX2 R40, R40 ;  /* 0x0000002800287308 */ /* 0x000f220000000800 */
[----:B-1----:R-:W-:Y:S01]  /*d190*/  @!P2 FMUL R22, R22, R22 ;  /* 0x000000161616a220 */ /* 0x002fe20000400000 */
[----:B------:R-:W-:Y:S01]  /*d1a0*/  FSETP.GEU.AND P2, PT, R49, -126, PT ;  /* 0xc2fc00003100780b */ /* 0x000fe20003f4e000 */
[--C-:B--2---:R-:W-:Y:S01]  /*d1b0*/  FFMA R60, R89, UR17, -R13.reuse ;  /* 0x00000011593c7c23 */ /* 0x104fe2000800080d */
[----:B------:R-:W-:Y:S01]  /*d1c0*/  @!P5 FMUL R44, R44, 0.5 ;  /* 0x3f0000002c2cd820 */ /* 0x000fe20000400000 */
[----:B------:R-:W-:Y:S01]  /*d1d0*/  FMNMX R11, R71, R26, !PT ;  /* 0x0000001a470b7209 */ /* 0x000fe20007800000 */
[----:B------:R-:W-:Y:S02]  /*d1e0*/  FFMA R89, R132, UR17, -R13 ;  /* 0x0000001184597c23 */ /* 0x000fe4000800080d */
[----:B------:R-:W1:Y:S01]  /*d1f0*/  MUFU.EX2 R45, R45 ;  /* 0x0000002d002d7308 */ /* 0x000e620000000800 */
[----:B---3--:R-:W-:Y:S01]  /*d200*/  @!P3 FMUL R169, R169, R169 ;  /* 0x000000a9a9a9b220 */ /* 0x008fe20000400000 */
[----:B------:R-:W-:-:S02]  /*d210*/  FSETP.GEU.AND P3, PT, R23, -126, PT ;  /* 0xc2fc00001700780b */ /* 0x000fc40003f6e000 */
        /* <DEDUP_REMOVED lines=17> */
[----:B------:R2:W4:Y:S01]  /*d330*/  MUFU.EX2 R168, R68 ;  /* 0x0000004400a87308 */ /* 0x0005220000000800 */
[----:B---3--:R-:W-:Y:S01]  /*d340*/  @!P2 FMUL R49, R49, R49 ;  /* 0x000000313131a220 */ /* 0x008fe20000400000 */
[----:B------:R-:W-:Y:S02]  /*d350*/  FSETP.GEU.AND P2, PT, R53, -126, PT ;  /* 0xc2fc00003500780b */ /* 0x000fe40003f4e000 */
[----:B------:R-:W-:-:S03]  /*d360*/  FMNMX R26, R82, R11, !PT ;  /* 0x0000000b521a7209 */ /* 0x000fc60007800000 */
[----:B------:R-:W-:Y:S01]  /*d370*/  @!P5 FMUL R76, R76, 0.5 ;  /* 0x3f0000004c4cd820 */ /* 0x000fe20000400000 */
[----:B------:R-:W3:Y:S01]  /*d380*/  MUFU.EX2 R48, R48 ;  /* 0x0000003000307308 */ /* 0x000ee20000000800 */
[----:B-1----:R-:W-:Y:S01]  /*d390*/  @!P3 FMUL R23, R23, R23 ;  /* 0x000000171717b220 */ /* 0x002fe20000400000 */
[----:B------:R-:W-:Y:S01]  /*d3a0*/  FSETP.GEU.AND P3, PT, R80, -126, PT ;  /* 0xc2fc00005000780b */ /* 0x000fe20003f6e000 */
[--C-:B--2---:R-:W-:Y:S01]  /*d3b0*/  FFMA R68, R109, UR17, -R13.reuse ;  /* 0x000000116d447c23 */ /* 0x104fe2000800080d */
[----:B------:R-:W-:Y:S01]  /*d3c0*/  FMNMX R11, R83, R26, !PT ;  /* 0x0000001a530b7209 */ /* 0x000fe20007800000 */
[----:B------:R-:W-:Y:S02]  /*d3d0*/  FFMA R109, R129, UR17, -R13 ;  /* 0x00000011816d7c23 */ /* 0x000fe4000800080d */
[----:B------:R-:W-:Y:S01]  /*d3e0*/  @!P2 FMUL R53, R53, 0.5 ;  /* 0x3f0000003535a820 */ /* 0x000fe20000400000 */
[----:B------:R1:W2:Y:S01]  /*d3f0*/  MUFU.EX2 R133, R76 ;  /* 0x0000004c00857308 */ /* 0x0002a20000000800 */
[----:B----4-:R-:W-:Y:S01]  /*d400*/  @!P6 FMUL R168, R168, R168 ;  /* 0x000000a8a8a8e220 */ /* 0x010fe20000400000 */
[----:B------:R-:W-:-:S02]  /*d410*/  FSETP.GEU.AND P6, PT, R52, -126, PT ;  /* 0xc2fc00003400780b */ /* 0x000fc40003fce000 */
[----:B------:R-:W-:-:S03]  /*d420*/  FMNMX R26, R86, R11, !PT ;  /* 0x0000000b561a7209 */ /* 0x000fc60007800000 */
[----:B------:R-:W-:Y:S01]  /*d430*/  @!P3 FMUL R80, R80, 0.5 ;  /* 0x3f0000005050b820 */ /* 0x000fe20000400000 */
[----:B------:R-:W4:Y:S01]  /*d440*/  MUFU.EX2 R53, R53 ;  /* 0x0000003500357308 */ /* 0x000f220000000800 */
[----:B---3--:R-:W-:Y:S01]  /*d450*/  @!P4 FMUL R48, R48, R48 ;  /* 0x000000303030c220 */ /* 0x008fe20000400000 */
[----:B------:R-:W-:Y:S01]  /*d460*/  FSETP.GEU.AND P4, PT, R84, -126, PT ;  /* 0xc2fc00005400780b */ /* 0x000fe20003f8e000 */
[----:B-1----:R-:W-:Y:S01]  /*d470*/  FFMA R76, R128, UR17, -R13 ;  /* 0x00000011804c7c23 */ /* 0x002fe2000800080d */
[----:B------:R-:W-:-:S03]  /*d480*/  FMNMX R11, R87, R26, !PT ;  /* 0x0000001a570b7209 */ /* 0x000fc60007800000 */
[----:B------:R-:W-:Y:S01]  /*d490*/  @!P6 FMUL R52, R52, 0.5 ;  /* 0x3f0000003434e820 */ /* 0x000fe20000400000 */
[----:B------:R1:W3:Y:S01]  /*d4a0*/  MUFU.EX2 R125, R80 ;  /* 0x00000050007d7308 */ /* 0x0002e20000000800 */
[----:B--2---:R-:W-:Y:S01]  /*d4b0*/  @!P5 FMUL R133, R133, R133 ;  /* 0x000000858585d220 */ /* 0x004fe20000400000 */
[----:B------:R-:W-:Y:S02]  /*d4c0*/  FSETP.GEU.AND P5, PT, R56, -126, PT ;  /* 0xc2fc00003800780b */ /* 0x000fe40003fae000 */
[----:B------:R-:W-:-:S03]  /*d4d0*/  FMNMX R26, R90, R11, !PT ;  /* 0x0000000b5a1a7209 */ /* 0x000fc60007800000 */
[----:B------:R-:W-:Y:S01]  /*d4e0*/  @!P4 FMUL R84, R84, 0.5 ;  /* 0x3f0000005454c820 */ /* 0x000fe20000400000 */
[----:B------:R-:W2:Y:S01]  /*d4f0*/  MUFU.EX2 R52, R52 ;  /* 0x0000003400347308 */ /* 0x000ea20000000800 */
[----:B------:R-:W-:Y:S01]  /*d500*/  FMNMX R11, R91, R26, !PT ;  /* 0x0000001a5b0b7209 */ /* 0x000fe20007800000 */
[----:B----4-:R-:W-:Y:S01]  /*d510*/  @!P2 FMUL R53, R53, R53 ;  /* 0x000000353535a220 */ /* 0x010fe20000400000 */
[----:B------:R-:W-:Y:S01]  /*d520*/  FSETP.GEU.AND P2, PT, R92, -126, PT ;  /* 0xc2fc00005c00780b */ /* 0x000fe20003f4e000 */
[----:B-1----:R-:W-:Y:S01]  /*d530*/  FFMA R80, R120, UR17, -R13 ;  /* 0x0000001178507c23 */ /* 0x002fe2000800080d */
[----:B------:R-:W-:Y:S02]  /*d540*/  FMNMX R26, R94, R11, !PT ;  /* 0x0000000b5e1a7209 */ /* 0x000fe40007800000 */
[----:B------:R-:W-:Y:S01]  /*d550*/  @!P5 FMUL R56, R56, 0.5 ;  /* 0x3f0000003838d820 */ /* 0x000fe20000400000 */
[----:B------:R1:W4:Y:S01]  /*d560*/  MUFU.EX2 R117, R84 ;  /* 0x0000005400757308 */ /* 0x0003220000000800 */
[----:B------:R-:W-:Y:S01]  /*d570*/  FMNMX R11, R95, R26, !PT ;  /* 0x0000001a5f0b7209 */ /* 0x000fe20007800000 */
[----:B---3--:R-:W-:Y:S01]  /*d580*/  @!P3 FMUL R125, R125, R125 ;  /* 0x0000007d7d7db220 */ /* 0x008fe20000400000 */
[----:B------:R-:W-:-:S02]  /*d590*/  FSETP.GEU.AND P3, PT, R60, -126, PT ;  /* 0xc2fc00003c00780b */ /* 0x000fc40003f6e000 */
[----:B------:R-:W-:-:S03]  /*d5a0*/  FMNMX R26, R98, R11, !PT ;  /* 0x0000000b621a7209 */ /* 0x000fc60007800000 */
[----:B------:R-:W3:Y:S01]  /*d5b0*/  MUFU.EX2 R56, R56 ;  /* 0x0000003800387308 */ /* 0x000ee20000000800 */
[----:B--2---:R-:W-:Y:S01]  /*d5c0*/  @!P6 FMUL R52, R52, R52 ;  /* 0x000000343434e220 */ /* 0x004fe20000400000 */
[----:B------:R-:W-:Y:S01]  /*d5d0*/  FSETP.GEU.AND P6, PT, R57, -126, PT ;  /* 0xc2fc00003900780b */ /* 0x000fe20003fce000 */
[----:B------:R-:W-:Y:S01]  /*d5e0*/  @!P2 FMUL R92, R92, 0.5 ;  /* 0x3f0000005c5ca820 */ /* 0x000fe20000400000 */
[----:B------:R-:W-:Y:S01]  /*d5f0*/  FMNMX R11, R99, R26, !PT ;  /* 0x0000001a630b7209 */ /* 0x000fe20007800000 */
[--C-:B-1----:R-:W-:Y:S01]  /*d600*/  FFMA R84, R112, UR17, -R13.reuse ;  /* 0x0000001170547c23 */ /* 0x102fe2000800080d */
[--C-:B------:R-:W-:Y:S02]  /*d610*/  FFMA R112, R145, UR17, -R13.reuse ;  /* 0x0000001191707c23 */ /* 0x100fe4000800080d */
[----:B------:R-:W-:Y:S01]  /*d620*/  FMNMX R26, R102, R11, !PT ;  /* 0x0000000b661a7209 */ /* 0x000fe20007800000 */
[----:B----4-:R-:W-:Y:S01]  /*d630*/  @!P4 FMUL R117, R117, R117 ;  /* 0x000000757575c220 */ /* 0x010fe20000400000 */
[----:B------:R-:W-:Y:S01]  /*d640*/  FSETP.GEU.AND P4, PT, R61, -126, PT ;  /* 0xc2fc00003d00780b */ /* 0x000fe20003f8e000 */
[----:B------:R-:W-:Y:S01]  /*d650*/  @!P3 FMUL R60, R60, 0.5 ;  /* 0x3f0000003c3cb820 */ /* 0x000fe20000400000 */
[----:B------:R-:W-:Y:S01]  /*d660*/  FFMA R11, R96, UR17, -R13 ;  /* 0x00000011600b7c23 */ /* 0x000fe2000800080d */
[----:B------:R-:W-:Y:S01]  /*d670*/  FMNMX R65, R103, R26, !PT ;  /* 0x0000001a67417209 */ /* 0x000fe20007800000 */
[----:B------:R-:W1:Y:S01]  /*d680*/  MUFU.EX2 R96, R92 ;  /* 0x0000005c00607308 */ /* 0x000e620000000800 */
[----:B------:R-:W-:Y:S01]  /*d690*/  @!P6 FMUL R57, R57, 0.5 ;  /* 0x3f0000003939e820 */ /* 0x000fe20000400000 */
[----:B---3--:R-:W-:Y:S01]  /*d6a0*/  @!P5 FMUL R56, R56, R56 ;  /* 0x000000383838d220 */ /* 0x008fe20000400000 */
[----:B------:R-:W-:-:S02]  /*d6b0*/  FMNMX R26, R106, R65, !PT ;  /* 0x000000416a1a7209 */ /* 0x000fc40007800000 */
[----:B------:R-:W-:-:S03]  /*d6c0*/  FSETP.GEU.AND P5, PT, R11, -126, PT ;  /* 0xc2fc00000b00780b */ /* 0x000fc60003fae000 */
[----:B------:R-:W2:Y:S01]  /*d6d0*/  MUFU.EX2 R60, R60 ;  /* 0x0000003c003c7308 */ /* 0x000ea20000000800 */
[----:B------:R-:W-:Y:S01]  /*d6e0*/  @!P4 FMUL R61, R61, 0.5 ;  /* 0x3f0000003d3dc820 */ /* 0x000fe20000400000 */
[----:B------:R-:W-:-:S04]  /*d6f0*/  FMNMX R65, R107, R26, !PT ;  /* 0x0000001a6b417209 */ /* 0x000fc80007800000 */
[----:B------:R-:W-:Y:S01]  /*d700*/  FMNMX R26, R110, R65, !PT ;  /* 0x000000416e1a7209 */ /* 0x000fe20007800000 */
[----:B------:R-:W-:Y:S01]  /*d710*/  FFMA R65, R101, UR17, -R13 ;  /* 0x0000001165417c23 */ /* 0x000fe2000800080d */
[----:B------:R-:W3:Y:S01]  /*d720*/  MUFU.EX2 R57, R57 ;  /* 0x0000003900397308 */ /* 0x000ee20000000800 */
[----:B-1----:R-:W-:Y:S01]  /*d730*/  @!P2 FMUL R96, R96, R96 ;  /* 0x000000606060a220 */ /* 0x002fe20000400000 */
[----:B------:R-:W-:Y:S01]  /*d740*/  FMNMX R69, R111, R26, !PT ;  /* 0x0000001a6f457209 */ /* 0x000fe20007800000 */
[----:B------:R-:W-:Y:S01]  /*d750*/  @!P5 FMUL R11, R11, 0.5 ;  /* 0x3f0000000b0bd820 */ /* 0x000fe20000400000 */
[----:B------:R-:W-:Y:S02]  /*d760*/  FSETP.GEU.AND P2, PT, R65, -126, PT ;  /* 0xc2fc00004100780b */ /* 0x000fe40003f4e000 */
[----:B------:R-:W-:Y:S02]  /*d770*/  FMNMX R26, R114, R69, !PT ;  /* 0x00000045721a7209 */ /* 0x000fe40007800000 */
[----:B------:R-:W1:Y:S01]  /*d780*/  MUFU.EX2 R61, R61 ;  /* 0x0000003d003d7308 */ /* 0x000e620000000800 */
[----:B--2---:R-:W-:Y:S01]  /*d790*/  @!P3 FMUL R60, R60, R60 ;  /* 0x0000003c3c3cb220 */ /* 0x004fe20000400000 */
[----:B------:R-:W-:-:S02]  /*d7a0*/  FSETP.GEU.AND P3, PT, R100, -126, PT ;  /* 0xc2fc00006400780b */ /* 0x000fc40003f6e000 */
[----:B------:R-:W-:-:S04]  /*d7b0*/  FMNMX R69, R115, R26, !PT ;  /* 0x0000001a73457209 */ /* 0x000fc80007800000 */
[----:B------:R2:W4:Y:S01]  /*d7c0*/  MUFU.EX2 R101, R11 ;  /* 0x0000000b00657308 */ /* 0x0005220000000800 */
[----:B---3--:R-:W-:Y:S01]  /*d7d0*/  @!P6 FMUL R57, R57, R57 ;  /* 0x000000393939e220 */ /* 0x008fe20000400000 */
[----:B------:R-:W-:Y:S01]  /*d7e0*/  FSETP.GEU.AND P6, PT, R64, -126, PT ;  /* 0xc2fc00004000780b */ /* 0x000fe20003fce000 */
[----:B------:R-:W-:Y:S01]  /*d7f0*/  @!P2 FMUL R65, R65, 0.5 ;  /* 0x3f0000004141a820 */ /* 0x000fe20000400000 */
[----:B------:R-:W-:Y:S01]  /*d800*/  FMNMX R26, R118, R69, !PT ;  /* 0x00000045761a7209 */ /* 0x000fe20007800000 */
[--C-:B------:R-:W-:Y:S01]  /*d810*/  FFMA R69, R105, UR17, -R13.reuse ;  /* 0x0000001169457c23 */ /* 0x100fe2000800080d */
[----:B------:R-:W-:Y:S01]  /*d820*/  FFMA R105, R121, UR17, -R13 ;  /* 0x0000001179697c23 */ /* 0x000fe2000800080d */
[----:B------:R-:W-:Y:S01]  /*d830*/  @!P3 FMUL R100, R100, 0.5 ;  /* 0x3f0000006464b820 */ /* 0x000fe20000400000 */
[----:B-1----:R-:W-:Y:S01]  /*d840*/  @!P4 FMUL R61, R61, R61 ;  /* 0x0000003d3d3dc220 */ /* 0x002fe20000400000 */
[----:B------:R-:W-:Y:S01]  /*d850*/  FSETP.GEU.AND P4, PT, R88, -126, PT ;  /* 0xc2fc00005800780b */ /* 0x000fe20003f8e000 */
[----:B------:R-:W1:Y:S01]  /*d860*/  MUFU.EX2 R65, R65 ;  /* 0x0000004100417308 */ /* 0x000e620000000800 */
[----:B--2---:R-:W-:-:S04]  /*d870*/  FMNMX R11, R119, R26, !PT ;  /* 0x0000001a770b7209 */ /* 0x004fc80007800000 */
[----:B------:R-:W-:Y:S01]  /*d880*/  @!P6 FMUL R64, R64, 0.5 ;  /* 0x3f0000004040e820 */ /* 0x000fe20000400000 */
[----:B------:R-:W-:Y:S01]  /*d890*/  FMNMX R26, R122, R11, !PT ;  /* 0x0000000b7a1a7209 */ /* 0x000fe20007800000 */
[----:B----4-:R-:W-:Y:S01]  /*d8a0*/  @!P5 FMUL R101, R101, R101 ;  /* 0x000000656565d220 */ /* 0x010fe20000400000 */
[----:B------:R-:W-:Y:S01]  /*d8b0*/  FSETP.GEU.AND P5, PT, R69, -126, PT ;  /* 0xc2fc00004500780b */ /* 0x000fe20003fae000 */
[----:B------:R-:W2:Y:S01]  /*d8c0*/  MUFU.EX2 R92, R100 ;  /* 0x00000064005c7308 */ /* 0x000ea20000000800 */
[----:B------:R-:W-:Y:S02]  /*d8d0*/  FMNMX R11, R123, R26, !PT ;  /* 0x0000001a7b0b7209 */ /* 0x000fe40007800000 */
[----:B------:R-:W-:Y:S02]  /*d8e0*/  @!P4 FMUL R88, R88, 0.5 ;  /* 0x3f0000005858c820 */ /* 0x000fe40000400000 */
        /* <DEDUP_REMOVED lines=29> */
[----:B------:R-:W-:Y:S01]  /*dac0*/  FMNMX R26, R138, R11, !PT ;  /* 0x0000000b8a1a7209 */ /* 0x000fe20007800000 */
[----:B------:R-:W-:Y:S02]  /*dad0*/  FADD R149, R37, R84 ;  /* 0x0000005425957221 */ /* 0x000fe40000000000 */
[----:B------:R-:W-:Y:S01]  /*dae0*/  @!P5 FMUL R93, R93, 0.5 ;  /* 0x3f0000005d5dd820 */ /* 0x000fe20000400000 */
[----:B------:R-:W3:Y:S01]  /*daf0*/  MUFU.EX2 R73, R73 ;  /* 0x0000004900497308 */ /* 0x000ee20000000800 */
[----:B-1----:R-:W-:Y:S01]  /*db00*/  @!P3 FMUL R68, R68, R68 ;  /* 0x000000444444b220 */ /* 0x002fe20000400000 */
[----:B------:R-:W-:-:S02]  /*db10*/  FSETP.GEU.AND P3, PT, R80, -126, PT ;  /* 0xc2fc00005000780b */ /* 0x000fc40003f6e000 */
[----:B------:R-:W-:-:S03]  /*db20*/  FMNMX R11, R139, R26, !PT ;  /* 0x0000001a8b0b7209 */ /* 0x000fc60007800000 */
[----:B------:R-:W-:Y:S01]  /*db30*/  @!P2 FMUL R105, R105, 0.5 ;  /* 0x3f0000006969a820 */ /* 0x000fe20000400000 */
[----:B------:R-:W1:Y:S01]  /*db40*/  MUFU.EX2 R93, R93 ;  /* 0x0000005d005d7308 */ /* 0x000e620000000800 */
[----:B--2---:R-:W-:Y:S01]  /*db50*/  @!P6 FMUL R97, R97, R97 ;  /* 0x000000616161e220 */ /* 0x004fe20000400000 */
[----:B------:R-:W-:Y:S02]  /*db60*/  FSETP.GEU.AND P6, PT, R12, -126, PT ;  /* 0xc2fc00000c00780b */ /* 0x000fe40003fce000 */
        /* <DEDUP_REMOVED lines=11> */
[----:B------:R-:W1:Y:S01]  /*dc20*/  MUFU.EX2 R80, R80 ;  /* 0x0000005000507308 */ /* 0x000e620000000800 */
[----:B------:R-:W-:-:S03]  /*dc30*/  FMNMX R26, R150, R11, !PT ;  /* 0x0000000b961a7209 */ /* 0x000fc60007800000 */
[----:B------:R-:W-:Y:S01]  /*dc40*/  @!P4 FMUL R77, R77, 0.5 ;  /* 0x3f0000004d4dc820 */ /* 0x000fe20000400000 */
[----:B------:R-:W-:-:S03]  /*dc50*/  FMNMX R26, R151, R26, !PT ;  /* 0x0000001a971a7209 */ /* 0x000fc60007800000 */
[----:B------:R3:W4:Y:S01]  /*dc60*/  MUFU.EX2 R72, R12 ;  /* 0x0000000c00487308 */ /* 0x0007220000000800 */
[----:B--2---:R-:W-:Y:S01]  /*dc70*/  @!P2 FMUL R105, R105, R105 ;  /* 0x000000696969a220 */ /* 0x004fe20000400000 */
[----:B------:R-:W2:Y:S01]  /*dc80*/  SHFL.BFLY PT, R11, R26, 0x1, 0x1f ;  /* 0x0c201f001a0b7f89 */ /* 0x000ea200000e0000 */
[----:B------:R-:W-:Y:S01]  /*dc90*/  FSETP.GEU.AND P2, PT, R89, -126, PT ;  /* 0xc2fc00005900780b */ /* 0x000fe20003f4e000 */
[----:B------:R-:W-:-:S04]  /*dca0*/  @!P5 FMUL R14, R14, 0.5 ;  /* 0x3f0000000e0ed820 */ /* 0x000fc80000400000 */
[----:B------:R-:W5:Y:S01]  /*dcb0*/  MUFU.EX2 R77, R77 ;  /* 0x0000004d004d7308 */ /* 0x000f620000000800 */
[----:B-1----:R-:W-:Y:S01]  /*dcc0*/  @!P3 FMUL R80, R80, R80 ;  /* 0x000000505050b220 */ /* 0x002fe20000400000 */
[----:B------:R-:W-:Y:S01]  /*dcd0*/  FSETP.GEU.AND P3, PT, R109, -126, PT ;  /* 0xc2fc00006d00780b */ /* 0x000fe20003f6e000 */
[----:B---3--:R-:W-:-:S05]  /*dce0*/  FFMA R12, R144, UR17, -R13 ;  /* 0x00000011900c7c23 */ /* 0x008fca000800080d */
[----:B------:R1:W3:Y:S01]  /*dcf0*/  MUFU.EX2 R100, R14 ;  /* 0x0000000e00647308 */ /* 0x0002e20000000800 */
[----:B----4-:R-:W-:Y:S01]  /*dd00*/  @!P6 FMUL R72, R72, R72 ;  /* 0x000000484848e220 */ /* 0x010fe20000400000 */
[----:B------:R-:W-:Y:S01]  /*dd10*/  FSETP.GEU.AND P6, PT, R76, -126, PT ;  /* 0xc2fc00004c00780b */ /* 0x000fe20003fce000 */
[----:B------:R-:W-:-:S04]  /*dd20*/  @!P2 FMUL R89, R89, 0.5 ;  /* 0x3f0000005959a820 */ /* 0x000fc80000400000 */
[----:B------:R-:W-:Y:S01]  /*dd30*/  @!P3 FMUL R109, R109, 0.5 ;  /* 0x3f0000006d6db820 */ /* 0x000fe20000400000 */
[----:B-----5:R-:W-:Y:S01]  /*dd40*/  @!P4 FMUL R77, R77, R77 ;  /* 0x0000004d4d4dc220 */ /* 0x020fe20000400000 */
[----:B------:R-:W-:Y:S01]  /*dd50*/  FSETP.GEU.AND P4, PT, R16, -126, PT ;  /* 0xc2fc00001000780b */ /* 0x000fe20003f8e000 */
[----:B------:R-:W4:Y:S01]  /*dd60*/  MUFU.EX2 R89, R89 ;  /* 0x0000005900597308 */ /* 0x000f220000000800 */
[----:B--2---:R-:W-:Y:S01]  /*dd70*/  FMNMX R11, R26, R11, !PT ;  /* 0x0000000b1a0b7209 */ /* 0x004fe20007800000 */
[----:B-1----:R-:W-:-:S03]  /*dd80*/  FFMA R14, R140, UR17, -R13 ;  /* 0x000000118c0e7c23 */ /* 0x002fc6000800080d */
[----:B------:R-:W-:Y:S01]  /*dd90*/  @!P6 FMUL R76, R76, 0.5 ;  /* 0x3f0000004c4ce820 */ /* 0x000fe20000400000 */
[----:B---3--:R-:W-:Y:S01]  /*dda0*/  @!P5 FMUL R100, R100, R100 ;  /* 0x000000646464d220 */ /* 0x008fe20000400000 */
[----:B------:R-:W-:Y:S01]  /*ddb0*/  FSETP.GEU.AND P5, PT, R104, -126, PT ;  /* 0xc2fc00006800780b */ /* 0x000fe20003fae000 */
[----:B------:R-:W1:Y:S01]  /*ddc0*/  MUFU.EX2 R109, R109 ;  /* 0x0000006d006d7308 */ /* 0x000e620000000800 */
[----:B------:R-:W2:Y:S03]  /*ddd0*/  SHFL.BFLY PT, R26, R11, 0x2, 0x1f ;  /* 0x0c401f000b1a7f89 */ /* 0x000ea600000e0000 */
[----:B------:R-:W-:-:S04]  /*dde0*/  @!P4 FMUL R16, R16, 0.5 ;  /* 0x3f0000001010c820 */ /* 0x000fc80000400000 */
[----:B------:R-:W3:Y:S01]  /*ddf0*/  MUFU.EX2 R76, R76 ;  /* 0x0000004c004c7308 */ /* 0x000ee20000000800 */
[----:B----4-:R-:W-:Y:S01]  /*de00*/  @!P2 FMUL R89, R89, R89 ;  /* 0x000000595959a220 */ /* 0x010fe20000400000 */
[----:B------:R-:W-:Y:S02]  /*de10*/  FSETP.GEU.AND P2, PT, R85, -126, PT ;  /* 0xc2fc00005500780b */ /* 0x000fe40003f4e000 */
[----:B------:R-:W-:-:S04]  /*de20*/  @!P5 FMUL R104, R104, 0.5 ;  /* 0x3f0000006868d820 */ /* 0x000fc80000400000 */
[----:B------:R-:W4:Y:S01]  /*de30*/  MUFU.EX2 R16, R16 ;  /* 0x0000001000107308 */ /* 0x000f220000000800 */
[----:B-1----:R-:W-:Y:S01]  /*de40*/  @!P3 FMUL R109, R109, R109 ;  /* 0x0000006d6d6db220 */ /* 0x002fe20000400000 */
[----:B------:R-:W-:-:S05]  /*de50*/  FSETP.GEU.AND P3, PT, R14, -126, PT ;  /* 0xc2fc00000e00780b */ /* 0x000fca0003f6e000 */
[----:B------:R-:W-:Y:S01]  /*de60*/  @!P2 FMUL R85, R85, 0.5 ;  /* 0x3f0000005555a820 */ /* 0x000fe20000400000 */
[----:B------:R-:W1:Y:S01]  /*de70*/  MUFU.EX2 R104, R104 ;  /* 0x0000006800687308 */ /* 0x000e620000000800 */
[----:B---3--:R-:W-:Y:S01]  /*de80*/  @!P6 FMUL R76, R76, R76 ;  /* 0x0000004c4c4ce220 */ /* 0x008fe20000400000 */
[----:B------:R-:W-:Y:S02]  /*de90*/  FSETP.GEU.AND P6, PT, R81, -126, PT ;  /* 0xc2fc00005100780b */ /* 0x000fe40003fce000 */
[----:B--2---:R-:W-:-:S03]  /*dea0*/  FMNMX R11, R11, R26, !PT ;  /* 0x0000001a0b0b7209 */ /* 0x004fc60007800000 */
[----:B------:R-:W-:Y:S01]  /*deb0*/  @!P3 FMUL R14, R14, 0.5 ;  /* 0x3f0000000e0eb820 */ /* 0x000fe20000400000 */
[----:B------:R-:W2:Y:S01]  /*dec0*/  MUFU.EX2 R85, R85 ;  /* 0x0000005500557308 */ /* 0x000ea20000000800 */
[----:B----4-:R-:W-:Y:S01]  /*ded0*/  @!P4 FMUL R16, R16, R16 ;  /* 0x000000101010c220 */ /* 0x010fe20000400000 */
[----:B------:R-:W-:-:S05]  /*dee0*/  FSETP.GEU.AND P4, PT, R12, -126, PT ;  /* 0xc2fc00000c00780b */ /* 0x000fca0003f8e000 */
[----:B------:R-:W-:Y:S01]  /*def0*/  @!P6 FMUL R81, R81, 0.5 ;  /* 0x3f0000005151e820 */ /* 0x000fe20000400000 */
[----:B------:R-:W3:Y:S01]  /*df00*/  MUFU.EX2 R14, R14 ;  /* 0x0000000e000e7308 */ /* 0x000ee20000000800 */
[----:B-1----:R-:W-:Y:S01]  /*df10*/  @!P5 FMUL R104, R104, R104 ;  /* 0x000000686868d220 */ /* 0x002fe20000400000 */
[----:B------:R-:W-:-:S04]  /*df20*/  FSETP.NEU.AND P5, PT, R11, -INF , PT ;  /* 0xff8000000b00780b */ /* 0x000fc80003fad000 */
[----:B------:R-:W-:Y:S01]  /*df30*/  FSEL R145, R11, RZ, P5 ;  /* 0x000000ff0b917208 */ /* 0x000fe20002800000 */
[----:B------:R-:W-:Y:S01]  /*df40*/  @!P4 FMUL R12, R12, 0.5 ;  /* 0x3f0000000c0cc820 */ /* 0x000fe20000400000 */
[----:B------:R-:W1:Y:S01]  /*df50*/  MUFU.EX2 R81, R81 ;  /* 0x0000005100517308 */ /* 0x000e620000000800 */
[----:B--2---:R-:W-:Y:S01]  /*df60*/  @!P2 FMUL R85, R85, R85 ;  /* 0x000000555555a220 */ /* 0x004fe20000400000 */
[----:B------:R-:W-:Y:S01]  /*df70*/  FSETP.GEU.AND P5, PT, R108, -126, PT ;  /* 0xc2fc00006c00780b */ /* 0x000fe20003fae000 */
[C---:B------:R-:W-:Y:S01]  /*df80*/  FMUL R26, R145.reuse, UR17 ;  /* 0x00000011911a7c20 */ /* 0x040fe20008400000 */
[----:B------:R-:W-:-:S03]  /*df90*/  FADD R145, -R145, R8 ;  /* 0x0000000891917221 */ /* 0x000fc60000000100 */
[--C-:B------:R-:W-:Y:S01]  /*dfa0*/  FFMA R171, R171, UR17, -R26.reuse ;  /* 0x00000011abab7c23 */ /* 0x100fe2000800081a */
[----:B------:R-:W2:Y:S01]  /*dfb0*/  MUFU.EX2 R12, R12 ;  /* 0x0000000c000c7308 */ /* 0x000ea20000000800 */
[----:B---3--:R-:W-:Y:S01]  /*dfc0*/  @!P3 FMUL R14, R14, R14 ;  /* 0x0000000e0e0eb220 */ /* 0x008fe20000400000 */
[--C-:B------:R-:W-:Y:S01]  /*dfd0*/  FFMA R116, R27, UR17, -R26.reuse ;  /* 0x000000111b747c23 */ /* 0x100fe2000800081a */
[----:B------:R-:W-:Y:S01]  /*dfe0*/  FSETP.GEU.AND P3, PT, R113, -126, PT ;  /* 0xc2fc00007100780b */ /* 0x000fe20003f6e000 */
[--C-:B------:R-:W-:Y:S01]  /*dff0*/  FFMA R124, R35, UR17, -R26.reuse ;  /* 0x00000011237c7c23 */ /* 0x100fe2000800081a */
[----:B------:R-:W-:Y:S01]  /*e000*/  FSETP.GEU.AND P2, PT, R171, -126, PT ;  /* 0xc2fc0000ab00780b */ /* 0x000fe20003f4e000 */
[--C-:B------:R-:W-:Y:S01]  /*e010*/  FFMA R121, R34, UR17, -R26.reuse ;  /* 0x0000001122797c23 */ /* 0x100fe2000800081a */
[--C-:B------:R-:W-:Y:S01]  /*e020*/  FFMA R30, R30, UR17, -R26.reuse ;  /* 0x000000111e1e7c23 */ /* 0x100fe2000800081a */
[----:B------:R-:W-:Y:S01]  /*e030*/  @!P5 FMUL R108, R108, 0.5 ;  /* 0x3f0000006c6cd820 */ /* 0x000fe20000400000 */
[----:B-1----:R-:W-:Y:S01]  /*e040*/  @!P6 FMUL R81, R81, R81 ;  /* 0x000000515151e220 */ /* 0x002fe20000400000 */
[----:B------:R-:W-:Y:S01]  /*e050*/  FSETP.GEU.AND P6, PT, R112, -126, PT ;  /* 0xc2fc00007000780b */ /* 0x000fe20003fce000 */
[--C-:B------:R-:W-:Y:S01]  /*e060*/  FFMA R120, R31, UR17, -R26.reuse ;  /* 0x000000111f787c23 */ /* 0x100fe2000800081a */
[--C-:B------:R-:W-:Y:S01]  /*e070*/  FFMA R129, R42, UR17, -R26.reuse ;  /* 0x000000112a817c23 */ /* 0x100fe2000800081a */
[--C-:B------:R-:W-:Y:S01]  /*e080*/  FFMA R42, R46, UR17, -R26.reuse ;  /* 0x000000112e2a7c23 */ /* 0x100fe2000800081a */
[----:B------:R-:W1:Y:S01]  /*e090*/  MUFU.EX2 R108, R108 ;  /* 0x0000006c006c7308 */ /* 0x000e620000000800 */
[--C-:B------:R-:W-:Y:S01]  /*e0a0*/  FFMA R43, R43, UR17, -R26.reuse ;  /* 0x000000112b2b7c23 */ /* 0x100fe2000800081a */
[----:B------:R-:W-:Y:S01]  /*e0b0*/  @!P3 FMUL R113, R113, 0.5 ;  /* 0x3f0000007171b820 */ /* 0x000fe20000400000 */
[----:B--2---:R-:W-:Y:S01]  /*e0c0*/  @!P4 FMUL R12, R12, R12 ;  /* 0x0000000c0c0cc220 */ /* 0x004fe20000400000 */
[----:B------:R-:W-:Y:S01]  /*e0d0*/  FSETP.GEU.AND P4, PT, R116, -126, PT ;  /* 0xc2fc00007400780b */ /* 0x000fe20003f8e000 */
[----:B------:R-:W-:Y:S01]  /*e0e0*/  @!P2 FMUL R171, R171, 0.5 ;  /* 0x3f000000ababa820 */ /* 0x000fe20000400000 */
[--C-:B------:R-:W-:Y:S01]  /*e0f0*/  FFMA R39, R39, UR17, -R26.reuse ;  /* 0x0000001127277c23 */ /* 0x100fe2000800081a */
[--C-:B------:R-:W-:Y:S01]  /*e100*/  FFMA R47, R47, UR17, -R26.reuse ;  /* 0x000000112f2f7c23 */ /* 0x100fe2000800081a */
[----:B------:R-:W2:Y:S01]  /*e110*/  MUFU.EX2 R113, R113 ;  /* 0x0000007100717308 */ /* 0x000ea20000000800 */
[----:B------:R-:W-:Y:S01]  /*e120*/  @!P6 FMUL R112, R112, 0.5 ;  /* 0x3f0000007070e820 */ /* 0x000fe20000400000 */
[--C-:B------:R-:W-:Y:S01]  /*e130*/  FFMA R55, R55, UR17, -R26.reuse ;  /* 0x0000001137377c23 */ /* 0x100fe2000800081a */
[--C-:B------:R-:W-:Y:S01]  /*e140*/  FFMA R50, R50, UR17, -R26.reuse ;  /* 0x0000001132327c23 */ /* 0x100fe2000800081a */
[--C-:B------:R-:W-:Y:S01]  /*e150*/  FFMA R58, R58, UR17, -R26.reuse ;  /* 0x000000113a3a7c23 */ /* 0x100fe2000800081a */
[--C-:B------:R-:W-:Y:S01]  /*e160*/  FFMA R132, R59, UR17, -R26.reuse ;  /* 0x000000113b847c23 */ /* 0x100fe2000800081a */
[--C-:B------:R-:W-:Y:S01]  /*e170*/  FFMA R46, R66, UR17, -R26.reuse ;  /* 0x00000011422e7c23 */ /* 0x100fe2000800081a */
[--C-:B------:R-:W-:Y:S01]  /*e180*/  FFMA R63, R63, UR17, -R26.reuse ;  /* 0x000000113f3f7c23 */ /* 0x100fe2000800081a */
[----:B------:R-:W3:Y:S01]  /*e190*/  MUFU.EX2 R27, R171 ;  /* 0x000000ab001b7308 */ /* 0x000ee20000000800 */
[----:B------:R-:W-:Y:S01]  /*e1a0*/  @!P4 FMUL R116, R116, 0.5 ;  /* 0x3f0000007474c820 */ /* 0x000fe20000400000 */
[----:B-1----:R-:W-:Y:S01]  /*e1b0*/  @!P5 FMUL R108, R108, R108 ;  /* 0x0000006c6c6cd220 */ /* 0x002fe20000400000 */
[----:B------:R-:W-:Y:S01]  /*e1c0*/  FSETP.GEU.AND P5, PT, R120, -126, PT ;  /* 0xc2fc00007800780b */ /* 0x000fe20003fae000 */
        /* <DEDUP_REMOVED lines=11> */
[--C-:B------:R-:W-:Y:S01]  /*e280*/  FFMA R138, R138, UR17, -R26.reuse ;  /* 0x000000118a8a7c23 */ /* 0x100fe2000800081a */
[----:B------:R2:W4:Y:S01]  /*e290*/  MUFU.EX2 R112, R116 ;  /* 0x0000007400707308 */ /* 0x0005220000000800 */
[----:B---3--:R-:W-:Y:S01]  /*e2a0*/  @!P2 FMUL R27, R27, R27 ;  /* 0x0000001b1b1ba220 */ /* 0x008fe20000400000 */
[----:B------:R-:W-:Y:S01]  /*e2b0*/  FSETP.GEU.AND P2, PT, R124, -126, PT ;  /* 0xc2fc00007c00780b */ /* 0x000fe20003f4e000 */
[----:B------:R-:W-:Y:S01]  /*e2c0*/  @!P5 FMUL R120, R120, 0.5 ;  /* 0x3f0000007878d820 */ /* 0x000fe20000400000 */
[--C-:B------:R-:W-:Y:S01]  /*e2d0*/  FFMA R134, R134, UR17, -R26.reuse ;  /* 0x0000001186867c23 */ /* 0x100fe2000800081a */
[--C-:B------:R-:W-:Y:S01]  /*e2e0*/  FFMA R131, R131, UR17, -R26.reuse ;  /* 0x0000001183837c23 */ /* 0x100fe2000800081a */
[--C-:B------:R-:W-:Y:S01]  /*e2f0*/  FFMA R148, R119, UR17, -R26.reuse ;  /* 0x0000001177947c23 */ /* 0x100fe2000800081a */
[----:B------:R-:W-:Y:S01]  /*e300*/  @!P3 FMUL R121, R121, 0.5 ;  /* 0x3f0000007979b820 */ /* 0x000fe20000400000 */
[----:B------:R-:W3:Y:S01]  /*e310*/  MUFU.EX2 R34, R120 ;  /* 0x0000007800227308 */ /* 0x000ee20000000800 */
[--C-:B--2---:R-:W-:Y:S01]  /*e320*/  FFMA R116, R38, UR17, -R26.reuse ;  /* 0x0000001126747c23 */ /* 0x104fe2000800081a */
[----:B-1----:R-:W-:Y:S01]  /*e330*/  @!P6 FMUL R13, R13, R13 ;  /* 0x0000000d0d0de220 */ /* 0x002fe20000400000 */
[----:B------:R-:W-:Y:S01]  /*e340*/  FSETP.GEU.AND P6, PT, R30, -126, PT ;  /* 0xc2fc00001e00780b */ /* 0x000fe20003fce000 */
[--C-:B------:R-:W-:Y:S01]  /*e350*/  FFMA R175, R135, UR17, -R26.reuse ;  /* 0x0000001187af7c23 */ /* 0x100fe2000800081a */
[--C-:B------:R-:W-:Y:S01]  /*e360*/  FFMA R142, R142, UR17, -R26.reuse ;  /* 0x000000118e8e7c23 */ /* 0x100fe2000800081a */
[--C-:B------:R-:W-:Y:S01]  /*e370*/  FFMA R173, R143, UR17, -R26.reuse ;  /* 0x000000118fad7c23 */ /* 0x100fe2000800081a */
[----:B------:R-:W-:Y:S01]  /*e380*/  @!P2 FMUL R124, R124, 0.5 ;  /* 0x3f0000007c7ca820 */ /* 0x000fe20000400000 */
[----:B------:R-:W1:Y:S01]  /*e390*/  MUFU.EX2 R35, R121 ;  /* 0x0000007900237308 */ /* 0x000e620000000800 */
[----:B----4-:R-:W-:Y:S01]  /*e3a0*/  @!P4 FMUL R112, R112, R112 ;  /* 0x000000707070c220 */ /* 0x010fe20000400000 */
[----:B------:R-:W-:Y:S01]  /*e3b0*/  FSETP.GEU.AND P4, PT, R116, -126, PT ;  /* 0xc2fc00007400780b */ /* 0x000fe20003f8e000 */
[--C-:B------:R-:W-:Y:S01]  /*e3c0*/  FFMA R146, R146, UR17, -R26.reuse ;  /* 0x0000001192927c23 */ /* 0x100fe2000800081a */
[--C-:B------:R-:W-:Y:S01]  /*e3d0*/  FFMA R176, R147, UR17, -R26.reuse ;  /* 0x0000001193b07c23 */ /* 0x100fe2000800081a */
[----:B------:R-:W-:Y:S01]  /*e3e0*/  FFMA R150, R150, UR17, -R26 ;  /* 0x0000001196967c23 */ /* 0x000fe2000800081a */
[----:B------:R-:W-:Y:S01]  /*e3f0*/  FADD R106, R15, R60 ;  /* 0x0000003c0f6a7221 */ /* 0x000fe20000000000 */
[----:B------:R-:W-:Y:S01]  /*e400*/  FADD R135, R33, R88 ;  /* 0x0000005821877221 */ /* 0x000fe20000000000 */
[----:B------:R-:W2:Y:S01]  /*e410*/  MUFU.EX2 R38, R124 ;  /* 0x0000007c00267308 */ /* 0x000ea20000000800 */
[----:B------:R-:W-:Y:S01]  /*e420*/  @!P6 FMUL R30, R30, 0.5 ;  /* 0x3f0000001e1ee820 */ /* 0x000fe20000400000 */
[----:B---3--:R-:W-:Y:S01]  /*e430*/  @!P5 FMUL R34, R34, R34 ;  /* 0x000000222222d220 */ /* 0x008fe20000400000 */
[----:B------:R-:W-:Y:S01]  /*e440*/  FSETP.GEU.AND P5, PT, R129, -126, PT ;  /* 0xc2fc00008100780b */ /* 0x000fe20003fae000 */
[----:B------:R-:W-:Y:S01]  /*e450*/  FADD R143, R172, R97 ;  /* 0x00000061ac8f7221 */ /* 0x000fe20000000000 */
[----:B------:R-:W-:Y:S01]  /*e460*/  FADD R119, R45, R76 ;  /* 0x0000004c2d777221 */ /* 0x000fe20000000000 */
[----:B------:R-:W-:Y:S01]  /*e470*/  FADD R147, R19, R68 ;  /* 0x0000004413937221 */ /* 0x000fe20000000000 */
[----:B------:R-:W-:Y:S01]  /*e480*/  @!P4 FMUL R116, R116, 0.5 ;  /* 0x3f0000007474c820 */ /* 0x000fe20000400000 */
[----:B------:R3:W4:Y:S01]  /*e490*/  MUFU.EX2 R31, R30 ;  /* 0x0000001e001f7308 */ /* 0x0007220000000800 */
[----:B-1----:R-:W-:Y:S01]  /*e4a0*/  @!P3 FMUL R35, R35, R35 ;  /* 0x000000232323b220 */ /* 0x002fe20000400000 */
[----:B------:R-:W-:Y:S01]  /*e4b0*/  FSETP.GEU.AND P3, PT, R43, -126, PT ;  /* 0xc2fc00002b00780b */ /* 0x000fe20003f6e000 */
[----:B------:R-:W-:Y:S01]  /*e4c0*/  FMUL R145, R145, UR17 ;  /* 0x0000001191917c20 */ /* 0x000fe20008400000 */
[----:B------:R-:W-:-:S04]  /*e4d0*/  F2FP.F16.F32.PACK_AB R76, R109, R76 ;  /* 0x0000004c6d4c723e */ /* 0x000fc800000000ff */
[----:B------:R-:W1:Y:S01]  /*e4e0*/  MUFU.EX2 R116, R116 ;  /* 0x0000007400747308 */ /* 0x000e620000000800 */
[----:B--2---:R-:W-:Y:S01]  /*e4f0*/  @!P2 FMUL R38, R38, R38 ;  /* 0x000000262626a220 */ /* 0x004fe20000400000 */
[----:B------:R-:W-:Y:S01]  /*e500*/  FSETP.GEU.AND P2, PT, R42, -126, PT ;  /* 0xc2fc00002a00780b */ /* 0x000fe20003f4e000 */
[----:B------:R-:W-:Y:S01]  /*e510*/  @!P5 FMUL R129, R129, 0.5 ;  /* 0x3f0000008181d820 */ /* 0x000fe20000400000 */
[----:B---3--:R-:W-:Y:S01]  /*e520*/  FADD R30, -R18, R9 ;  /* 0x00000009121e7221 */ /* 0x008fe20000000100 */
[----:B------:R-:W-:Y:S01]  /*e530*/  FADD R18, R24, R57 ;  /* 0x0000003918127221 */ /* 0x000fe20000000000 */
[----:B------:R-:W-:Y:S01]  /*e540*/  F2FP.F16.F32.PACK_AB R24, R15, R24 ;  /* 0x000000180f18723e */ /* 0x000fe200000000ff */
[----:B------:R-:W-:Y:S01]  /*e550*/  @!P3 FMUL R43, R43, 0.5 ;  /* 0x3f0000002b2bb820 */ /* 0x000fe20000400000 */
[----:B------:R-:W-:Y:S01]  /*e560*/  FMUL R30, R30, UR17 ;  /* 0x000000111e1e7c20 */ /* 0x000fe20008400000 */
[----:B----4-:R-:W-:Y:S01]  /*e570*/  @!P6 FMUL R31, R31, R31 ;  /* 0x0000001f1f1fe220 */ /* 0x010fe20000400000 */
[----:B------:R-:W-:Y:S01]  /*e580*/  FSETP.GEU.AND P6, PT, R39, -126, PT ;  /* 0xc2fc00002700780b */ /* 0x000fe20003fce000 */
[----:B------:R2:W3:Y:S01]  /*e590*/  MUFU.EX2 R120, R43 ;  /* 0x0000002b00787308 */ /* 0x0004e20000000800 */
[----:B------:R-:W-:-:S03]  /*e5a0*/  SHF.L.U32 R15, R4, 0x1f, RZ ;  /* 0x0000001f040f7819 */ /* 0x000fc600000006ff */
[----:B------:R-:W-:Y:S01]  /*e5b0*/  @!P2 FMUL R42, R42, 0.5 ;  /* 0x3f0000002a2aa820 */ /* 0x000fe20000400000 */
[----:B-1----:R-:W-:Y:S01]  /*e5c0*/  @!P4 FMUL R116, R116, R116 ;  /* 0x000000747474c220 */ /* 0x002fe20000400000 */
[----:B------:R-:W-:Y:S02]  /*e5d0*/  FSETP.GEU.AND P4, PT, R47, -126, PT ;  /* 0xc2fc00002f00780b */ /* 0x000fe40003f8e000 */
[----:B------:R-:W1:Y:S01]  /*e5e0*/  MUFU.EX2 R129, R129 ;  /* 0x0000008100817308 */ /* 0x000e620000000800 */
[--C-:B--2---:R-:W-:Y:S01]  /*e5f0*/  FFMA R43, R62, UR17, -R26.reuse ;  /* 0x000000113e2b7c23 */ /* 0x104fe2000800081a */
[--C-:B------:R-:W-:Y:S01]  /*e600*/  FFMA R62, R98, UR17, -R26.reuse ;  /* 0x00000011623e7c23 */ /* 0x100fe2000800081a */
[----:B------:R-:W-:Y:S01]  /*e610*/  FFMA R98, R118, UR17, -R26 ;  /* 0x0000001176627c23 */ /* 0x000fe2000800081a */
[----:B------:R-:W-:Y:S01]  /*e620*/  @!P6 FMUL R39, R39, 0.5 ;  /* 0x3f0000002727e820 */ /* 0x000fe20000400000 */
[----:B------:R-:W-:-:S03]  /*e630*/  FADD R118, R53, R13 ;  /* 0x0000000d35767221 */ /* 0x000fc60000000000 */
[----:B------:R-:W2:Y:S01]  /*e640*/  MUFU.EX2 R42, R42 ;  /* 0x0000002a002a7308 */ /* 0x000ea20000000800 */
[----:B---3--:R-:W-:Y:S02]  /*e650*/  @!P3 FMUL R120, R120, R120 ;  /* 0x000000787878b220 */ /* 0x008fe40000400000 */
[----:B------:R-:W-:-:S05]  /*e660*/  @!P4 FMUL R47, R47, 0.5 ;  /* 0x3f0000002f2fc820 */ /* 0x000fca0000400000 */
[----:B------:R3:W4:Y:S01]  /*e670*/  MUFU.EX2 R137, R39 ;  /* 0x0000002700897308 */ /* 0x0007220000000800 */
[----:B-1----:R-:W-:Y:S01]  /*e680*/  @!P5 FMUL R129, R129, R129 ;  /* 0x000000818181d220 */ /* 0x002fe20000400000 */
[----:B------:R-:W-:-:S06]  /*e690*/  FSETP.GEU.AND P5, PT, R51, -126, PT ;  /* 0xc2fc00003300780b */ /* 0x000fcc0003fae000 */
[----:B------:R1:W5:Y:S01]  /*e6a0*/  MUFU.EX2 R141, R47 ;  /* 0x0000002f008d7308 */ /* 0x0003620000000800 */
[--C-:B---3--:R-:W-:Y:S01]  /*e6b0*/  FFMA R39, R54, UR17, -R26.reuse ;  /* 0x0000001136277c23 */ /* 0x108fe2000800081a */
[----:B--2---:R-:W-:Y:S01]  /*e6c0*/  @!P2 FMUL R42, R42, R42 ;  /* 0x0000002a2a2aa220 */ /* 0x004fe20000400000 */
[----:B------:R-:W-:Y:S01]  /*e6d0*/  FSETP.GEU.AND P2, PT, R55, -126, PT ;  /* 0xc2fc00003700780b */ /* 0x000fe20003f4e000 */
[--C-:B------:R-:W-:Y:S01]  /*e6e0*/  FFMA R54, R82, UR17, -R26.reuse ;  /* 0x0000001152367c23 */ /* 0x100fe2000800081a */
[--C-:B------:R-:W-:Y:S01]  /*e6f0*/  FFMA R82, R94, UR17, -R26.reuse ;  /* 0x000000115e527c23 */ /* 0x100fe2000800081a */
[----:B------:R-:W-:Y:S01]  /*e700*/  FSETP.GEU.AND P3, PT, R39, -126, PT ;  /* 0xc2fc00002700780b */ /* 0x000fe20003f6e000 */
[----:B------:R-:W-:Y:S01]  /*e710*/  @!P5 FMUL R51, R51, 0.5 ;  /* 0x3f0000003333d820 */ /* 0x000fe20000400000 */
[--C-:B------:R-:W-:Y:S01]  /*e720*/  FFMA R94, R111, UR17, -R26.reuse ;  /* 0x000000116f5e7c23 */ /* 0x100fe2000800081a */
[----:B----4-:R-:W-:Y:S01]  /*e730*/  @!P6 FMUL R137, R137, R137 ;  /* 0x000000898989e220 */ /* 0x010fe20000400000 */
[----:B------:R-:W-:Y:S01]  /*e740*/  FSETP.GEU.AND P6, PT, R50, -126, PT ;  /* 0xc2fc00003200780b */ /* 0x000fe20003fce000 */
[----:B------:R2:W3:Y:S01]  /*e750*/  MUFU.EX2 R124, R51 ;  /* 0x00000033007c7308 */ /* 0x0004e20000000800 */
[--C-:B-1----:R-:W-:Y:S01]  /*e760*/  FFMA R47, R70, UR17, -R26.reuse ;  /* 0x00000011462f7c23 */ /* 0x102fe2000800081a */
[--C-:B------:R-:W-:Y:S01]  /*e770*/  FFMA R70, R114, UR17, -R26.reuse ;  /* 0x0000001172467c23 */ /* 0x100fe2000800081a */
[----:B------:R-:W-:Y:S01]  /*e780*/  FFMA R114, R139, UR17, -R26 ;  /* 0x000000118b727c23 */ /* 0x000fe2000800081a */
[----:B------:R-:W-:Y:S01]  /*e790*/  FADD R111, R41, R80 ;  /* 0x00000050296f7221 */ /* 0x000fe20000000000 */
[----:B------:R-:W-:Y:S01]  /*e7a0*/  @!P2 FMUL R55, R55, 0.5 ;  /* 0x3f0000003737a820 */ /* 0x000fe20000400000 */
[----:B-----5:R-:W-:Y:S01]  /*e7b0*/  @!P4 FMUL R141, R141, R141 ;  /* 0x0000008d8d8dc220 */ /* 0x020fe20000400000 */
[----:B------:R-:W-:Y:S01]  /*e7c0*/  FSETP.GEU.AND P4, PT, R58, -126, PT ;  /* 0xc2fc00003a00780b */ /* 0x000fe20003f8e000 */
[----:B------:R-:W-:Y:S01]  /*e7d0*/  @!P3 FMUL R39, R39, 0.5 ;  /* 0x3f0000002727b820 */ /* 0x000fe20000400000 */
[----:B------:R1:W4:Y:S01]  /*e7e0*/  MUFU.EX2 R128, R55 ;  /* 0x0000003700807308 */ /* 0x0003220000000800 */
[--C-:B--2---:R-:W-:Y:S01]  /*e7f0*/  FFMA R51, R78, UR17, -R26.reuse ;  /* 0x000000114e337c23 */ /* 0x104fe2000800081a */
[----:B------:R-:W-:Y:S01]  /*e800*/  FFMA R78, R126, UR17, -R26 ;  /* 0x000000117e4e7c23 */ /* 0x000fe2000800081a */
[----:B------:R-:W-:Y:S01]  /*e810*/  @!P6 FMUL R50, R50, 0.5 ;  /* 0x3f0000003232e820 */ /* 0x000fe20000400000 */
[----:B------:R-:W-:Y:S01]  /*e820*/  FADD R126, R20, R61 ;  /* 0x0000003d147e7221 */ /* 0x000fe20000000000 */
[C---:B------:R-:W-:Y:S01]  /*e830*/  FADD R139, R32.reuse, R69 ;  /* 0x00000045208b7221 */ /* 0x040fe20000000000 */
[----:B------:R-:W-:-:S02]  /*e840*/  F2FP.F16.F32.PACK_AB R32, R32, R33 ;  /* 0x000000212020723e */ /* 0x000fc400000000ff */
[----:B------:R-:W2:Y:S01]  /*e850*/  MUFU.EX2 R39, R39 ;  /* 0x0000002700277308 */ /* 0x000ea20000000800 */
[--C-:B-1----:R-:W-:Y:S01]  /*e860*/  FFMA R55, R86, UR17, -R26.reuse ;  /* 0x0000001156377c23 */ /* 0x102fe2000800081a */
[--C-:B------:R-:W-:Y:S01]  /*e870*/  FFMA R86, R87, UR17, -R26.reuse ;  /* 0x0000001157567c23 */ /* 0x100fe2000800081a */
[----:B------:R-:W-:Y:S01]  /*e880*/  @!P4 FMUL R58, R58, 0.5 ;  /* 0x3f0000003a3ac820 */ /* 0x000fe20000400000 */
[----:B---3--:R-:W-:Y:S01]  /*e890*/  @!P5 FMUL R124, R124, R124 ;  /* 0x0000007c7c7cd220 */ /* 0x008fe20000400000 */
[----:B------:R-:W-:Y:S01]  /*e8a0*/  FSETP.GEU.AND P5, PT, R43, -126, PT ;  /* 0xc2fc00002b00780b */ /* 0x000fe20003fae000 */
[--C-:B------:R-:W-:Y:S01]  /*e8b0*/  FFMA R87, R91, UR17, -R26.reuse ;  /* 0x000000115b577c23 */ /* 0x100fe2000800081a */
[--C-:B------:R-:W-:Y:S01]  /*e8c0*/  FFMA R91, R95, UR17, -R26.reuse ;  /* 0x000000115f5b7c23 */ /* 0x100fe2000800081a */
[----:B------:R1:W3:Y:S01]  /*e8d0*/  MUFU.EX2 R121, R50 ;  /* 0x0000003200797308 */ /* 0x0002e20000000800 */
[----:B----4-:R-:W-:Y:S01]  /*e8e0*/  @!P2 FMUL R128, R128, R128 ;  /* 0x000000808080a220 */ /* 0x010fe20000400000 */
[----:B------:R-:W-:Y:S01]  /*e8f0*/  FSETP.GEU.AND P2, PT, R46, -126, PT ;  /* 0xc2fc00002e00780b */ /* 0x000fe20003f4e000 */
[--C-:B------:R-:W-:Y:S01]  /*e900*/  FFMA R95, R99, UR17, -R26.reuse ;  /* 0x00000011635f7c23 */ /* 0x100fe2000800081a */
[--C-:B------:R-:W-:Y:S01]  /*e910*/  FFMA R99, R107, UR17, -R26.reuse ;  /* 0x000000116b637c23 */ /* 0x100fe2000800081a */
[--C-:B------:R-:W-:Y:S01]  /*e920*/  FFMA R107, R130, UR17, -R26.reuse ;  /* 0x00000011826b7c23 */ /* 0x100fe2000800081a */
[----:B------:R-:W-:Y:S01]  /*e930*/  FADD R130, R28, R101 ;  /* 0x000000651c827221 */ /* 0x000fe20000000000 */
[----:B------:R-:W-:Y:S01]  /*e940*/  F2FP.F16.F32.PACK_AB R28, R25, R28 ;  /* 0x0000001c191c723e */ /* 0x000fe200000000ff */
[----:B------:R4:W5:Y:S01]  /*e950*/  MUFU.EX2 R59, R58 ;  /* 0x0000003a003b7308 */ /* 0x0009620000000800 */
[----:B--2---:R-:W-:Y:S01]  /*e960*/  @!P3 FMUL R39, R39, R39 ;  /* 0x000000272727b220 */ /* 0x004fe20000400000 */
[----:B------:R-:W-:Y:S01]  /*e970*/  FSETP.GEU.AND P3, PT, R63, -126, PT ;  /* 0xc2fc00003f00780b */ /* 0x000fe20003f6e000 */
[--C-:B-1----:R-:W-:Y:S01]  /*e980*/  FFMA R50, R74, UR17, -R26.reuse ;  /* 0x000000114a327c23 */ /* 0x102fe2000800081a */
[----:B------:R-:W-:Y:S01]  /*e990*/  @!P5 FMUL R43, R43, 0.5 ;  /* 0x3f0000002b2bd820 */ /* 0x000fe20000400000 */
[----:B------:R-:W-:Y:S01]  /*e9a0*/  FFMA R74, R122, UR17, -R26 ;  /* 0x000000117a4a7c23 */ /* 0x000fe2000800081a */
[----:B------:R-:W-:Y:S01]  /*e9b0*/  FADD R122, R17, R96 ;  /* 0x00000060117a7221 */ /* 0x000fe20000000000 */
[----:B------:R-:W-:Y:S01]  /*e9c0*/  @!P2 FMUL R46, R46, 0.5 ;  /* 0x3f0000002e2ea820 */ /* 0x000fe20000400000 */
[----:B------:R-:W-:Y:S01]  /*e9d0*/  FADD R130, R130, R119 ;  /* 0x0000007782827221 */ /* 0x000fe20000000000 */
[----:B---3--:R-:W-:Y:S01]  /*e9e0*/  @!P6 FMUL R121, R121, R121 ;  /* 0x000000797979e220 */ /* 0x008fe20000400000 */
[----:B------:R-:W-:Y:S01]  /*e9f0*/  FSETP.GEU.AND P6, PT, R132, -126, PT ;  /* 0xc2fc00008400780b */ /* 0x000fe20003fce000 */
[--C-:B----4-:R-:W-:Y:S01]  /*ea00*/  FFMA R58, R90, UR17, -R26.reuse ;  /* 0x000000115a3a7c23 */ /* 0x110fe2000800081a */
[----:B------:R-:W1:Y:S01]  /*ea10*/  MUFU.EX2 R43, R43 ;  /* 0x0000002b002b7308 */ /* 0x000e620000000800 */
[--C-:B------:R-:W-:Y:S01]  /*ea20*/  FFMA R90, R103, UR17, -R26.reuse ;  /* 0x00000011675a7c23 */ /* 0x100fe2000800081a */
[----:B------:R-:W-:Y:S01]  /*ea30*/  FFMA R103, R115, UR17, -R26 ;  /* 0x0000001173677c23 */ /* 0x000fe2000800081a */
[----:B------:R-:W-:Y:S01]  /*ea40*/  @!P3 FMUL R63, R63, 0.5 ;  /* 0x3f0000003f3fb820 */ /* 0x000fe20000400000 */
[----:B------:R-:W-:Y:S01]  /*ea50*/  FADD R115, R169, R77 ;  /* 0x0000004da9737221 */ /* 0x000fe20000000000 */
[----:B-----5:R-:W-:Y:S01]  /*ea60*/  @!P4 FMUL R59, R59, R59 ;  /* 0x0000003b3b3bc220 */ /* 0x020fe20000400000 */
[----:B------:R-:W-:Y:S01]  /*ea70*/  FSETP.GEU.AND P4, PT, R67, -126, PT ;  /* 0xc2fc00004300780b */ /* 0x000fe20003f8e000 */
[----:B------:R-:W-:Y:S01]  /*ea80*/  FADD R119, R168, R89 ;  /* 0x00000059a8777221 */ /* 0x000fe20000000000 */
[----:B------:R-:W2:Y:S01]  /*ea90*/  MUFU.EX2 R46, R46 ;  /* 0x0000002e002e7308 */ /* 0x000ea20000000800 */
[----:B------:R-:W-:Y:S01]  /*eaa0*/  FADD R122, R122, R115 ;  /* 0x000000737a7a7221 */ /* 0x000fe20000000000 */
[----:B------:R-:W-:Y:S01]  /*eab0*/  FADD R115, R22, R100 ;  /* 0x0000006416737221 */ /* 0x000fe20000000000 */
[----:B------:R-:W-:Y:S01]  /*eac0*/  @!P6 FMUL R132, R132, 0.5 ;  /* 0x3f0000008484e820 */ /* 0x000fe20000400000 */
[----:B------:R-:W-:-:S02]  /*ead0*/  F2FP.F16.F32.PACK_AB R33, R120, R129 ;  /* 0x000000817821723e */ /* 0x000fc400000000ff */
[----:B------:R-:W-:Y:S01]  /*eae0*/  FADD R126, R126, R115 ;  /* 0x000000737e7e7221 */ /* 0x000fe20000000000 */
[----:B------:R-:W-:Y:S01]  /*eaf0*/  FADD R115, R44, R109 ;  /* 0x0000006d2c737221 */ /* 0x000fe20000000000 */
[----:B------:R3:W4:Y:S01]  /*eb00*/  MUFU.EX2 R136, R63 ;  /* 0x0000003f00887308 */ /* 0x0007220000000800 */
[----:B-1----:R-:W-:Y:S01]  /*eb10*/  @!P5 FMUL R43, R43, R43 ;  /* 0x0000002b2b2bd220 */ /* 0x002fe20000400000 */
[----:B------:R-:W-:Y:S01]  /*eb20*/  FSETP.GEU.AND P5, PT, R140, -126, PT ;  /* 0xc2fc00008c00780b */ /* 0x000fe20003fae000 */
[----:B------:R-:W-:Y:S01]  /*eb30*/  @!P4 FMUL R67, R67, 0.5 ;  /* 0x3f0000004343c820 */ /* 0x000fe20000400000 */
[----:B------:R-:W-:-:S04]  /*eb40*/  F2FP.F16.F32.PACK_AB R44, R44, R45 ;  /* 0x0000002d2c2c723e */ /* 0x000fc800000000ff */
[----:B------:R1:W5:Y:S01]  /*eb50*/  MUFU.EX2 R71, R67 ;  /* 0x0000004300477308 */ /* 0x0003620000000800 */
[----:B--2---:R-:W-:Y:S01]  /*eb60*/  @!P2 FMUL R46, R46, R46 ;  /* 0x0000002e2e2ea220 */ /* 0x004fe20000400000 */
[----:B------:R-:W-:Y:S01]  /*eb70*/  FSETP.GEU.AND P2, PT, R75, -126, PT ;  /* 0xc2fc00004b00780b */ /* 0x000fe20003f4e000 */
[----:B---3--:R-:W-:Y:S01]  /*eb80*/  FFMA R63, R102, UR17, -R26 ;  /* 0x00000011663f7c23 */ /* 0x008fe2000800081a */
[----:B------:R-:W-:Y:S01]  /*eb90*/  FADD R102, R49, R104 ;  /* 0x0000006831667221 */ /* 0x000fe20000000000 */
[----:B------:R-:W-:Y:S02]  /*eba0*/  F2FP.F16.F32.PACK_AB R104, R81, R104 ;  /* 0x000000685168723e */ /* 0x000fe400000000ff */
[----:B------:R-:W-:Y:S01]  /*ebb0*/  @!P5 FMUL R140, R140, 0.5 ;  /* 0x3f0000008c8cd820 */ /* 0x000fe20000400000 */
[----:B------:R-:W2:Y:S01]  /*ebc0*/  MUFU.EX2 R132, R132 ;  /* 0x0000008400847308 */ /* 0x000ea20000000800 */
[----:B----4-:R-:W-:Y:S01]  /*ebd0*/  @!P3 FMUL R136, R136, R136 ;  /* 0x000000888888b220 */ /* 0x010fe20000400000 */
[----:B------:R-:W-:Y:S01]  /*ebe0*/  FSETP.GEU.AND P3, PT, R50, -126, PT ;  /* 0xc2fc00003200780b */ /* 0x000fe20003f6e000 */
[----:B-1----:R-:W-:Y:S01]  /*ebf0*/  FFMA R67, R110, UR17, -R26 ;  /* 0x000000116e437c23 */ /* 0x002fe2000800081a */
[----:B------:R-:W-:Y:S01]  /*ec00*/  FADD R135, R135, R102 ;  /* 0x0000006687877221 */ /* 0x000fe20000000000 */
[----:B------:R-:W-:Y:S01]  /*ec10*/  FADD R102, R133, R14 ;  /* 0x0000000e85667221 */ /* 0x000fe20000000000 */
[----:B------:R-:W-:Y:S01]  /*ec20*/  FADD R110, R48, R81 ;  /* 0x00000051306e7221 */ /* 0x000fe20000000000 */
[----:B------:R-:W-:Y:S01]  /*ec30*/  @!P2 FMUL R75, R75, 0.5 ;  /* 0x3f0000004b4ba820 */ /* 0x000fe20000400000 */
[----:B------:R-:W1:Y:S01]  /*ec40*/  MUFU.EX2 R140, R140 ;  /* 0x0000008c008c7308 */ /* 0x000e620000000800 */
[----:B-----5:R-:W-:Y:S01]  /*ec50*/  @!P4 FMUL R71, R71, R71 ;  /* 0x000000474747c220 */ /* 0x020fe20000400000 */
[----:B------:R-:W-:Y:S01]  /*ec60*/  FSETP.GEU.AND P4, PT, R51, -126, PT ;  /* 0xc2fc00003300780b */ /* 0x000fe20003f8e000 */
[----:B------:R-:W-:Y:S01]  /*ec70*/  FADD R143, R143, R102 ;  /* 0x000000668f8f7221 */ /* 0x000fe20000000000 */
[----:B------:R-:W-:Y:S01]  /*ec80*/  FADD R139, R139, R110 ;  /* 0x0000006e8b8b7221 */ /* 0x000fe20000000000 */
[----:B------:R-:W-:Y:S01]  /*ec90*/  FADD R110, R52, R85 ;  /* 0x00000055346e7221 */ /* 0x000fe20000000000 */
[----:B------:R-:W-:Y:S01]  /*eca0*/  F2FP.F16.F32.PACK_AB R48, R48, R49 ;  /* 0x000000313030723e */ /* 0x000fe200000000ff */
[----:B------:R-:W-:Y:S01]  /*ecb0*/  @!P3 FMUL R50, R50, 0.5 ;  /* 0x3f0000003232b820 */ /* 0x000fe20000400000 */
[----:B------:R3:W4:Y:S01]  /*ecc0*/  MUFU.EX2 R79, R75 ;  /* 0x0000004b004f7308 */ /* 0x0007220000000800 */
[----:B--2---:R-:W-:Y:S01]  /*ecd0*/  @!P6 FMUL R132, R132, R132 ;  /* 0x000000848484e220 */ /* 0x004fe20000400000 */
[----:B------:R-:W-:Y:S01]  /*ece0*/  FSETP.GEU.AND P6, PT, R47, -126, PT ;  /* 0xc2fc00002f00780b */ /* 0x000fe20003fce000 */
[----:B------:R-:W-:Y:S01]  /*ecf0*/  FADD R147, R147, R110 ;  /* 0x0000006e93937221 */ /* 0x000fe20000000000 */
[----:B------:R-:W-:Y:S01]  /*ed00*/  FADD R122, R122, R143 ;  /* 0x0000008f7a7a7221 */ /* 0x000fe20000000000 */
[----:B------:R-:W-:-:S02]  /*ed10*/  F2FP.F16.F32.PACK_AB R45, R71, R46 ;  /* 0x0000002e472d723e */ /* 0x000fc400000000ff */
        /* <DEDUP_REMOVED lines=20> */
[----:B------:R-:W-:Y:S01]  /*ee60*/  FADD R151, R151, R118 ;  /* 0x0000007697977221 */ /* 0x000fe20000000000 */
[----:B------:R-:W-:Y:S01]  /*ee70*/  FADD R118, R21, R72 ;  /* 0x0000004815767221 */ /* 0x000fe20000000000 */
[----:B------:R-:W-:Y:S01]  /*ee80*/  FADD R106, R106, R139 ;  /* 0x0000008b6a6a7221 */ /* 0x000fe20000000000 */
[----:B------:R-:W-:Y:S01]  /*ee90*/  F2FP.F16.F32.PACK_AB R49, R79, R50 ;  /* 0x000000324f31723e */ /* 0x000fe200000000ff */
[----:B------:R-:W-:Y:S01]  /*eea0*/  @!P2 FMUL R55, R55, 0.5 ;  /* 0x3f0000003737a820 */ /* 0x000fe20000400000 */
[----:B------:R-:W2:Y:S01]  /*eeb0*/  MUFU.EX2 R54, R54 ;  /* 0x0000003600367308 */ /* 0x000ea20000000800 */
[----:B-1----:R-:W-:Y:S01]  /*eec0*/  @!P4 FMUL R51, R51, R51 ;  /* 0x000000333333c220 */ /* 0x002fe20000400000 */
[----:B------:R-:W-:-:S02]  /*eed0*/  FSETP.GEU.AND P4, PT, R86, -126, PT ;  /* 0xc2fc00005600780b */ /* 0x000fc40003f8e000 */
[----:B------:R-:W-:Y:S02]  /*eee0*/  F2FP.F16.F32.PACK_AB R40, R40, R41 ;  /* 0x000000292828723e */ /* 0x000fe400000000ff */
[----:B------:R-:W-:Y:S01]  /*eef0*/  F2FP.F16.F32.PACK_AB R41, R132, R59 ;  /* 0x0000003b8429723e */ /* 0x000fe200000000ff */
[----:B------:R-:W-:Y:S01]  /*ef00*/  @!P3 FMUL R83, R83, 0.5 ;  /* 0x3f0000005353b820 */ /* 0x000fe20000400000 */
[----:B------:R-:W1:Y:S01]  /*ef10*/  MUFU.EX2 R55, R55 ;  /* 0x0000003700377308 */ /* 0x000e620000000800 */
[----:B---3--:R-:W-:Y:S01]  /*ef20*/  @!P6 FMUL R47, R47, R47 ;  /* 0x0000002f2f2fe220 */ /* 0x008fe20000400000 */
[----:B------:R-:W-:Y:S02]  /*ef30*/  FSETP.GEU.AND P6, PT, R144, -126, PT ;  /* 0xc2fc00009000780b */ /* 0x000fe40003fce000 */
[----:B------:R-:W-:Y:S02]  /*ef40*/  F2FP.F16.F32.PACK_AB R36, R36, R37 ;  /* 0x000000252424723e */ /* 0x000fe400000000ff */
        /* <DEDUP_REMOVED lines=77> */
[----:B------:R-:W-:Y:S01]  /*f420*/  FADD R177, R59, R74 ;  /* 0x0000004a3bb17221 */ /* 0x000fe20000000000 */
[----:B------:R-:W-:Y:S01]  /*f430*/  F2FP.F16.F32.PACK_AB R59, R91, R82 ;  /* 0x000000525b3b723e */ /* 0x000fe200000000ff */
[----:B------:R-:W-:Y:S01]  /*f440*/  @!P3 FMUL R78, R78, 0.5 ;  /* 0x3f0000004e4eb820 */ /* 0x000fe20000400000 */
[----:B------:R2:W4:Y:S01]  /*f450*/  MUFU.EX2 R9, R127 ;  /* 0x0000007f00097308 */ /* 0x0005220000000800 */
[----:B-1----:R-:W-:Y:S01]  /*f460*/  @!P6 FMUL R67, R67, R67 ;  /* 0x000000434343e220 */ /* 0x002fe20000400000 */
[----:B------:R-:W-:-:S05]  /*f470*/  FSETP.GEU.AND P6, PT, R75, -126, PT ;  /* 0xc2fc00004b00780b */ /* 0x000fca0003fce000 */
[----:B------:R-:W-:Y:S01]  /*f480*/  @!P4 FMUL R107, R107, 0.5 ;  /* 0x3f0000006b6bc820 */ /* 0x000fe20000400000 */
[----:B------:R-:W1:Y:S01]  /*f490*/  MUFU.EX2 R78, R78 ;  /* 0x0000004e004e7308 */ /* 0x000e620000000800 */
[----:B--2---:R-:W-:Y:S01]  /*f4a0*/  FADD R127, R117, R108 ;  /* 0x0000006c757f7221 */ /* 0x004fe20000000000 */
[----:B---3--:R-:W-:Y:S01]  /*f4b0*/  @!P5 FMUL R98, R98, R98 ;  /* 0x000000626262d220 */ /* 0x008fe20000400000 */
[----:B------:R-:W-:-:S04]  /*f4c0*/  FSETP.GEU.AND P5, PT, R30, -126, PT ;  /* 0xc2fc00001e00780b */ /* 0x000fc80003fae000 */
[----:B------:R-:W-:Y:S01]  /*f4d0*/  @!P6 FMUL R75, R75, 0.5 ;  /* 0x3f0000004b4be820 */ /* 0x000fe20000400000 */
[----:B------:R-:W2:Y:S01]  /*f4e0*/  MUFU.EX2 R107, R107 ;  /* 0x0000006b006b7308 */ /* 0x000ea20000000800 */
[----:B----4-:R-:W-:Y:S01]  /*f4f0*/  @!P2 FMUL R9, R9, R9 ;  /* 0x000000090909a220 */ /* 0x010fe20000400000 */
[----:B------:R-:W-:-:S03]  /*f500*/  FSETP.GEU.AND P2, PT, R138, -126, PT ;  /* 0xc2fc00008a00780b */ /* 0x000fc60003f4e000 */
[----:B------:R-:W-:-:S03]  /*f510*/  FADD R179, R136, R9 ;  /* 0x0000000988b37221 */ /* 0x000fc60000000000 */
[----:B------:R-:W3:Y:S01]  /*f520*/  MUFU.EX2 R75, R75 ;  /* 0x0000004b004b7308 */ /* 0x000ee20000000800 */
[----:B-1----:R-:W-:Y:S01]  /*f530*/  @!P3 FMUL R78, R78, R78 ;  /* 0x0000004e4e4eb220 */ /* 0x002fe20000400000 */
[----:B------:R-:W-:Y:S01]  /*f540*/  FSETP.GEU.AND P3, PT, R134, -126, PT ;  /* 0xc2fc00008600780b */ /* 0x000fe20003f6e000 */
[----:B------:R-:W-:-:S04]  /*f550*/  @!P5 FMUL R30, R30, 0.5 ;  /* 0x3f0000001e1ed820 */ /* 0x000fc80000400000 */
[----:B------:R-:W-:Y:S01]  /*f560*/  @!P2 FMUL R138, R138, 0.5 ;  /* 0x3f0000008a8aa820 */ /* 0x000fe20000400000 */
[----:B------:R1:W4:Y:S01]  /*f570*/  MUFU.EX2 R135, R30 ;  /* 0x0000001e00877308 */ /* 0x0003220000000800 */
[----:B--2---:R-:W-:Y:S01]  /*f580*/  @!P4 FMUL R107, R107, R107 ;  /* 0x0000006b6b6bc220 */ /* 0x004fe20000400000 */
[----:B------:R-:W-:-:S05]  /*f590*/  FSETP.GEU.AND P4, PT, R114, -126, PT ;  /* 0xc2fc00007200780b */ /* 0x000fca0003f8e000 */
[----:B------:R-:W-:Y:S01]  /*f5a0*/  @!P3 FMUL R134, R134, 0.5 ;  /* 0x3f0000008686b820 */ /* 0x000fe20000400000 */
[----:B------:R2:W5:Y:S01]  /*f5b0*/  MUFU.EX2 R111, R138 ;  /* 0x0000008a006f7308 */ /* 0x0005620000000800 */
[----:B---3--:R-:W-:Y:S01]  /*f5c0*/  @!P6 FMUL R75, R75, R75 ;  /* 0x0000004b4b4be220 */ /* 0x008fe20000400000 */
[----:B------:R-:W-:Y:S02]  /*f5d0*/  FSETP.GEU.AND P6, PT, R131, -126, PT ;  /* 0xc2fc00008300780b */ /* 0x000fe40003fce000 */
[----:B-1----:R-:W-:-:S03]  /*f5e0*/  F2FP.F16.F32.PACK_AB R30, R174, R29 ;  /* 0x0000001dae1e723e */ /* 0x002fc600000000ff */
[----:B------:R-:W-:Y:S01]  /*f5f0*/  @!P4 FMUL R114, R114, 0.5 ;  /* 0x3f0000007272c820 */ /* 0x000fe20000400000 */
[----:B------:R1:W3:Y:S01]  /*f600*/  MUFU.EX2 R18, R134 ;  /* 0x0000008600127308 */ /* 0x0002e20000000800 */
[----:B--2---:R-:W-:Y:S01]  /*f610*/  FADD R138, R29, R92 ;  /* 0x0000005c1d8a7221 */ /* 0x004fe20000000000 */
[----:B----4-:R-:W-:Y:S01]  /*f620*/  @!P5 FMUL R135, R135, R135 ;  /* 0x000000878787d220 */ /* 0x010fe20000400000 */
[----:B------:R-:W-:Y:S02]  /*f630*/  F2FP.F16.F32.PACK_AB R29, R38, R35 ;  /* 0x00000023261d723e */ /* 0x000fe400000000ff */
[----:B------:R-:W-:Y:S01]  /*f640*/  FADD R138, R138, R119 ;  /* 0x000000778a8a7221 */ /* 0x000fe20000000000 */
[----:B------:R-:W-:Y:S01]  /*f650*/  FMUL R152, R152, R135 ;  /* 0x0000008798987220 */ /* 0x000fe20000400000 */
[----:B------:R-:W-:Y:S01]  /*f660*/  @!P6 FMUL R131, R131, 0.5 ;  /* 0x3f0000008383e820 */ /* 0x000fe20000400000 */
[----:B------:R2:W4:Y:S01]  /*f670*/  MUFU.EX2 R102, R114 ;  /* 0x0000007200667308 */ /* 0x0005220000000800 */
[----:B-----5:R-:W-:Y:S01]  /*f680*/  @!P2 FMUL R111, R111, R111 ;  /* 0x0000006f6f6fa220 */ /* 0x020fe20000400000 */
[----:B------:R-:W-:Y:S01]  /*f690*/  FSETP.GEU.AND P2, PT, R146, -126, PT ;  /* 0xc2fc00009200780b */ /* 0x000fe20003f4e000 */
[----:B-1----:R-:W-:Y:S01]  /*f6a0*/  FADD R134, R25, R64 ;  /* 0x0000004019867221 */ /* 0x002fe20000000000 */
[----:B------:R-:W-:Y:S01]  /*f6b0*/  F2FP.F16.F32.PACK_AB R25, R112, R27 ;  /* 0x0000001b7019723e */ /* 0x000fe200000000ff */
[----:B------:R-:W-:Y:S01]  /*f6c0*/  FADD R178, R50, R111 ;  /* 0x0000006f32b27221 */ /* 0x000fe20000000000 */
[----:B------:R-:W-:Y:S01]  /*f6d0*/  F2FP.F16.F32.PACK_AB R50, R52, R133 ;  /* 0x000000853432723e */ /* 0x000fe200000000ff */
[----:B------:R-:W-:Y:S01]  /*f6e0*/  FADD R134, R134, R115 ;  /* 0x0000007386867221 */ /* 0x000fe20000000000 */
[----:B------:R1:W5:Y:S01]  /*f6f0*/  MUFU.EX2 R8, R131 ;  /* 0x0000008300087308 */ /* 0x0003620000000800 */
[----:B---3--:R-:W-:Y:S01]  /*f700*/  @!P3 FMUL R18, R18, R18 ;  /* 0x000000121212b220 */ /* 0x008fe20000400000 */
[----:B------:R-:W-:Y:S01]  /*f710*/  FSETP.GEU.AND P3, PT, R173, -126, PT ;  /* 0xc2fc0000ad00780b */ /* 0x000fe20003f6e000 */
[----:B--2---:R-:W-:Y:S01]  /*f720*/  FADD R114, R125, R12 ;  /* 0x0000000c7d727221 */ /* 0x004fe20000000000 */
[----:B------:R-:W-:Y:S01]  /*f730*/  FADD R151, R134, R151 ;  /* 0x0000009786977221 */ /* 0x000fe20000000000 */
[----:B------:R-:W-:Y:S01]  /*f740*/  F2FP.F16.F32.PACK_AB R52, R53, R125 ;  /* 0x0000007d3534723e */ /* 0x000fe200000000ff */
[----:B------:R-:W-:Y:S01]  /*f750*/  FMUL R153, R153, R135 ;  /* 0x0000008799997220 */ /* 0x000fe20000400000 */
[----:B------:R-:W-:Y:S01]  /*f760*/  @!P2 FMUL R146, R146, 0.5 ;  /* 0x3f0000009292a820 */ /* 0x000fe20000400000 */
[----:B------:R-:W-:Y:S01]  /*f770*/  FADD R149, R149, R114 ;  /* 0x0000007295957221 */ /* 0x000fe20000000000 */
[----:B----4-:R-:W-:Y:S01]  /*f780*/  @!P4 FMUL R102, R102, R102 ;  /* 0x000000666666c220 */ /* 0x010fe20000400000 */
[----:B------:R-:W-:Y:S01]  /*f790*/  FSETP.GEU.AND P4, PT, R176, -126, PT ;  /* 0xc2fc0000b000780b */ /* 0x000fe20003f8e000 */
[----:B------:R2:W3:Y:S01]  /*f7a0*/  MUFU.EX2 R119, R146 ;  /* 0x0000009200777308 */ /* 0x0004e20000000800 */
[----:B-1----:R-:W-:Y:S01]  /*f7b0*/  FADD R131, R56, R113 ;  /* 0x0000007138837221 */ /* 0x002fe20000000000 */
[----:B------:R-:W-:Y:S01]  /*f7c0*/  FADD R114, R170, R93 ;  /* 0x0000005daa727221 */ /* 0x000fe20000000000 */
[----:B------:R-:W-:Y:S01]  /*f7d0*/  FADD R149, R130, R149 ;  /* 0x0000009582957221 */ /* 0x000fe20000000000 */
[----:B------:R-:W-:Y:S01]  /*f7e0*/  @!P3 FMUL R173, R173, 0.5 ;  /* 0x3f000000adadb820 */ /* 0x000fe20000400000 */
[----:B------:R-:W-:Y:S01]  /*f7f0*/  FADD R106, R106, R151 ;  /* 0x000000976a6a7221 */ /* 0x000fe20000000000 */
[----:B-----5:R-:W-:Y:S01]  /*f800*/  @!P6 FMUL R8, R8, R8 ;  /* 0x000000080808e220 */ /* 0x020fe20000400000 */
[----:B------:R-:W-:Y:S01]  /*f810*/  FSETP.GEU.AND P6, PT, R142, -126, PT ;  /* 0xc2fc00008e00780b */ /* 0x000fe20003fce000 */
[----:B------:R1:W4:Y:S01]  /*f820*/  MUFU.EX2 R115, R173 ;  /* 0x000000ad00737308 */ /* 0x0003220000000800 */
[----:B------:R-:W-:Y:S01]  /*f830*/  FADD R171, R114, R127 ;  /* 0x0000007f72ab7221 */ /* 0x000fe20000000000 */
[----:B------:R-:W-:Y:S01]  /*f840*/  FADD R114, R174, R65 ;  /* 0x00000041ae727221 */ /* 0x000fe20000000000 */
[----:B------:R-:W-:Y:S01]  /*f850*/  FADD R127, R23, R16 ;  /* 0x00000010177f7221 */ /* 0x000fe20000000000 */
[----:B------:R-:W-:Y:S01]  /*f860*/  @!P4 FMUL R176, R176, 0.5 ;  /* 0x3f000000b0b0c820 */ /* 0x000fe20000400000 */
[----:B--2---:R-:W-:Y:S01]  /*f870*/  FADD R146, R132, R75 ;  /* 0x0000004b84927221 */ /* 0x004fe20000000000 */
[----:B------:R-:W-:Y:S01]  /*f880*/  FADD R171, R138, R171 ;  /* 0x000000ab8aab7221 */ /* 0x000fe20000000000 */
[----:B------:R-:W-:Y:S01]  /*f890*/  FADD R26, R26, R149 ;  /* 0x000000951a1a7221 */ /* 0x000fe20000000000 */
[----:B------:R-:W-:Y:S01]  /*f8a0*/  F2FP.F16.F32.PACK_AB R53, R83, R54 ;  /* 0x000000365335723e */ /* 0x000fe200000000ff */
[----:B-1----:R-:W-:Y:S01]  /*f8b0*/  FADD R173, R118, R131 ;  /* 0x0000008376ad7221 */ /* 0x002fe20000000000 */
[----:B---3--:R-:W-:Y:S01]  /*f8c0*/  @!P2 FMUL R119, R119, R119 ;  /* 0x000000777777a220 */ /* 0x008fe20000400000 */
[----:B------:R1:W2:Y:S01]  /*f8d0*/  MUFU.EX2 R118, R176 ;  /* 0x000000b000767308 */ /* 0x0002a20000000800 */
[----:B------:R-:W-:Y:S01]  /*f8e0*/  @!P6 FMUL R142, R142, 0.5 ;  /* 0x3f0000008e8ee820 */ /* 0x000fe20000400000 */
[----:B------:R-:W-:Y:S01]  /*f8f0*/  FADD R131, R129, R66 ;  /* 0x0000004281837221 */ /* 0x000fe20000000000 */
[----:B------:R-:W-:Y:S01]  /*f900*/  FSETP.GEU.AND P2, PT, R150, -126, PT ;  /* 0xc2fc00009600780b */ /* 0x000fe20003f4e000 */
[----:B------:R-:W-:Y:S01]  /*f910*/  FADD R171, R122, R171 ;  /* 0x000000ab7aab7221 */ /* 0x000fe20000000000 */
[----:B------:R-:W-:Y:S01]  /*f920*/  FMUL R156, R156, R135 ;  /* 0x000000879c9c7220 */ /* 0x000fe20000400000 */
[----:B------:R-:W-:Y:S01]  /*f930*/  FADD R185, R131, R178 ;  /* 0x000000b283b97221 */ /* 0x000fe20000000000 */
[----:B----4-:R-:W-:Y:S01]  /*f940*/  @!P3 FMUL R115, R115, R115 ;  /* 0x000000737373b220 */ /* 0x010fe20000400000 */
[----:B------:R3:W4:Y:S01]  /*f950*/  MUFU.EX2 R110, R142 ;  /* 0x0000008e006e7308 */ /* 0x0007220000000800 */
[----:B------:R-:W-:Y:S01]  /*f960*/  FSETP.GEU.AND P3, PT, R175, -126, PT ;  /* 0xc2fc0000af00780b */ /* 0x000fe20003f6e000 */
[----:B-1----:R-:W-:Y:S01]  /*f970*/  FADD R176, R54, R119 ;  /* 0x0000007736b07221 */ /* 0x002fe20000000000 */
[----:B------:R-:W-:Y:S01]  /*f980*/  F2FP.F16.F32.PACK_AB R54, R56, R117 ;  /* 0x000000753836723e */ /* 0x000fe200000000ff */
[----:B------:R-:W-:Y:S01]  /*f990*/  FADD R26, R26, R171 ;  /* 0x000000ab1a1a7221 */ /* 0x000fe20000000000 */
[----:B------:R-:W-:Y:S01]  /*f9a0*/  F2FP.F16.F32.PACK_AB R56, R60, R57 ;  /* 0x000000393c38723e */ /* 0x000fe200000000ff */
[-C--:B------:R-:W-:Y:S01]  /*f9b0*/  FMUL R157, R157, R135.reuse ;  /* 0x000000879d9d7220 */ /* 0x080fe20000400000 */
[----:B------:R-:W-:Y:S01]  /*f9c0*/  F2FP.F16.F32.PACK_AB R57, R87, R58 ;  /* 0x0000003a5739723e */ /* 0x000fe200000000ff */
[----:B------:R-:W-:Y:S01]  /*f9d0*/  @!P2 FMUL R150, R150, 0.5 ;  /* 0x3f0000009696a820 */ /* 0x000fe20000400000 */
[----:B---3--:R-:W-:Y:S01]  /*f9e0*/  FADD R142, R114, R127 ;  /* 0x0000007f728e7221 */ /* 0x008fe20000000000 */
[----:B------:R-:W-:Y:S01]  /*f9f0*/  FADD R114, R27, R58 ;  /* 0x0000003a1b727221 */ /* 0x000fe20000000000 */
[----:B------:R-:W-:Y:S01]  /*fa00*/  FADD R127, R112, R87 ;  /* 0x00000057707f7221 */ /* 0x000fe20000000000 */
[----:B--2---:R-:W-:Y:S01]  /*fa10*/  @!P4 FMUL R118, R118, R118 ;  /* 0x000000767676c220 */ /* 0x004fe20000400000 */
[----:B------:R-:W-:Y:S01]  /*fa20*/  FSETP.GEU.AND P4, PT, R123, -126, PT ;  /* 0xc2fc00007b00780b */ /* 0x000fe20003f8e000 */
[----:B------:R-:W-:Y:S01]  /*fa30*/  FADD R180, R114, R177 ;  /* 0x000000b172b47221 */ /* 0x000fe20000000000 */
[----:B------:R-:W-:Y:S01]  /*fa40*/  FADD R178, R127, R146 ;  /* 0x000000927fb27221 */ /* 0x000fe20000000000 */
[----:B------:R-:W-:Y:S01]  /*fa50*/  FADD R114, R120, R99 ;  /* 0x0000006378727221 */ /* 0x000fe20000000000 */
[----:B------:R-:W-:Y:S01]  /*fa60*/  FADD R127, R79, R102 ;  /* 0x000000664f7f7221 */ /* 0x000fe20000000000 */
[----:B----4-:R-:W-:Y:S01]  /*fa70*/  @!P6 FMUL R110, R110, R110 ;  /* 0x0000006e6e6ee220 */ /* 0x010fe20000400000 */
[----:B------:R-:W-:Y:S01]  /*fa80*/  FSETP.GEU.AND P6, PT, R148, -126, PT ;  /* 0xc2fc00009400780b */ /* 0x000fe20003fce000 */
[----:B------:R-:W-:Y:S01]  /*fa90*/  FADD R177, R43, R78 ;  /* 0x0000004e2bb17221 */ /* 0x000fe20000000000 */
[----:B------:R-:W-:Y:S01]  /*faa0*/  FADD R187, R114, R127 ;  /* 0x0000007f72bb7221 */ /* 0x000fe20000000000 */
[----:B------:R-:W-:Y:S01]  /*fab0*/  FADD R114, R31, R82 ;  /* 0x000000521f727221 */ /* 0x000fe20000000000 */
[----:B------:R-:W-:Y:S01]  /*fac0*/  @!P3 FMUL R175, R175, 0.5 ;  /* 0x3f000000afafb820 */ /* 0x000fe20000400000 */
[----:B------:R-:W-:Y:S01]  /*fad0*/  FADD R181, R51, R110 ;  /* 0x0000006e33b57221 */ /* 0x000fe20000000000 */
[----:B------:R-:W-:Y:S01]  /*fae0*/  FADD R146, R34, R91 ;  /* 0x0000005b22927221 */ /* 0x000fe20000000000 */
[----:B------:R-:W-:Y:S01]  /*faf0*/  FADD R182, R114, R177 ;  /* 0x000000b172b67221 */ /* 0x000fe20000000000 */
[----:B------:R-:W-:Y:S01]  /*fb00*/  @!P4 FMUL R123, R123, 0.5 ;  /* 0x3f0000007b7bc820 */ /* 0x000fe20000400000 */
[----:B------:R1:W2:Y:S01]  /*fb10*/  MUFU.EX2 R114, R150 ;  /* 0x0000009600727308 */ /* 0x0002a20000000800 */
[----:B------:R-:W-:Y:S01]  /*fb20*/  FADD R177, R46, R107 ;  /* 0x0000006b2eb17221 */ /* 0x000fe20000000000 */
[----:B------:R-:W-:Y:S01]  /*fb30*/  FADD R173, R142, R173 ;  /* 0x000000ad8ead7221 */ /* 0x000fe20000000000 */
[----:B------:R-:W-:Y:S01]  /*fb40*/  FADD R180, R180, R185 ;  /* 0x000000b9b4b47221 */ /* 0x000fe20000000000 */
[----:B------:R-:W-:Y:S01]  /*fb50*/  @!P6 FMUL R148, R148, 0.5 ;  /* 0x3f0000009494e820 */ /* 0x000fe20000400000 */
[----:B------:R-:W-:Y:S01]  /*fb60*/  FADD R178, R178, R187 ;  /* 0x000000bbb2b27221 */ /* 0x000fe20000000000 */
[----:B------:R-:W-:Y:S01]  /*fb70*/  FADD R173, R126, R173 ;  /* 0x000000ad7ead7221 */ /* 0x000fe20000000000 */
[----:B------:R-:W-:Y:S01]  /*fb80*/  F2FP.F16.F32.PACK_AB R58, R61, R96 ;  /* 0x000000603d3a723e */ /* 0x000fe200000000ff */
[----:B------:R3:W4:Y:S01]  /*fb90*/  MUFU.EX2 R131, R148 ;  /* 0x0000009400837308 */ /* 0x0007220000000800 */
[----:B-1----:R-:W-:Y:S01]  /*fba0*/  FADD R150, R124, R103 ;  /* 0x000000677c967221 */ /* 0x002fe20000000000 */
[----:B------:R-:W-:Y:S01]  /*fbb0*/  FADD R173, R106, R173 ;  /* 0x000000ad6aad7221 */ /* 0x000fe20000000000 */
[----:B------:R-:W-:Y:S01]  /*fbc0*/  F2FP.F16.F32.PACK_AB R61, R95, R62 ;  /* 0x0000003e5f3d723e */ /* 0x000fe200000000ff */
[----:B------:R-:W-:Y:S01]  /*fbd0*/  FMUL R160, R160, R135 ;  /* 0x00000087a0a07220 */ /* 0x000fe20000400000 */
[----:B------:R-:W-:Y:S01]  /*fbe0*/  F2FP.F16.F32.PACK_AB R60, R64, R101 ;  /* 0x00000065403c723e */ /* 0x000fe200000000ff */
[----:B------:R-:W-:Y:S01]  /*fbf0*/  FADD R26, R26, R173 ;  /* 0x000000ad1a1a7221 */ /* 0x000fe20000000000 */
[----:B------:R-:W-:Y:S01]  /*fc00*/  F2FP.F16.F32.PACK_AB R64, R69, R88 ;  /* 0x000000584540723e */ /* 0x000fe200000000ff */
[----:B------:R1:W5:Y:S01]  /*fc10*/  MUFU.EX2 R127, R175 ;  /* 0x000000af007f7308 */ /* 0x0003620000000800 */
[----:B---3--:R-:W-:Y:S01]  /*fc20*/  FADD R148, R42, R67 ;  /* 0x000000432a947221 */ /* 0x008fe20000000000 */
[----:B--2---:R-:W-:Y:S01]  /*fc30*/  @!P2 FMUL R114, R114, R114 ;  /* 0x000000727272a220 */ /* 0x004fe20000400000 */
[----:B------:R-:W-:Y:S01]  /*fc40*/  FSETP.GEU.AND P2, PT, R145, -126, PT ;  /* 0xc2fc00009100780b */ /* 0x000fe20003f4e000 */
[----:B------:R-:W-:Y:S01]  /*fc50*/  FFMA R6, R135, R6, R26 ;  /* 0x0000000687067223 */ /* 0x000fe2000000001a */
[----:B------:R-:W-:Y:S01]  /*fc60*/  FADD R189, R148, R181 ;  /* 0x000000b594bd7221 */ /* 0x000fe20000000000 */
[----:B------:R-:W-:Y:S01]  /*fc70*/  FADD R181, R146, R179 ;  /* 0x000000b392b57221 */ /* 0x000fe20000000000 */
[----:B------:R-:W-:Y:S01]  /*fc80*/  FADD R148, R141, R94 ;  /* 0x0000005e8d947221 */ /* 0x000fe20000000000 */
[----:B------:R-:W2:Y:S01]  /*fc90*/  MUFU.EX2 R123, R123 ;  /* 0x0000007b007b7308 */ /* 0x000ea20000000800 */
[----:B------:R-:W-:Y:S01]  /*fca0*/  FADD R179, R144, R115 ;  /* 0x0000007390b37221 */ /* 0x000fe20000000000 */
[----:B------:R-:W-:Y:S01]  /*fcb0*/  FADD R146, R35, R62 ;  /* 0x0000003e23927221 */ /* 0x000fe20000000000 */
[----:B-1----:R-:W-:Y:S01]  /*fcc0*/  FADD R175, R121, R70 ;  /* 0x0000004679af7221 */ /* 0x002fe20000000000 */
        /* <DEDUP_REMOVED lines=9> */
[----:B-----5:R-:W-:Y:S01]  /*fd60*/  @!P3 FMUL R127, R127, R127 ;  /* 0x0000007f7f7fb220 */ /* 0x020fe20000400000 */
[----:B------:R-:W-:Y:S01]  /*fd70*/  FADD R176, R146, R175 ;  /* 0x000000af92b07221 */ /* 0x000fe20000000000 */
[----:B------:R-:W-:Y:S01]  /*fd80*/  FADD R191, R150, R179 ;  /* 0x000000b396bf7221 */ /* 0x000fe20000000000 */
[----:B------:R-:W-:Y:S01]  /*fd90*/  FADD R184, R148, R177 ;  /* 0x000000b194b87221 */ /* 0x000fe20000000000 */
[----:B--2---:R-:W-:Y:S01]  /*fda0*/  @!P4 FMUL R123, R123, R123 ;  /* 0x0000007b7b7bc220 */ /* 0x004fe20000400000 */
[----:B------:R-:W-:Y:S01]  /*fdb0*/  @!P2 FMUL R145, R145, 0.5 ;  /* 0x3f0000009191a820 */ /* 0x000fe20000400000 */
        /* <DEDUP_REMOVED lines=21> */
[----:B------:R-:W-:Y:S01]  /*ff10*/  FMUL R161, R161, R135 ;  /* 0x00000087a1a17220 */ /* 0x000fe20000400000 */
[----:B------:R-:W-:Y:S01]  /*ff20*/  FADD R177, R180, R177 ;  /* 0x000000b1b4b17221 */ /* 0x000fe20000000000 */
[----:B------:R-:W-:Y:S01]  /*ff30*/  FADD R178, R178, R181 ;  /* 0x000000b5b2b27221 */ /* 0x000fe20000000000 */
[----:B------:R-:W-:Y:S01]  /*ff40*/  F2FP.F16.F32.PACK_AB R65, R99, R66 ;  /* 0x000000426341723e */ /* 0x000fe200000000ff */
[----:B-1----:R-:W-:Y:S01]  /*ff50*/  @!P2 FMUL R130, R130, R130 ;  /* 0x000000828282a220 */ /* 0x002fe20000400000 */
[----:B------:R-:W-:Y:S01]  /*ff60*/  F2FP.F16.F32.PACK_AB R66, R68, R97 ;  /* 0x000000614442723e */ /* 0x000fe200000000ff */
[----:B------:R-:W-:Y:S01]  /*ff70*/  FADD R177, R177, R178 ;  /* 0x000000b2b1b17221 */ /* 0x000fe20000000000 */
[----:B------:R-:W-:Y:S01]  /*ff80*/  F2FP.F16.F32.PACK_AB R68, R73, R84 ;  /* 0x000000544944723e */ /* 0x000fe200000000ff */
[----:B------:R1:W2:Y:S01]  /*ff90*/  SYNCS.PHASECHK.TRANS64.TRYWAIT P2, [UR7+0x16000], R15 ;  /* 0x0160000fff0075a7 */ /* 0x0002a20008040147 */
[----:B------:R-:W-:Y:S01]  /*ffa0*/  F2FP.F16.F32.PACK_AB R69, R103, R70 ;  /* 0x000000466745723e */ /* 0x000fe200000000ff */
[----:B------:R-:W-:Y:S01]  /*ffb0*/  FFMA R5, R130, R5, R177 ;  /* 0x0000000582057223 */ /* 0x000fe200000000b1 */
[----:B------:R-:W-:Y:S01]  /*ffc0*/  F2FP.F16.F32.PACK_AB R73, R75, R74 ;  /* 0x0000004a4b49723e */ /* 0x000fe200000000ff */
[----:B------:R-:W-:Y:S01]  /*ffd0*/  FMUL R164, R164, R135 ;  /* 0x00000087a4a47220 */ /* 0x000fe20000400000 */
[----:B------:R-:W-:Y:S01]  /*ffe0*/  F2FP.F16.F32.PACK_AB R70, R72, R93 ;  /* 0x0000005d4846723e */ /* 0x000fe200000000ff */
[----:B------:R-:W-:Y:S01]  /*fff0*/  FMUL R165, R165, R135 ;  /* 0x00000087a5a57220 */ /* 0x000fe20000400000 */
        /* <DEDUP_REMOVED lines=35> */
[----:B------:R-:W-:Y:S01]  /*10230*/  F2FP.F16.F32.PACK_AB R82, R113, R108 ;  /* 0x0000006c7152723e */ /* 0x000fe200000000ff */
[----:B-12---:R-:W-:Y:S06]  /*10240*/  @!P0 BRA `(.L_x_39) ;  /* 0x0000000000048947 */ /* 0x006fec0003800000 */
[----:B------:R-:W-:Y:S01]  /*10250*/  BPT.TRAP 0x1 ;  /* 0x000000040000795c */ /* 0x000fe20000300000 */
.L_x_39:
[----:B------:R-:W-:Y:S05]  /*10260*/  @P2 BRA `(.L_x_40) ;  /* 0x0000000000082947 */ /* 0x000fea0003800000 */
[----:B------:R-:W1:Y:S02]  /*10270*/  SYNCS.PHASECHK.TRANS64.TRYWAIT P2, [UR7+0x16000], R15 ;  /* 0x0160000fff0075a7 */ /* 0x000e640008040147 */
[----:B-1----:R-:W-:Y:S05]  /*10280*/  @!P2 BRA `(.L_x_41) ;  /* 0x0000002800c0a947 */ /* 0x002fea0003800000 */
.L_x_40:
        /* <DEDUP_REMOVED lines=97> */
.L_x_42:
[----:B------:R-:W-:-:S04]  /*108a0*/  ULEA UR7, UR13, UR38, 0x3 ;  /* 0x000000260d077291 */ /* 0x000fc8000f8e183f */
[----:B------:R-:W-:-:S04]  /*108b0*/  UIADD3 UR7, UR7, 0x16028, URZ ;  /* 0x0001602807077890 */ /* 0x000fc8000fffe03f */
[----:B------:R-:W-:-:S09]  /*108c0*/  UPRMT UR7, URZ, 0x654, UR7 ;  /* 0x000006543f077896 */ /* 0x000fd20008000007 */
[----:B------:R-:W-:Y:S01]  /*108d0*/  SYNCS.ARRIVE.TRANS64.RED.A1T0 RZ, [UR7], RZ ;  /* 0x000000ffffff79a7 */ /* 0x000fe20008100407 */
[----:B------:R-:W-:Y:S05]  /*108e0*/  @P1 BRA `(.L_x_43) ;  /* 0x0000000000041947 */ /* 0x000fea0003800000 */
[----:B------:R-:W-:Y:S01]  /*108f0*/  BPT.TRAP 0x1 ;  /* 0x000000040000795c */ /* 0x000fe20000300000 */
.L_x_43:
[----:B------:R-:W-:-:S04]  /*10900*/  UIADD3 UR13, UR13, 0x1, URZ ;  /* 0x000000010d0d7890 */ /* 0x000fc8000fffe03f */
[----:B------:R-:W-:-:S04]  /*10910*/  UISETP.NE.AND UP0, UPT, UR13, 0x5, UPT ;  /* 0x000000050d00788c */ /* 0x000fc8000bf05270 */
[----:B------:R-:W-:Y:S01]  /*10920*/  USEL UR13, UR13, URZ, UP0 ;  /* 0x0000003f0d0d7287 */ /* 0x000fe20008000000 */
[----:B------:R-:W-:Y:S11]  /*10930*/  @!P0 BRA `(.L_x_44) ;  /* 0x0000000000048947 */ /* 0x000ff60003800000 */
[----:B------:R-:W-:Y:S01]  /*10940*/  BPT.TRAP 0x1 ;  /* 0x000000040000795c */ /* 0x000fe20000300000 */
.L_x_44:
[----:B------:R-:W-:-:S04]  /*10950*/  ULEA UR7, UR13, UR38, 0x3 ;  /* 0x000000260d077291 */ /* 0x000fc8000f8e183f */
[----:B------:R-:W-:-:S04]  /*10960*/  UIADD3 UR7, UR7, 0x16028, URZ ;  /* 0x0001602807077890 */ /* 0x000fc8000fffe03f */
[----:B------:R-:W-:-:S09]  /*10970*/  UPRMT UR7, URZ, 0x654, UR7 ;  /* 0x000006543f077896 */ /* 0x000fd20008000007 */
[----:B------:R-:W-:Y:S01]  /*10980*/  SYNCS.ARRIVE.TRANS64.RED.A1T0 RZ, [UR7], RZ ;  /* 0x000000ffffff79a7 */ /* 0x000fe20008100407 */
[----:B------:R-:W-:Y:S05]  /*10990*/  @P1 BRA `(.L_x_45) ;  /* 0x0000000000041947 */ /* 0x000fea0003800000 */
[----:B------:R-:W-:Y:S01]  /*109a0*/  BPT.TRAP 0x1 ;  /* 0x000000040000795c */ /* 0x000fe20000300000 */
.L_x_45:
[----:B------:R-:W-:Y:S01]  /*109b0*/  UIADD3 UR6, UR6, 0x1, URZ ;  /* 0x0000000106067890 */ /* 0x000fe2000fffe03f */
[C---:B------:R-:W-:Y:S01]  /*109c0*/  ISETP.GT.AND P2, PT, R10.reuse, 0x1, PT ;  /* 0x000000010a00780c */ /* 0x040fe20003f44270 */
[----:B------:R-:W-:Y:S01]  /*109d0*/  UIADD3 UR13, UR13, 0x1, URZ ;  /* 0x000000010d0d7890 */ /* 0x000fe2000fffe03f */
[----:B------:R-:W-:Y:S01]  /*109e0*/  VIADD R10, R10, 0xffffffff ;  /* 0xffffffff0a0a7836 */ /* 0x000fe20000000000 */
[----:B------:R-:W-:Y:S01]  /*109f0*/  UISETP.NE.AND UP1, UPT, UR6, 0x5, UPT ;  /* 0x000000050600788c */ /* 0x000fe2000bf25270 */
[----:B------:R-:W-:Y:S01]  /*10a00*/  IADD3 R3, R3, 0x100, RZ ;  /* 0x0000010003037810 */ /* 0x000fe20007ffe0ff */
[----:B------:R-:W-:Y:S01]  /*10a10*/  UISETP.NE.AND UP0, UPT, UR13, 0x5, UPT ;  /* 0x000000050d00788c */ /* 0x000fe2000bf05270 */
[----:B------:R-:W-:Y:S01]  /*10a20*/  IMAD.MOV.U32 R9, RZ, RZ, R7 ;  /* 0x000000ffff097224 */ /* 0x000fe200078e0007 */
[----:B------:R-:W-:Y:S01]  /*10a30*/  USEL UR7, URZ, 0x1, UP1 ;  /* 0x000000013f077887 */ /* 0x000fe20008800000 */
[----:B-1----:R-:W-:Y:S01]  /*10a40*/  MOV R8, R11 ;  /* 0x0000000b00087202 */ /* 0x002fe20000000f00 */
[----:B------:R-:W-:-:S02]  /*10a50*/  USEL UR13, UR13, URZ, UP0 ;  /* 0x0000003f0d0d7287 */ /* 0x000fc40008000000 */
[----:B------:R-:W-:Y:S02]  /*10a60*/  USEL UR16, UR6, URZ, UP1 ;  /* 0x0000003f06107287 */ /* 0x000fe40008800000 */
[----:B------:R-:W-:Y:S01]  /*10a70*/  LOP3.LUT R4, R4, UR7, RZ, 0x3c, !PT ;  /* 0x0000000704047c12 */ /* 0x000fe2000f8e3cff */
[----:B------:R-:W-:Y:S09]  /*10a80*/  @P2 BRA `(.L_x_46) ;  /* 0xffffffa000e42947 */ /* 0x000ff2000383ffff */
.L_x_35:
[----:B------:R-:W2:Y:S01]  /*10a90*/  SHFL.BFLY PT, R3, R6, 0x1, 0x1f ;  /* 0x0c201f0006037f89 */ /* 0x000ea200000e0000 */
[----:B------:R-:W-:Y:S01]  /*10aa0*/  BSSY B0, `(.L_x_47) ;  /* 0x0000023000007945 */ /* 0x000fe20003800000 */
[----:B------:R-:W-:Y:S01]  /*10ab0*/  IMAD.MOV.U32 R9, RZ, RZ, 0x7f800000 ;  /* 0x7f800000ff097424 */ /* 0x000fe200078e00ff */
[----:B-1----:R-:W-:Y:S01]  /*10ac0*/  MOV R8, 0x3f800000 ;  /* 0x3f80000000087802 */ /* 0x002fe20000000f00 */
[----:B------:R-:W1:Y:S01]  /*10ad0*/  SHFL.BFLY PT, R0, R5, 0x1, 0x1f ;  /* 0x0c201f0005007f89 */ /* 0x000e6200000e0000 */
[----:B------:R-:W-:Y:S01]  /*10ae0*/  MOV R13, 0x7f800000 ;  /* 0x7f800000000d7802 */ /* 0x000fe20000000f00 */
[----:B--2---:R-:W-:Y:S01]  /*10af0*/  FADD R3, R3, R6 ;  /* 0x0000000603037221 */ /* 0x004fe20000000000 */
[----:B-1----:R-:W-:-:S04]  /*10b00*/  FADD R16, R0, R5 ;  /* 0x0000000500107221 */ /* 0x002fc80000000000 */
[----:B------:R-:W1:Y:S01]  /*10b10*/  SHFL.BFLY PT, R2, R3, 0x2, 0x1f ;  /* 0x0c401f0003027f89 */ /* 0x000e6200000e0000 */
[----:B------:R-:W-:-:S03]  /*10b20*/  IMAD.MOV.U32 R0, RZ, RZ, 0x3f800000 ;  /* 0x3f800000ff007424 */ /* 0x000fc600078e00ff */
[----:B------:R-:W2:Y:S01]  /*10b30*/  SHFL.BFLY PT, R17, R16, 0x2, 0x1f ;  /* 0x0c401f0010117f89 */ /* 0x000ea200000e0000 */
[C---:B-1----:R-:W-:Y:S01]  /*10b40*/  FSETP.NE.AND P0, PT, R3.reuse, -R2, PT ;  /* 0x800000020300720b */ /* 0x042fe20003f05000 */
[----:B------:R-:W-:Y:S01]  /*10b50*/  FADD R4, R3, R2 ;  /* 0x0000000203047221 */ /* 0x000fe20000000000 */
[----:B--2---:R-:W-:-:S11]  /*10b60*/  FADD R5, R16, R17 ;  /* 0x0000001110057221 */ /* 0x004fd60000000000 */
[----:B------:R-:W-:Y:S05]  /*10b70*/  @!P0 BRA `(.L_x_48) ;  /* 0x0000000000548947 */ /* 0x000fea0003800000 */
[----:B------:R-:W-:Y:S01]  /*10b80*/  VIADD R0, R4, 0x1800000 ;  /* 0x0180000004007836 */ /* 0x000fe20000000000 */
[----:B------:R-:W-:Y:S04]  /*10b90*/  BSSY B1, `(.L_x_49) ;  /* 0x000000c000017945 */ /* 0x000fe80003800000 */
[----:B------:R-:W-:-:S04]  /*10ba0*/  LOP3.LUT R0, R0, 0x7f800000, RZ, 0xc0, !PT ;  /* 0x7f80000000007812 */ /* 0x000fc800078ec0ff */
[----:B------:R-:W-:-:S13]  /*10bb0*/  ISETP.GT.U32.AND P0, PT, R0, 0x1ffffff, PT ;  /* 0x01ffffff0000780c */ /* 0x000fda0003f04070 */
[----:B------:R-:W-:Y:S05]  /*10bc0*/  @P0 BRA `(.L_x_50) ;  /* 0x0000000000100947 */ /* 0x000fea0003800000 */
[----:B------:R-:W-:Y:S02]  /*10bd0*/  MOV R2, R4 ;  /* 0x0000000400027202 */ /* 0x000fe40000000f00 */
[----:B------:R-:W-:-:S07]  /*10be0*/  MOV R14, 0x10c00 ;  /* 0x00010c00000e7802 */ /* 0x000fce0000000f00 */
[----:B------:R-:W-:Y:S05]  /*10bf0*/  CALL.REL.NOINC `($__internal_0_$__cuda_sm20_rcp_rn_f32_slowpath) ;  /* 0x00000024000c7944 */ /* 0x000fea0003c00000 */
[----:B------:R-:W-:Y:S05]  /*10c00*/  BRA `(.L_x_51) ;  /* 0x0000000000107947 */ /* 0x000fea0003800000 */
.L_x_50:
[----:B------:R-:W1:Y:S02]  /*10c10*/  MUFU.RCP R3, R4 ;  /* 0x0000000400037308 */ /* 0x000e640000001000 */
[----:B-1----:R-:W-:-:S04]  /*10c20*/  FFMA R0, R4, R3, -1 ;  /* 0xbf80000004007423 */ /* 0x002fc80000000003 */
[----:B------:R-:W-:-:S04]  /*10c30*/  FADD.FTZ R0, -R0, -RZ ;  /* 0x800000ff00007221 */ /* 0x000fc80000010100 */
[----:B------:R-:W-:-:S07]  /*10c40*/  FFMA R0, R3, R0, R3 ;  /* 0x0000000003007223 */ /* 0x000fce0000000003 */
.L_x_51:
[----:B------:R-:W-:Y:S05]  /*10c50*/  BSYNC B1 ;  /* 0x0000000000017941 */ /* 0x000fea0003800000 */
.L_x_49:
[----:B------:R-:W-:Y:S01]  /*10c60*/  FSETP.GEU.AND P0, PT, |R4|, 1.175494350822287508e-38, PT ;  /* 0x008000000400780b */ /* 0x000fe20003f0e200 */
[----:B------:R-:W-:-:S12]  /*10c70*/  ULDC UR4, c[0x0][0x600] ;  /* 0x0001800000047ab9 */ /* 0x000fd80000000800 */
[----:B------:R-:W-:-:S04]  /*10c80*/  @!P0 FMUL R4, R4, 16777216 ;  /* 0x4b80000004048820 */ /* 0x000fc80000400000 */
[----:B------:R-:W1:Y:S02]  /*10c90*/  MUFU.LG2 R2, R4 ;  /* 0x0000000400027308 */ /* 0x000e640000000c00 */
[----:B-1----:R-:W-:-:S04]  /*10ca0*/  @!P0 FADD R2, R2, -24 ;  /* 0xc1c0000002028421 */ /* 0x002fc80000000000 */
[----:B------:R-:W-:-:S04]  /*10cb0*/  FMUL R2, R2, 0.69314718246459960938 ;  /* 0x3f31721802027820 */ /* 0x000fc80000400000 */
[----:B------:R-:W-:-:S07]  /*10cc0*/  FFMA R13, R7, UR4, R2 ;  /* 0x00000004070d7c23 */ /* 0x000fce0008000002 */
.L_x_48:
[----:B------:R-:W-:Y:S05]  /*10cd0*/  BSYNC B0 ;  /* 0x0000000000007941 */ /* 0x000fea0003800000 */
.L_x_47:
[----:B------:R-:W-:Y:S01]  /*10ce0*/  FSETP.NE.AND P0, PT, R16, -R17, PT ;  /* 0x800000111000720b */ /* 0x000fe20003f05000 */
[----:B------:R-:W-:Y:S01]  /*10cf0*/  ULDC UR4, c[0x0][0x608] ;  /* 0x0001820000047ab9 */ /* 0x000fe20000000800 */
[----:B------:R-:W-:Y:S01]  /*10d00*/  BSSY B0, `(.L_x_52) ;  /* 0x0000021000007945 */ /* 0x000fe20003800000 */
[----:B------:R-:W-:-:S04]  /*10d10*/  FMUL R0, R0, UR4 ;  /* 0x0000000400007c20 */ /* 0x000fc80008400000 */
[-C--:B------:R-:W-:Y:S01]  /*10d20*/  FMUL R23, R152, R0.reuse ;  /* 0x0000000098177220 */ /* 0x080fe20000400000 */
[-C--:B------:R-:W-:Y:S01]  /*10d30*/  FMUL R153, R153, R0.reuse ;  /* 0x0000000099997220 */ /* 0x080fe20000400000 */
[-C--:B------:R-:W-:Y:S01]  /*10d40*/  FMUL R25, R156, R0.reuse ;  /* 0x000000009c197220 */ /* 0x080fe20000400000 */
[-C--:B------:R-:W-:Y:S01]  /*10d50*/  FMUL R157, R157, R0.reuse ;  /* 0x000000009d9d7220 */ /* 0x080fe20000400000 */
[-C--:B------:R-:W-:Y:S01]  /*10d60*/  FMUL R27, R160, R0.reuse ;  /* 0x00000000a01b7220 */ /* 0x080fe20000400000 */
[-C--:B------:R-:W-:Y:S01]  /*10d70*/  FMUL R161, R161, R0.reuse ;  /* 0x00000000a1a17220 */ /* 0x080fe20000400000 */
[-C--:B------:R-:W-:Y:S01]  /*10d80*/  FMUL R29, R164, R0.reuse ;  /* 0x00000000a41d7220 */ /* 0x080fe20000400000 */
[----:B------:R-:W-:Y:S01]  /*10d90*/  FMUL R165, R165, R0 ;  /* 0x00000000a5a57220 */ /* 0x000fe20000400000 */
[----:B------:R-:W-:Y:S06]  /*10da0*/  @!P0 BRA `(.L_x_53) ;  /* 0x0000000000588947 */ /* 0x000fec0003800000 */
        /* <DEDUP_REMOVED lines=8> */
[----:B------:R-:W-:Y:S01]  /*10e30*/  IMAD.MOV.U32 R8, RZ, RZ, R0 ;  /* 0x000000ffff087224 */ /* 0x000fe200078e0000 */
[----:B------:R-:W-:Y:S06]  /*10e40*/  BRA `(.L_x_56) ;  /* 0x0000000000107947 */ /* 0x000fec0003800000 */
.L_x_55:
[----:B------:R-:W1:Y:S02]  /*10e50*/  MUFU.RCP R8, R5 ;  /* 0x0000000500087308 */ /* 0x000e640000001000 */
[----:B-1----:R-:W-:-:S04]  /*10e60*/  FFMA R0, R5, R8, -1 ;  /* 0xbf80000005007423 */ /* 0x002fc80000000008 */
[----:B------:R-:W-:-:S04]  /*10e70*/  FADD.FTZ R3, -R0, -RZ ;  /* 0x800000ff00037221 */ /* 0x000fc80000010100 */
[----:B------:R-:W-:-:S07]  /*10e80*/  FFMA R8, R8, R3, R8 ;  /* 0x0000000308087223 */ /* 0x000fce0000000008 */
.L_x_56:
[----:B------:R-:W-:Y:S05]  /*10e90*/  BSYNC B1 ;  /* 0x0000000000017941 */ /* 0x000fea0003800000 */
.L_x_54:
[----:B------:R-:W-:Y:S01]  /*10ea0*/  FSETP.GEU.AND P0, PT, |R5|, 1.175494350822287508e-38, PT ;  /* 0x008000000500780b */ /* 0x000fe20003f0e200 */
[----:B------:R-:W-:-:S12]  /*10eb0*/  ULDC UR4, c[0x0][0x600] ;  /* 0x0001800000047ab9 */ /* 0x000fd80000000800 */
[----:B------:R-:W-:-:S04]  /*10ec0*/  @!P0 FMUL R5, R5, 16777216 ;  /* 0x4b80000005058820 */ /* 0x000fc80000400000 */
[----:B------:R-:W1:Y:S02]  /*10ed0*/  MUFU.LG2 R0, R5 ;  /* 0x0000000500007308 */ /* 0x000e640000000c00 */
[----:B-1----:R-:W-:-:S04]  /*10ee0*/  @!P0 FADD R0, R0, -24 ;  /* 0xc1c0000000008421 */ /* 0x002fc80000000000 */
[----:B------:R-:W-:-:S04]  /*10ef0*/  FMUL R0, R0, 0.69314718246459960938 ;  /* 0x3f31721800007820 */ /* 0x000fc80000400000 */
[----:B------:R-:W-:-:S07]  /*10f00*/  FFMA R9, R11, UR4, R0 ;  /* 0x000000040b097c23 */ /* 0x000fce0008000000 */
.L_x_53:
[----:B------:R-:W-:Y:S05]  /*10f10*/  BSYNC B0 ;  /* 0x0000000000007941 */ /* 0x000fea0003800000 */
.L_x_52:
[----:B------:R-:W-:Y:S01]  /*10f20*/  UISETP.NE.AND UP0, UPT, UR36, 0x1, UPT ;  /* 0x000000012400788c */ /* 0x000fe2000bf05270 */
[----:B------:R-:W1:Y:S03]  /*10f30*/  S2R R2, SR_TID.X ;  /* 0x0000000000027919 */ /* 0x000e660000002100 */
[----:B------:R-:W-:-:S06]  /*10f40*/  USEL UR4, URZ, 0x1, UP0 ;  /* 0x000000013f047887 */ /* 0x000fcc0008000000 */
[----:B------:R-:W-:Y:S01]  /*10f50*/  MOV R0, UR4 ;  /* 0x0000000400007c02 */ /* 0x000fe20008000f00 */
[----:B------:R-:W-:Y:S02]  /*10f60*/  ULDC UR4, c[0x0][0x608] ;  /* 0x0001820000047ab9 */ /* 0x000fe40000000800 */
[----:B------:R-:W-:Y:S01]  /*10f70*/  FMUL R8, R8, UR4 ;  /* 0x0000000408087c20 */ /* 0x000fe20008400000 */
[----:B------:R-:W-:-:S04]  /*10f80*/  SHF.L.U32 R0, R0, 0x1f, RZ ;  /* 0x0000001f00007819 */ /* 0x000fc800000006ff */
[----:B------:R-:W2:Y:S01]  /*10f90*/  SYNCS.PHASECHK.TRANS64.TRYWAIT P0, [UR15+0x8], R0 ;  /* 0x00000800ff0075a7 */ /* 0x000ea2000800014f */
[C---:B-1----:R-:W-:Y:S02]  /*10fa0*/  LOP3.LUT P1, RZ, R2.reuse, 0x3, RZ, 0xc0, !PT ;  /* 0x0000000302ff7812 */ /* 0x042fe4000782c0ff */
[----:B------:R-:W-:Y:S01]  /*10fb0*/  LOP3.LUT R16, R2, 0x7f, RZ, 0xc0, !PT ;  /* 0x0000007f02107812 */ /* 0x000fe200078ec0ff */
[----:B--2---:R-:W-:Y:S10]  /*10fc0*/  @!P0 BRA `(.L_x_57) ;  /* 0x0000001c00888947 */ /* 0x004ff40003800000 */
.L_x_105:
[----:B------:R-:W-:Y:S01]  /*10fd0*/  ULDC.64 UR10, c[0x0][0x208] ;  /* 0x00008200000a7ab9 */ /* 0x000fe20000000a00 */
[----:B------:R-:W-:Y:S01]  /*10fe0*/  BSSY B0, `(.L_x_58) ;  /* 0x0000019000007945 */ /* 0x000fe20003800000 */
[----:B------:R-:W-:-:S03]  /*10ff0*/  SHF.R.U32.HI R17, RZ, 0x5, R16 ;  /* 0x00000005ff117819 */ /* 0x000fc60000011610 */
[----:B------:R-:W-:Y:S05]  /*11000*/  @P1 BRA `(.L_x_59) ;  /* 0x0000000000581947 */ /* 0x000fea0003800000 */
[----:B------:R-:W2:Y:S01]  /*11010*/  S2UR UR4, SR_CTAID.Y ;  /* 0x00000000000479c3 */ /* 0x000ea20000002600 */
[----:B-1----:R-:W-:Y:S01]  /*11020*/  SHF.R.U32.HI R0, RZ, 0x2, R2 ;  /* 0x00000002ff007819 */ /* 0x002fe20000011602 */
[----:B------:R-:W-:Y:S01]  /*11030*/  IMAD.SHL.U32 R3, R17, 0x10, RZ ;  /* 0x0000001011037824 */ /* 0x000fe200078e00ff */
[----:B------:R-:W-:Y:S02]  /*11040*/  USHF.L.U32 UR8, UR37, 0x6, URZ ;  /* 0x0000000625087899 */ /* 0x000fe4000800063f */
[----:B------:R-:W-:Y:S01]  /*11050*/  LOP3.LUT R0, R0, 0x7, RZ, 0xc0, !PT ;  /* 0x0000000700007812 */ /* 0x000fe200078ec0ff */
[----:B------:R-:W-:Y:S02]  /*11060*/  ULDC.64 UR6, c[0x0][0x688] ;  /* 0x0001a20000067ab9 */ /* 0x000fe40000000a00 */
[----:B------:R-:W1:Y:S01]  /*11070*/  S2UR UR5, SR_CTAID.Z ;  /* 0x00000000000579c3 */ /* 0x000e620000002700 */
[----:B------:R-:W-:-:S04]  /*11080*/  LOP3.LUT R0, R3, 0xfffffff0, R0, 0xe2, !PT ;  /* 0xfffffff003007812 */ /* 0x000fc800078ee200 */
[----:B------:R-:W-:-:S05]  /*11090*/  IADD3 R3, R0, UR8, RZ ;  /* 0x0000000800037c10 */ /* 0x000fca000fffe0ff */
[----:B------:R-:W-:Y:S01]  /*110a0*/  VIADD R2, R3, 0x8 ;  /* 0x0000000803027836 */ /* 0x000fe20000000000 */
[----:B--2---:R-:W-:-:S04]  /*110b0*/  UIMAD UR4, UR4, UR6, UR8 ;  /* 0x00000006040472a4 */ /* 0x004fc8000f8e0208 */
[----:B-1----:R-:W-:-:S03]  /*110c0*/  UIMAD UR4, UR5, UR7, UR4 ;  /* 0x00000007050472a4 */ /* 0x002fc6000f8e0204 */
[----:B------:R-:W-:Y:S02]  /*110d0*/  ULDC UR5, c[0x0][0x288] ;  /* 0x0000a20000057ab9 */ /* 0x000fe40000000800 */
[----:B------:R-:W-:Y:S02]  /*110e0*/  ISETP.GE.U32.AND P0, PT, R3, UR5, PT ;  /* 0x0000000503007c0c */ /* 0x000fe4000bf06070 */
[----:B------:R-:W-:Y:S02]  /*110f0*/  IADD3 R0, P2, R0, UR4, RZ ;  /* 0x0000000400007c10 */ /* 0x000fe4000ff5e0ff */
[----:B------:R-:W-:Y:S01]  /*11100*/  ISETP.GE.U32.AND P1, PT, R2, UR5, PT ;  /* 0x0000000502007c0c */ /* 0x000fe2000bf26070 */
[----:B------:R-:W-:Y:S01]  /*11110*/  ULDC.64 UR4, c[0x0][0x680] ;  /* 0x0001a00000047ab9 */ /* 0x000fe20000000a00 */
[----:B------:R-:W-:Y:S02]  /*11120*/  IADD3.X R3, RZ, RZ, RZ, P2, !PT ;  /* 0x000000ffff037210 */ /* 0x000fe400017fe4ff */
[----:B------:R-:W-:-:S04]  /*11130*/  LEA R2, P2, R0, UR4, 0x2 ;  /* 0x0000000400027c11 */ /* 0x000fc8000f8410ff */
[----:B------:R-:W-:-:S05]  /*11140*/  LEA.HI.X R3, R0, UR5, R3, 0x2, P2 ;  /* 0x0000000500037c11 */ /* 0x000fca00090f1403 */
[----:B------:R2:W-:Y:S04]  /*11150*/  @!P0 STG.E desc[UR10][R2.64], R13 ;  /* 0x0000000d02008986 */ /* 0x0005e8000c10190a */
[----:B------:R2:W-:Y:S02]  /*11160*/  @!P1 STG.E desc[UR10][R2.64+0x20], R9 ;  /* 0x0000200902009986 */ /* 0x0005e4000c10190a */
.L_x_59:
[----:B------:R-:W-:Y:S05]  /*11170*/  BSYNC B0 ;  /* 0x0000000000007941 */ /* 0x000fea0003800000 */
.L_x_58:
[----:B------:R-:W-:Y:S01]  /*11180*/  ULDC.64 UR4, c[0x0][0x730] ;  /* 0x0001cc0000047ab9 */ /* 0x000fe20000000a00 */
[-C--:B------:R-:W-:Y:S01]  /*11190*/  FMUL R31, R154, R8.reuse ;  /* 0x000000089a1f7220 */ /* 0x080fe20000400000 */
[----:B------:R-:W-:Y:S01]  /*111a0*/  ISETP.NE.U32.AND P0, PT, RZ, UR4, PT ;  /* 0x00000004ff007c0c */ /* 0x000fe2000bf05070 */
[-C--:B------:R-:W-:Y:S01]  /*111b0*/  FMUL R155, R155, R8.reuse ;  /* 0x000000089b9b7220 */ /* 0x080fe20000400000 */
[-C--:B------:R-:W-:Y:S01]  /*111c0*/  FMUL R33, R158, R8.reuse ;  /* 0x000000089e217220 */ /* 0x080fe20000400000 */
[-C--:B------:R-:W-:Y:S01]  /*111d0*/  FMUL R159, R159, R8.reuse ;  /* 0x000000089f9f7220 */ /* 0x080fe20000400000 */
[----:B------:R-:W-:Y:S01]  /*111e0*/  ISETP.NE.AND.EX P0, PT, RZ, UR5, PT, P0 ;  /* 0x00000005ff007c0c */ /* 0x000fe2000bf05300 */
[-C--:B------:R-:W-:Y:S01]  /*111f0*/  FMUL R35, R162, R8.reuse ;  /* 0x00000008a2237220 */ /* 0x080fe20000400000 */
[-C--:B------:R-:W-:Y:S01]  /*11200*/  FMUL R163, R163, R8.reuse ;  /* 0x00000008a3a37220 */ /* 0x080fe20000400000 */
[-C--:B------:R-:W-:Y:S01]  /*11210*/  FMUL R37, R166, R8.reuse ;  /* 0x00000008a6257220 */ /* 0x080fe20000400000 */
[----:B------:R-:W-:-:S09]  /*11220*/  FMUL R167, R167, R8 ;  /* 0x00000008a7a77220 */ /* 0x000fd20000400000 */
[----:B------:R-:W-:Y:S05]  /*11230*/  @P0 BRA `(.L_x_60) ;  /* 0x0000000000200947 */ /* 0x000fea0003800000 */
[----:B------:R-:W-:Y:S02]  /*11240*/  ULDC.64 UR4, c[0x0][0x728] ;  /* 0x0001ca0000047ab9 */ /* 0x000fe40000000a00 */
[----:B------:R-:W-:-:S04]  /*11250*/  ISETP.NE.U32.AND P0, PT, RZ, UR4, PT ;  /* 0x00000004ff007c0c */ /* 0x000fc8000bf05070 */
[----:B------:R-:W-:-:S13]  /*11260*/  ISETP.NE.AND.EX P0, PT, RZ, UR5, PT, P0 ;  /* 0x00000005ff007c0c */ /* 0x000fda000bf05300 */
[----:B------:R-:W-:Y:S05]  /*11270*/  @!P0 BRA `(.L_x_61) ;  /* 0x00000000000c8947 */ /* 0x000fea0003800000 */
[----:B-12---:R-:W1:Y:S02]  /*11280*/  LDC.64 R2, c[0x0][0x728] ;  /* 0x0001ca00ff027b82 */ /* 0x006e640000000a00 */
[----:B-1----:R4:W5:Y:S01]  /*11290*/  LDG.E R2, desc[UR10][R2.64] ;  /* 0x0000000a02027981 */ /* 0x002962000c1e1900 */
[----:B------:R-:W-:Y:S05]  /*112a0*/  BRA `(.L_x_60) ;  /* 0x0000000000047947 */ /* 0x000fea0003800000 */
.L_x_61:
[----:B--2---:R-:W3:Y:S02]  /*112b0*/  LDC R2, c[0x0][0x720] ;  /* 0x0001c800ff027b82 */ /* 0x004ee40000000800 */
.L_x_60:
[----:B-1----:R-:W-:Y:S01]  /*112c0*/  MOV R0, RZ ;  /* 0x000000ff00007202 */ /* 0x002fe20000000f00 */
[----:B---3-5:R-:W-:-:S03]  /*112d0*/  IMAD.MOV.U32 R22, RZ, RZ, R2 ;  /* 0x000000ffff167224 */ /* 0x028fc600078e0002 */
[----:B------:R-:W-:-:S13]  /*112e0*/  LOP3.LUT P0, RZ, R0, 0x1bf, RZ, 0xc0, !PT ;  /* 0x000001bf00ff7812 */ /* 0x000fda000780c0ff */
[----:B------:R-:W-:Y:S05]  /*112f0*/  @!P0 BRA `(.L_x_62) ;  /* 0x0000000000408947 */ /* 0x000fea0003800000 */
[----:B------:R-:W-:Y:S01]  /*11300*/  MOV R0, 0x0 ;  /* 0x0000000000007802 */ /* 0x000fe20000000f00 */
[----:B------:R-:W-:Y:S01]  /*11310*/  ULDC.64 UR4, c[0x4][0x68] ;  /* 0x01001a0000047ab9 */ /* 0x000fe20000000a00 */
[----:B------:R-:W-:Y:S01]  /*11320*/  ULDC.64 UR6, c[0x4][0x8] ;  /* 0x0100020000067ab9 */ /* 0x000fe20000000a00 */
[----:B------:R-:W-:Y:S01]  /*11330*/  MOV R4, UR4 ;  /* 0x0000000400047c02 */ /* 0x000fe20008000f00 */
[----:B--2-4-:R1:W2:Y:S01]  /*11340*/  LDC.64 R2, c[0x4][R0] ;  /* 0x0100000000027b82 */ /* 0x0142a20000000a00 */
[----:B------:R-:W-:Y:S01]  /*11350*/  IMAD.U32 R5, RZ, RZ, UR5 ;  /* 0x00000005ff057e24 */ /* 0x000fe2000f8e00ff */
[----:B------:R-:W-:Y:S01]  /*11360*/  ULDC.64 UR4, c[0x4][0x70] ;  /* 0x01001c0000047ab9 */ /* 0x000fe20000000a00 */
[----:B------:R-:W-:Y:S01]  /*11370*/  MOV R10, UR6 ;  /* 0x00000006000a7c02 */ /* 0x000fe20008000f00 */
[----:B------:R-:W-:Y:S01]  /*11380*/  IMAD.U32 R7, RZ, RZ, UR5 ;  /* 0x00000005ff077e24 */ /* 0x000fe2000f8e00ff */
[----:B------:R-:W-:Y:S01]  /*11390*/  MOV R6, UR4 ;  /* 0x0000000400067c02 */ /* 0x000fe20008000f00 */
[----:B------:R-:W-:Y:S01]  /*113a0*/  IMAD.U32 R11, RZ, RZ, UR7 ;  /* 0x00000007ff0b7e24 */ /* 0x000fe2000f8e00ff */
[----:B------:R-:W-:Y:S01]  /*113b0*/  MOV R8, 0x70 ;  /* 0x0000007000087802 */ /* 0x000fe20000000f00 */
[----:B------:R-:W-:Y:S01]  /*113c0*/  IMAD.MOV.U32 R12, RZ, RZ, 0x1 ;  /* 0x00000001ff0c7424 */ /* 0x000fe200078e00ff */
[----:B-1----:R-:W-:-:S07]  /*113d0*/  MOV R13, RZ ;  /* 0x000000ff000d7202 */ /* 0x002fce0000000f00 */
[----:B------:R-:W-:-:S07]  /*113e0*/  LEPC R20, `(.L_x_62) ;  /* 0x000000001014794e */ /* 0x000fce0000000000 */
[----:B--2---:R-:W-:Y:S05]  /*113f0*/  CALL.ABS.NOINC R2 ;  /* 0x0000000002007343 */ /* 0x004fea0003c00000 */
.L_x_62:
[----:B--2-4-:R-:W-:Y:S01]  /*11400*/  MOV R3, UR36 ;  /* 0x0000002400037c02 */ /* 0x014fe20008000f00 */
[----:B------:R-:W-:-:S04]  /*11410*/  IMAD.U32 R18, RZ, RZ, UR38 ;  /* 0x00000026ff127e24 */ /* 0x000fc8000f8e00ff */
[----:B------:R-:W-:-:S04]  /*11420*/  IMAD R18, R3, 0x1200, R18 ;  /* 0x0000120003127824 */ /* 0x000fc800078e0212 */
[----:B------:R-:W-:-:S05]  /*11430*/  VIADD R19, R18, 0xffffee00 ;  /* 0xffffee0012137836 */ /* 0x000fca0000000000 */
[----:B------:R-:W-:-:S13]  /*11440*/  LOP3.LUT P0, RZ, R19, 0x1b0, RZ, 0xc0, !PT ;  /* 0x000001b013ff7812 */ /* 0x000fda000780c0ff */
[----:B------:R-:W-:Y:S05]  /*11450*/  @!P0 BRA `(.L_x_63) ;  /* 0x0000000000408947 */ /* 0x000fea0003800000 */
[----:B------:R-:W-:Y:S01]  /*11460*/  MOV R0, 0x0 ;  /* 0x0000000000007802 */ /* 0x000fe20000000f00 */
[----:B------:R-:W-:Y:S01]  /*11470*/  ULDC.64 UR4, c[0x4][0x68] ;  /* 0x01001a0000047ab9 */ /* 0x000fe20000000a00 */
[----:B------:R-:W-:Y:S01]  /*11480*/  ULDC.64 UR6, c[0x4][0x8] ;  /* 0x0100020000067ab9 */ /* 0x000fe20000000a00 */
[----:B------:R-:W-:Y:S01]  /*11490*/  MOV R4, UR4 ;  /* 0x0000000400047c02 */ /* 0x000fe20008000f00 */
[----:B------:R1:W2:Y:S01]  /*114a0*/  LDC.64 R2, c[0x4][R0] ;  /* 0x0100000000027b82 */ /* 0x0002a20000000a00 */
        /* <DEDUP_REMOVED lines=11> */
.L_x_63:
[----:B------:R-:W1:Y:S01]  /*11560*/  S2R R5, SR_TID.X ;  /* 0x0000000000057919 */ /* 0x000e620000002100 */
[----:B------:R-:W-:Y:S01]  /*11570*/  ULDC.64 UR4, c[0x0][0x730] ;  /* 0x0001cc0000047ab9 */ /* 0x000fe20000000a00 */
[----:B------:R-:W-:Y:S01]  /*11580*/  VIADD R16, R16, 0x1f ;  /* 0x0000001f10107836 */ /* 0x000fe20000000000 */
[----:B------:R-:W-:-:S04]  /*11590*/  ISETP.NE.U32.AND P0, PT, RZ, UR4, PT ;  /* 0x00000004ff007c0c */ /* 0x000fc8000bf05070 */
[----:B------:R-:W-:Y:S02]  /*115a0*/  ISETP.NE.AND.EX P0, PT, RZ, UR5, PT, P0 ;  /* 0x00000005ff007c0c */ /* 0x000fe4000bf05300 */
[----:B------:R-:W-:-:S11]  /*115b0*/  ISETP.GT.U32.AND P1, PT, R16, 0x3e, PT ;  /* 0x0000003e1000780c */ /* 0x000fd60003f24070 */
[----:B------:R-:W2:Y:S01]  /*115c0*/  @P0 LDC R22, c[0x0][0x720] ;  /* 0x0001c800ff160b82 */ /* 0x000ea20000000800 */
[C---:B-1----:R-:W-:Y:S01]  /*115d0*/  IMAD.SHL.U32 R0, R5.reuse, 0x20, RZ ;  /* 0x0000002005007824 */ /* 0x042fe200078e00ff */
[----:B------:R-:W-:Y:S02]  /*115e0*/  SHF.R.U32.HI R3, RZ, 0x1, R5 ;  /* 0x00000001ff037819 */ /* 0x000fe40000011605 */
[----:B------:R-:W-:Y:S02]  /*115f0*/  LOP3.LUT P0, RZ, R5, 0x4, RZ, 0xc0, !PT ;  /* 0x0000000405ff7812 */ /* 0x000fe4000780c0ff */
[C---:B------:R-:W-:Y:S02]  /*11600*/  LOP3.LUT R4, R0.reuse, 0xc0, RZ, 0xc0, !PT ;  /* 0x000000c000047812 */ /* 0x040fe400078ec0ff */
[----:B------:R-:W-:Y:S02]  /*11610*/  LOP3.LUT R2, R0, 0x20, RZ, 0xc0, !PT ;  /* 0x0000002000027812 */ /* 0x000fe400078ec0ff */
[----:B------:R-:W-:-:S02]  /*11620*/  LOP3.LUT R4, R4, 0x8, R3, 0xf8, !PT ;  /* 0x0000000804047812 */ /* 0x000fc400078ef803 */
[----:B------:R-:W-:Y:S01]  /*11630*/  SHF.L.U32 R3, R5, 0x2, RZ ;  /* 0x0000000205037819 */ /* 0x000fe200000006ff */
[----:B------:R-:W-:Y:S02]  /*11640*/  IMAD R2, R17, 0x200, R2 ;  /* 0x0000020011027824 */ /* 0x000fe400078e0202 */
[-C--:B--2---:R-:W-:Y:S01]  /*11650*/  FMUL R6, R33, R22.reuse ;  /* 0x0000001621067220 */ /* 0x084fe20000400000 */
[-C--:B------:R-:W-:Y:S01]  /*11660*/  FMUL R9, R159, R22.reuse ;  /* 0x000000169f097220 */ /* 0x080fe20000400000 */
[----:B------:R-:W-:Y:S01]  /*11670*/  LOP3.LUT R4, R4, 0x18, R3, 0x78, !PT ;  /* 0x0000001804047812 */ /* 0x000fe200078e7803 */
[-C--:B------:R-:W-:Y:S01]  /*11680*/  FMUL R8, R27, R22.reuse ;  /* 0x000000161b087220 */ /* 0x080fe20000400000 */
[----:B------:R-:W-:Y:S01]  /*11690*/  LOP3.LUT R3, R0, 0x100, RZ, 0xc0, !PT ;  /* 0x0000010000037812 */ /* 0x000fe200078ec0ff */
[-C--:B------:R-:W-:Y:S01]  /*116a0*/  FMUL R11, R161, R22.reuse ;  /* 0x00000016a10b7220 */ /* 0x080fe20000400000 */
[-C--:B------:R-:W-:Y:S01]  /*116b0*/  FMUL R10, R35, R22.reuse ;  /* 0x00000016230a7220 */ /* 0x080fe20000400000 */
[----:B------:R-:W-:Y:S01]  /*116c0*/  FMUL R13, R163, R22 ;  /* 0x00000016a30d7220 */ /* 0x000fe20000400000 */
[----:B------:R-:W-:Y:S01]  /*116d0*/  IADD3 R20, R4, R2, R3 ;  /* 0x0000000204147210 */ /* 0x000fe20007ffe003 */
[-C--:B------:R-:W-:Y:S01]  /*116e0*/  FMUL R0, R23, R22.reuse ;  /* 0x0000001617007220 */ /* 0x080fe20000400000 */
[-C--:B------:R-:W-:Y:S01]  /*116f0*/  FMUL R3, R153, R22.reuse ;  /* 0x0000001699037220 */ /* 0x080fe20000400000 */
[-C--:B------:R-:W-:Y:S01]  /*11700*/  FMUL R2, R31, R22.reuse ;  /* 0x000000161f027220 */ /* 0x080fe20000400000 */
[----:B------:R-:W-:Y:S01]  /*11710*/  LEA R19, R20, R19, 0x1 ;  /* 0x0000001314137211 */ /* 0x000fe200078e08ff */
[-C--:B------:R-:W-:Y:S01]  /*11720*/  FMUL R5, R155, R22.reuse ;  /* 0x000000169b057220 */ /* 0x080fe20000400000 */
[-C--:B------:R-:W-:Y:S01]  /*11730*/  FMUL R4, R25, R22.reuse ;  /* 0x0000001619047220 */ /* 0x080fe20000400000 */
[-C--:B------:R-:W-:Y:S01]  /*11740*/  FMUL R7, R157, R22.reuse ;  /* 0x000000169d077220 */ /* 0x080fe20000400000 */
[-C--:B------:R-:W-:Y:S01]  /*11750*/  FMUL R12, R29, R22.reuse ;  /* 0x000000161d0c7220 */ /* 0x080fe20000400000 */
[-C--:B------:R-:W-:Y:S01]  /*11760*/  FMUL R15, R165, R22.reuse ;  /* 0x00000016a50f7220 */ /* 0x080fe20000400000 */
[-C--:B------:R-:W-:Y:S01]  /*11770*/  FMUL R14, R37, R22.reuse ;  /* 0x00000016250e7220 */ /* 0x080fe20000400000 */
[----:B------:R-:W-:Y:S01]  /*11780*/  FMUL R17, R167, R22 ;  /* 0x00000016a7117220 */ /* 0x000fe20000400000 */
[----:B------:R-:W-:-:S02]  /*11790*/  F2FP.F16.F32.PACK_AB R27, R9, R6 ;  /* 0x00000006091b723e */ /* 0x000fc400000000ff */
[C---:B------:R-:W-:Y:S01]  /*117a0*/  IADD3 R21, R19.reuse, 0x20, RZ ;  /* 0x0000002013157810 */ /* 0x040fe20007ffe0ff */
[----:B------:R-:W-:Y:S01]  /*117b0*/  @P0 VIADD R21, R19, 0xffffffe0 ;  /* 0xffffffe013150836 */ /* 0x000fe20000000000 */
[----:B------:R-:W-:Y:S02]  /*117c0*/  F2FP.F16.F32.PACK_AB R8, R11, R8 ;  /* 0x000000080b08723e */ /* 0x000fe400000000ff */
[----:B------:R-:W-:Y:S02]  /*117d0*/  F2FP.F16.F32.PACK_AB R9, R13, R10 ;  /* 0x0000000a0d09723e */ /* 0x000fe400000000ff */
[----:B------:R-:W-:Y:S02]  /*117e0*/  F2FP.F16.F32.PACK_AB R24, R3, R0 ;  /* 0x000000000318723e */ /* 0x000fe400000000ff */
[----:B------:R-:W-:Y:S02]  /*117f0*/  F2FP.F16.F32.PACK_AB R25, R5, R2 ;  /* 0x000000020519723e */ /* 0x000fe400000000ff */
[----:B------:R-:W-:-:S02]  /*11800*/  F2FP.F16.F32.PACK_AB R26, R7, R4 ;  /* 0x00000004071a723e */ /* 0x000fc400000000ff */
[----:B------:R-:W-:Y:S02]  /*11810*/  F2FP.F16.F32.PACK_AB R10, R15, R12 ;  /* 0x0000000c0f0a723e */ /* 0x000fe400000000ff */
[----:B------:R-:W-:Y:S01]  /*11820*/  F2FP.F16.F32.PACK_AB R11, R17, R14 ;  /* 0x0000000e110b723e */ /* 0x000fe200000000ff */
[----:B------:R-:W-:Y:S06]  /*11830*/  @P1 BRA `(.L_x_64) ;  /* 0x0000000000041947 */ /* 0x000fec0003800000 */
[----:B------:R-:W-:-:S04]  /*11840*/  DEPBAR.LE SB0, 0x0 ;  /* 0x000080000000791a */ /* 0x000fc80000000000 */
.L_x_64:
[----:B------:R-:W-:Y:S05]  /*11850*/  WARPSYNC.ALL ;  /* 0x0000000000007948 */ /* 0x000fea0003800000 */
[----:B------:R-:W-:Y:S01]  /*11860*/  BAR.SYNC.DEFER_BLOCKING 0x1, 0x80 ;  /* 0x0042000000007b1d */ /* 0x000fe20000010000 */
[----:B------:R-:W-:-:S05]  /*11870*/  LEA R20, R20, R18, 0x1 ;  /* 0x0000001214147211 */ /* 0x000fca00078e08ff */
[----:B------:R-:W-:Y:S01]  /*11880*/  BSSY B0, `(.L_x_65) ;  /* 0x0000016000007945 */ /* 0x000fe20003800000 */
[----:B------:R1:W-:Y:S04]  /*11890*/  STSM.16.M88.4 [R20+-0x1200], R24 ;  /* 0xffee001814007844 */ /* 0x0003e80000000200 */
[----:B------:R1:W-:Y:S01]  /*118a0*/  STSM.16.M88.4 [R21], R8 ;  /* 0x0000000815007844 */ /* 0x0003e20000000200 */
[----:B------:R-:W-:Y:S01]  /*118b0*/  @!PT LDS RZ, [RZ] ;  /* 0x00000000fffff984 */ /* 0x000fe20000000800 */
[----:B------:R-:W-:Y:S01]  /*118c0*/  @!PT LDS RZ, [RZ] ;  /* 0x00000000fffff984 */ /* 0x000fe20000000800 */
[----:B------:R-:W-:Y:S01]  /*118d0*/  @!PT LDS RZ, [RZ] ;  /* 0x00000000fffff984 */ /* 0x000fe20000000800 */
[----:B------:R-:W-:Y:S01]  /*118e0*/  @!PT LDS RZ, [RZ] ;  /* 0x00000000fffff984 */ /* 0x000fe20000000800 */
[----:B------:R2:W-:Y:S06]  /*118f0*/  MEMBAR.ALL.CTA ;  /* 0x0000000000007992 */ /* 0x0005ec0000008000 */
[----:B--2---:R-:W2:Y:S02]  /*11900*/  FENCE.VIEW.ASYNC.S ;  /* 0x00000000000073c6 */ /* 0x004ea40000000000 */
[----:B--2---:R-:W-:Y:S06]  /*11910*/  BAR.SYNC.DEFER_BLOCKING 0x1, 0x80 ;  /* 0x0042000000007b1d */ /* 0x004fec0000010000 */
[----:B------:R-:W-:Y:S05]  /*11920*/  @P1 BRA `(.L_x_66) ;  /* 0x00000000002c1947 */ /* 0x000fea0003800000 */
[----:B------:R-:W-:Y:S01]  /*11930*/  S2UR UR12, SR_CTAID.Z ;  /* 0x00000000000c79c3 */ /* 0x000fe20000002700 */
[----:B------:R-:W-:Y:S01]  /*11940*/  R2UR UR8, R18 ;  /* 0x00000000120872ca */ /* 0x000fe200000e0000 */
[----:B------:R-:W-:Y:S01]  /*11950*/  ULDC.64 UR4, c[0x0][0x198] ;  /* 0x0000660000047ab9 */ /* 0x000fe20000000a00 */
[----:B------:R-:W-:Y:S02]  /*11960*/  USHF.L.U32 UR10, UR37, 0x6, URZ ;  /* 0x00000006250a7899 */ /* 0x000fe4000800063f */
[----:B------:R-:W-:Y:S01]  /*11970*/  UIADD3 UR4, UP0, UR4, 0x670, URZ ;  /* 0x0000067004047890 */ /* 0x000fe2000ff1e03f */
[----:B------:R-:W-:Y:S02]  /*11980*/  UMOV UR9, URZ ;  /* 0x0000003f00097c82 */ /* 0x000fe40008000000 */
[----:B------:R-:W2:Y:S01]  /*11990*/  S2UR UR11, SR_CTAID.Y ;  /* 0x00000000000b79c3 */ /* 0x000ea20000002600 */
[----:B------:R-:W-:-:S05]  /*119a0*/  UIADD3.X UR5, URZ, UR5, URZ, UP0, !UPT ;  /* 0x000000053f057290 */ /* 0x000fca00087fe43f */
[----:B------:R-:W-:-:S09]  /*119b0*/  UIADD3 UR8, UR8, -0x1200, URZ ;  /* 0xffffee0008087890 */ /* 0x000fd2000fffe03f */
[----:B--2---:R2:W-:Y:S02]  /*119c0*/  UTMASTG.4D [UR8], [UR4] ;  /* 0x00000008040073b5 */ /* 0x0045e40008018000 */
[----:B--2---:R0:W-:Y:S02]  /*119d0*/  UTMACMDFLUSH ;  /* 0x00000000000079b7 */ /* 0x0041e40000000000 */
.L_x_66:
[----:B------:R-:W-:Y:S05]  /*119e0*/  BSYNC B0 ;  /* 0x0000000000007941 */ /* 0x000fea0003800000 */
.L_x_65:
[----:B------:R-:W-:Y:S01]  /*119f0*/  UIADD3 UR36, UR36, -0x1, URZ ;  /* 0xffffffff24247890 */ /* 0x000fe2000fffe03f */
[----:B------:R-:W-:-:S04]  /*11a00*/  DEPBAR.LE SB0, 0x0 ;  /* 0x000080000000791a */ /* 0x000fc80000000000 */
[----:B------:R-:W-:-:S04]  /*11a10*/  USHF.L.U32 UR4, UR36, 0x3, URZ ;  /* 0x0000000324047899 */ /* 0x000fc8000800063f */
[----:B------:R-:W-:-:S04]  /*11a20*/  ULOP3.LUT UR4, UR4, 0x8, URZ, 0xe2, !UPT ;  /* 0x0000000804047892 */ /* 0x000fc8000f8ee23f */
[----:B------:R-:W-:-:S06]  /*11a30*/  ULOP3.LUT UR4, UR4, 0x18, URZ, 0x3c, !UPT ;  /* 0x0000001804047892 */ /* 0x000fcc000f8e3c3f */
[----:B------:R-:W-:-:S04]  /*11a40*/  IMAD.U32 R0, RZ, RZ, UR4 ;  /* 0x00000004ff007e24 */ /* 0x000fc8000f8e00ff */
[----:B------:R-:W-:Y:S01]  /*11a50*/  SYNCS.ARRIVE.TRANS64.A1T0 RZ, [R0+UR38+0x16090], RZ ;  /* 0x016090ff00ff79a7 */ /* 0x000fe20008100026 */
[----:B------:R-:W-:Y:S05]  /*11a60*/  EXIT ;  /* 0x000000000000794d */ /* 0x000fea0003800000 */
.L_x_6:
[----:B------:R-:W-:-:S08]  /*11a70*/  UISETP.NE.AND UP0, UPT, UR10, 0x1, UPT ;  /* 0x000000010a00788c */ /* 0x000fd0000bf05270 */
[----:B------:R-:W1:-:S00]  /*11a80*/  USETMAXREG.DEALLOC.CTAPOOL 0x18 ;  /* 0x00000018000079c8 */ /* 0x000e4000080e0500 */
[----:B------:R-:W-:-:S13]  /*11a90*/  PLOP3.LUT P0, PT, PT, PT, UP0, 0x80, 0x0 ;  /* 0x000000000000781c */ /* 0x000fda0003f0f008 */
[----:B------:R-:W-:Y:S05]  /*11aa0*/  @P0 EXIT ;  /* 0x000000000000094d */ /* 0x000fea0003800000 */
[----:B------:R-:W2:Y:S01]  /*11ab0*/  S2UR UR11, SR_CTAID.X ;  /* 0x00000000000b79c3 */ /* 0x000ea20000002500 */
[----:B------:R-:W-:Y:S01]  /*11ac0*/  ULDC UR4, c[0x0][0x28c] ;  /* 0x0000a30000047ab9 */ /* 0x000fe20000000800 */
[----:B------:R-:W-:Y:S01]  /*11ad0*/  ELECT P3, URZ, PT ;  /* 0x00000000003f782f */ /* 0x000fe20003860000 */
[----:B------:R-:W-:Y:S01]  /*11ae0*/  BSSY B0, `(.L_x_67) ;  /* 0x0000030000007945 */ /* 0x000fe20003800000 */
[----:B------:R-:W-:Y:S01]  /*11af0*/  UIADD3 UR5, UR4, 0xff, URZ ;  /* 0x000000ff04057890 */ /* 0x000fe2000fffe03f */
[----:B-1----:R-:W-:Y:S02]  /*11b00*/  CS2R R2, SRZ ;  /* 0x0000000000027805 */ /* 0x002fe4000001ff00 */
[----:B------:R-:W-:Y:S01]  /*11b10*/  MOV R7, RZ ;  /* 0x000000ff00077202 */ /* 0x000fe20000000f00 */
[----:B------:R-:W-:Y:S01]  /*11b20*/  USHF.R.S32.HI UR7, URZ, 0x1f, UR5 ;  /* 0x0000001f3f077899 */ /* 0x000fe20008011405 */
[----:B------:R-:W1:Y:S03]  /*11b30*/  S2UR UR20, SR_CTAID.Y ;  /* 0x00000000001479c3 */ /* 0x000e660000002600 */
[----:B------:R-:W-:-:S04]  /*11b40*/  ULEA.HI UR7, UR7, UR5, URZ, 0x8 ;  /* 0x0000000507077291 */ /* 0x000fc8000f8f403f */
[----:B------:R-:W-:Y:S01]  /*11b50*/  USHF.R.S32.HI UR7, URZ, 0x8, UR7 ;  /* 0x000000083f077899 */ /* 0x000fe20008011407 */
[----:B------:R-:W3:Y:S01]  /*11b60*/  S2UR UR21, SR_CTAID.Z ;  /* 0x00000000001579c3 */ /* 0x000ee20000002700 */
[----:B--2---:R-:W-:-:S04]  /*11b70*/  USHF.L.U32 UR11, UR11, 0x7, URZ ;  /* 0x000000070b0b7899 */ /* 0x004fc8000800063f */
[----:B------:R-:W-:-:S04]  /*11b80*/  UIADD3 UR4, UR11, 0x17f, URZ ;  /* 0x0000017f0b047890 */ /* 0x000fc8000fffe03f */
[----:B------:R-:W-:-:S04]  /*11b90*/  USHF.R.U32.HI UR4, URZ, 0x8, UR4 ;  /* 0x000000083f047899 */ /* 0x000fc80008011604 */
[----:B------:R-:W-:-:S04]  /*11ba0*/  UISETP.LT.AND UP0, UPT, UR4, UR7, UPT ;  /* 0x000000070400728c */ /* 0x000fc8000bf01270 */
[----:B------:R-:W-:Y:S01]  /*11bb0*/  USEL UR4, UR4, UR7, UP0 ;  /* 0x0000000704047287 */ /* 0x000fe20008000000 */
[----:B-1-3--:R-:W-:Y:S11]  /*11bc0*/  @!P3 BRA `(.L_x_68) ;  /* 0x000000000084b947 */ /* 0x00aff60003800000 */
[----:B------:R-:W1:Y:S01]  /*11bd0*/  S2R R4, SR_CgaCtaId ;  /* 0x0000000000047919 */ /* 0x000e620000008800 */
[----:B------:R-:W-:Y:S01]  /*11be0*/  MOV R3, 0x400 ;  /* 0x0000040000037802 */ /* 0x000fe20000000f00 */
[----:B------:R-:W-:-:S03]  /*11bf0*/  IMAD.MOV.U32 R5, RZ, RZ, 0x1 ;  /* 0x00000001ff057424 */ /* 0x000fc600078e00ff */
[----:B-1----:R-:W-:Y:S02]  /*11c00*/  LEA R4, R4, R3, 0x18 ;  /* 0x0000000304047211 */ /* 0x002fe400078ec0ff */
[----:B------:R-:W-:-:S04]  /*11c10*/  SHF.L.U32 R3, R5, 0x1f, RZ ;  /* 0x0000001f05037819 */ /* 0x000fc800000006ff */
[----:B------:R-:W1:Y:S02]  /*11c20*/  SYNCS.PHASECHK.TRANS64.TRYWAIT P0, [R4+URZ+0x16060], R3 ;  /* 0x01606003040075a7 */ /* 0x000e64000800017f */
[----:B-1----:R-:W-:Y:S05]  /*11c30*/  @!P0 BRA `(.L_x_69) ;  /* 0x0000001000848947 */ /* 0x002fea0003800000 */
.L_x_106:
[----:B------:R-:W-:Y:S01]  /*11c40*/  ULOP3.LUT UR5, UR6, 0x2, URZ, 0xfc, !UPT ;  /* 0x0000000206057892 */ /* 0x000fe2000f8efc3f */
[----:B-1----:R-:W-:-:S03]  /*11c50*/  @P2 MOV R3, 0x1000 ;  /* 0x0000100000032802 */ /* 0x002fc60000000f00 */
[----:B------:R-:W-:Y:S01]  /*11c60*/  UPRMT UR5, UR5, 0x9910, URZ ;  /* 0x0000991005057896 */ /* 0x000fe2000800003f */
[----:B------:R1:W-:Y:S03]  /*11c70*/  @P2 SYNCS.ARRIVE.TRANS64 RZ, [R4+URZ+0x16050], R3 ;  /* 0x0160500304ff29a7 */ /* 0x0003e6000800003f */
[----:B------:R-:W-:-:S06]  /*11c80*/  UISETP.NE.AND UP0, UPT, UR5, 0x2, UPT ;  /* 0x000000020500788c */ /* 0x000fcc000bf05270 */
[----:B------:R-:W-:-:S13]  /*11c90*/  PLOP3.LUT P0, PT, PT, PT, UP0, 0x80, 0x0 ;  /* 0x000000000000781c */ /* 0x000fda0003f0f008 */
[----:B-1----:R-:W-:Y:S05]  /*11ca0*/  @P0 BRA `(.L_x_70) ;  /* 0x0000000000040947 */ /* 0x002fea0003800000 */
[----:B------:R-:W-:Y:S01]  /*11cb0*/  BPT.TRAP 0x1 ;  /* 0x000000040000795c */ /* 0x000fe20000300000 */
.L_x_70:
[----:B------:R-:W-:-:S04]  /*11cc0*/  LOP3.LUT P0, RZ, R0, 0x1f, RZ, 0xc0, !PT ;  /* 0x0000001f00ff7812 */ /* 0x000fc8000780c0ff */
[----:B------:R-:W-:-:S13]  /*11cd0*/  PLOP3.LUT P0, PT, P0, P2, PT, 0x2a, 0x0 ;  /* 0x000000000000781c */ /* 0x000fda0000704572 */
[----:B------:R-:W-:Y:S05]  /*11ce0*/  @P0 BRA `(.L_x_71) ;  /* 0x0000000000040947 */ /* 0x000fea0003800000 */
[----:B------:R-:W-:Y:S01]  /*11cf0*/  BPT.TRAP 0x1 ;  /* 0x000000040000795c */ /* 0x000fe20000300000 */
.L_x_71:
[----:B------:R-:W-:Y:S01]  /*11d00*/  R2UR UR8, R4 ;  /* 0x00000000040872ca */ /* 0x000fe200000e0000 */
[----:B------:R-:W-:Y:S01]  /*11d10*/  ULDC.64 UR12, c[0x0][0x198] ;  /* 0x00006600000c7ab9 */ /* 0x000fe20000000a00 */
[----:B------:R-:W-:Y:S01]  /*11d20*/  UMOV UR16, 0x0 ;  /* 0x0000000000107882 */ /* 0x000fe20000000000 */
[----:B------:R-:W-:Y:S01]  /*11d30*/  UIADD3 UR14, UP0, UR12, 0xf0, URZ ;  /* 0x000000f00c0e7890 */ /* 0x000fe2000ff1e03f */
[----:B------:R-:W-:Y:S01]  /*11d40*/  IMAD.MOV.U32 R3, RZ, RZ, 0x1 ;  /* 0x00000001ff037424 */ /* 0x000fe200078e00ff */
[----:B------:R-:W-:Y:S01]  /*11d50*/  UMOV UR17, 0x10000000 ;  /* 0x1000000000117882 */ /* 0x000fe20000000000 */
[----:B------:R-:W-:Y:S01]  /*11d60*/  UMOV UR10, URZ ;  /* 0x0000003f000a7c82 */ /* 0x000fe20008000000 */
[----:B------:R-:W-:Y:S01]  /*11d70*/  UIADD3.X UR15, URZ, UR13, URZ, UP0, !UPT ;  /* 0x0000000d3f0f7290 */ /* 0x000fe200087fe43f */
[----:B------:R-:W-:Y:S01]  /*11d80*/  MOV R7, 0x40 ;  /* 0x0000004000077802 */ /* 0x000fe20000000f00 */
[----:B------:R-:W-:Y:S01]  /*11d90*/  UMOV UR12, UR20 ;  /* 0x00000014000c7c82 */ /* 0x000fe20008000000 */
[----:B------:R-:W-:-:S03]  /*11da0*/  UMOV UR13, UR21 ;  /* 0x00000015000d7c82 */ /* 0x000fc60008000000 */
[----:B------:R-:W-:-:S09]  /*11db0*/  UIADD3 UR9, UR8, 0x16050, URZ ;  /* 0x0001605008097890 */ /* 0x000fd2000fffe03f */
[----:B------:R1:W-:Y:S02]  /*11dc0*/  UTMALDG.4D [UR8], [UR14], desc[UR16] ;  /* 0x000010080e0075b4 */ /* 0x0003e40008019000 */
[----:B-1----:R-:W-:Y:S01]  /*11dd0*/  NOP ;  /* 0x0000000000007918 */ /* 0x002fe20000000000 */
.L_x_68:
[----:B------:R-:W-:Y:S05]  /*11de0*/  BSYNC B0 ;  /* 0x0000000000007941 */ /* 0x000fea0003800000 */
.L_x_67:
[----:B------:R-:W-:Y:S01]  /*11df0*/  ISETP.LT.AND P4, PT, RZ, UR4, P3 ;  /* 0x00000004ff007c0c */ /* 0x000fe20009f81270 */
[----:B------:R-:W-:-:S12]  /*11e00*/  BSSY B0, `(.L_x_72) ;  /* 0x0000022000007945 */ /* 0x000fd80003800000 */
[----:B------:R-:W-:Y:S05]  /*11e10*/  @!P4 BRA `(.L_x_73) ;  /* 0x000000000080c947 */ /* 0x000fea0003800000 */
[----:B------:R-:W1:Y:S01]  /*11e20*/  S2R R5, SR_CgaCtaId ;  /* 0x0000000000057919 */ /* 0x000e620000008800 */
[----:B------:R-:W-:-:S04]  /*11e30*/  MOV R2, 0x400 ;  /* 0x0000040000027802 */ /* 0x000fc80000000f00 */
[----:B-1----:R-:W-:Y:S01]  /*11e40*/  LEA R5, R5, R2, 0x18 ;  /* 0x0000000205057211 */ /* 0x002fe200078ec0ff */
[----:B------:R-:W-:-:S05]  /*11e50*/  IMAD.MOV.U32 R2, RZ, RZ, 0x1 ;  /* 0x00000001ff027424 */ /* 0x000fca00078e00ff */
[----:B------:R-:W-:-:S04]  /*11e60*/  SHF.L.U32 R2, R2, 0x1f, RZ ;  /* 0x0000001f02027819 */ /* 0x000fc800000006ff */
[----:B------:R-:W1:Y:S02]  /*11e70*/  SYNCS.PHASECHK.TRANS64.TRYWAIT P0, [R5+URZ+0x16028], R2 ;  /* 0x01602802050075a7 */ /* 0x000e64000800017f */
[----:B-1----:R-:W-:Y:S05]  /*11e80*/  @!P0 BRA `(.L_x_74) ;  /* 0x0000001000048947 */ /* 0x002fea0003800000 */
.L_x_107:
        /* <DEDUP_REMOVED lines=8> */
.L_x_75:
[----:B------:R-:W-:-:S04]  /*11f10*/  LOP3.LUT P0, RZ, R0, 0x1f, RZ, 0xc0, !PT ;  /* 0x0000001f00ff7812 */ /* 0x000fc8000780c0ff */
[----:B------:R-:W-:-:S13]  /*11f20*/  PLOP3.LUT P0, PT, P0, P2, PT, 0x2a, 0x0 ;  /* 0x000000000000781c */ /* 0x000fda0000704572 */
[----:B------:R-:W-:Y:S05]  /*11f30*/  @P0 BRA `(.L_x_76) ;  /* 0x0000000000040947 */ /* 0x000fea0003800000 */
[----:B------:R-:W-:Y:S01]  /*11f40*/  BPT.TRAP 0x1 ;  /* 0x000000040000795c */ /* 0x000fe20000300000 */
.L_x_76:
        /* <DEDUP_REMOVED lines=8> */
[----:B------:R-:W-:-:S05]  /*11fd0*/  UMOV UR19, URZ ;  /* 0x0000003f00137c82 */ /* 0x000fca0008000000 */
[----:B------:R-:W-:Y:S02]  /*11fe0*/  UIADD3 UR16, UR17, 0x2000, URZ ;  /* 0x0000200011107890 */ /* 0x000fe4000fffe03f */
[----:B------:R-:W-:-:S09]  /*11ff0*/  UIADD3 UR17, UR17, 0x16000, URZ ;  /* 0x0001600011117890 */ /* 0x000fd2000fffe03f */
[----:B------:R1:W-:Y:S02]  /*12000*/  UTMALDG.4D [UR16], [UR8], desc[UR12] ;  /* 0x00000c10080075b4 */ /* 0x0003e40008019000 */
[----:B-1----:R-:W-:Y:S01]  /*12010*/  NOP ;  /* 0x0000000000007918 */ /* 0x002fe20000000000 */
.L_x_73:
[----:B------:R-:W-:Y:S05]  /*12020*/  BSYNC B0 ;  /* 0x0000000000007941 */ /* 0x000fea0003800000 */
.L_x_72:
[----:B------:R-:W-:Y:S04]  /*12030*/  BSSY B0, `(.L_x_77) ;  /* 0x0000025000007945 */ /* 0x000fe80003800000 */
[----:B------:R-:W-:Y:S05]  /*12040*/  @!P3 BRA `(.L_x_78) ;  /* 0x00000000008cb947 */ /* 0x000fea0003800000 */
[----:B------:R-:W1:Y:S01]  /*12050*/  S2R R5, SR_CgaCtaId ;  /* 0x0000000000057919 */ /* 0x000e620000008800 */
[----:B------:R-:W-:-:S04]  /*12060*/  MOV R4, 0x400 ;  /* 0x0000040000047802 */ /* 0x000fc80000000f00 */
[----:B-1----:R-:W-:Y:S02]  /*12070*/  LEA R6, R5, R4, 0x18 ;  /* 0x0000000405067211 */ /* 0x002fe400078ec0ff */
[----:B------:R-:W-:-:S03]  /*12080*/  MOV R5, 0x1 ;  /* 0x0000000100057802 */ /* 0x000fc60000000f00 */
[----:B------:R-:W-:Y:S01]  /*12090*/  IMAD R4, R3, 0x8, R6 ;  /* 0x0000000803047824 */ /* 0x000fe200078e0206 */
[----:B------:R-:W-:-:S04]  /*120a0*/  SHF.L.U32 R5, R5, 0x1f, RZ ;  /* 0x0000001f05057819 */ /* 0x000fc800000006ff */
[----:B------:R-:W1:Y:S02]  /*120b0*/  SYNCS.PHASECHK.TRANS64.TRYWAIT P0, [R4+URZ+0x16060], R5 ;  /* 0x01606005040075a7 */ /* 0x000e64000800017f */
[----:B-1----:R-:W-:Y:S05]  /*120c0*/  @!P0 BRA `(.L_x_79) ;  /* 0x0000000c00888947 */ /* 0x002fea0003800000 */
.L_x_108:
        /* <DEDUP_REMOVED lines=8> */
.L_x_80:
[----:B------:R-:W-:-:S04]  /*12150*/  LOP3.LUT P0, RZ, R0, 0x1f, RZ, 0xc0, !PT ;  /* 0x0000001f00ff7812 */ /* 0x000fc8000780c0ff */
[----:B------:R-:W-:-:S13]  /*12160*/  PLOP3.LUT P0, PT, P0, P2, PT, 0x2a, 0x0 ;  /* 0x000000000000781c */ /* 0x000fda0000704572 */
[----:B------:R-:W-:Y:S05]  /*12170*/  @P0 BRA `(.L_x_81) ;  /* 0x0000000000040947 */ /* 0x000fea0003800000 */
[----:B------:R-:W-:Y:S01]  /*12180*/  BPT.TRAP 0x1 ;  /* 0x000000040000795c */ /* 0x000fe20000300000 */
.L_x_81:
[----:B------:R-:W-:Y:S01]  /*12190*/  R2UR UR16, R3 ;  /* 0x00000000031072ca */ /* 0x000fe200000e0000 */
[----:B------:R-:W-:Y:S01]  /*121a0*/  ULDC.64 UR8, c[0x0][0x198] ;  /* 0x0000660000087ab9 */ /* 0x000fe20000000a00 */
[----:B------:R-:W-:Y:S01]  /*121b0*/  R2UR UR5, R6 ;  /* 0x00000000060572ca */ /* 0x000fe200000e0000 */
[----:B------:R-:W-:Y:S01]  /*121c0*/  UIADD3 UR8, UP0, UR8, 0xf0, URZ ;  /* 0x000000f008087890 */ /* 0x000fe2000ff1e03f */
[----:B------:R-:W-:Y:S01]  /*121d0*/  R2UR UR19, R7 ;  /* 0x00000000071372ca */ /* 0x000fe200000e0000 */
[----:B------:R-:W-:Y:S01]  /*121e0*/  UMOV UR12, 0x0 ;  /* 0x00000000000c7882 */ /* 0x000fe20000000000 */
[----:B------:R-:W-:Y:S01]  /*121f0*/  R2UR UR17, R4 ;  /* 0x00000000041172ca */ /* 0x000fe200000e0000 */
[----:B------:R-:W-:Y:S01]  /*12200*/  UIADD3.X UR9, URZ, UR9, URZ, UP0, !UPT ;  /* 0x000000093f097290 */ /* 0x000fe200087fe43f */
[----:B------:R-:W-:Y:S01]  /*12210*/  UMOV UR13, 0x10000000 ;  /* 0x10000000000d7882 */ /* 0x000fe20000000000 */
[----:B------:R-:W-:-:S06]  /*12220*/  UMOV UR18, URZ ;  /* 0x0000003f00127c82 */ /* 0x000fcc0008000000 */
[----:B------:R-:W-:Y:S02]  /*12230*/  ULEA UR16, UR16, UR5, 0xc ;  /* 0x0000000510107291 */ /* 0x000fe4000f8e603f */
[----:B------:R-:W-:Y:S02]  /*12240*/  UIADD3 UR19, UR11, UR19, URZ ;  /* 0x000000130b137290 */ /* 0x000fe4000fffe03f */
[----:B------:R-:W-:-:S09]  /*12250*/  UIADD3 UR17, UR17, 0x16050, URZ ;  /* 0x0001605011117890 */ /* 0x000fd2000fffe03f */
[----:B------:R1:W-:Y:S02]  /*12260*/  UTMALDG.4D [UR16], [UR8], desc[UR12] ;  /* 0x00000c10080075b4 */ /* 0x0003e40008019000 */
[----:B-1----:R-:W-:Y:S01]  /*12270*/  NOP ;  /* 0x0000000000007918 */ /* 0x002fe20000000000 */
.L_x_78:
[----:B------:R-:W-:Y:S05]  /*12280*/  BSYNC B0 ;  /* 0x0000000000007941 */ /* 0x000fea0003800000 */
.L_x_77:
[----:B------:R-:W-:Y:S01]  /*12290*/  BSSY B0, `(.L_x_82) ;  /* 0x0000027000007945 */ /* 0x000fe20003800000 */
[----:B------:R-:W-:-:S03]  /*122a0*/  IMAD.MOV.U32 R8, RZ, RZ, RZ ;  /* 0x000000ffff087224 */ /* 0x000fc600078e00ff */
        /* <DEDUP_REMOVED lines=9> */
.L_x_109:
        /* <DEDUP_REMOVED lines=8> */
.L_x_85:
[----:B------:R-:W-:-:S04]  /*123c0*/  LOP3.LUT P0, RZ, R0, 0x1f, RZ, 0xc0, !PT ;  /* 0x0000001f00ff7812 */ /* 0x000fc8000780c0ff */
[----:B------:R-:W-:-:S13]  /*123d0*/  PLOP3.LUT P0, PT, P0, P2, PT, 0x2a, 0x0 ;  /* 0x000000000000781c */ /* 0x000fda0000704572 */
[----:B------:R-:W-:Y:S05]  /*123e0*/  @P0 BRA `(.L_x_86) ;  /* 0x0000000000040947 */ /* 0x000fea0003800000 */
[----:B------:R-:W-:Y:S01]  /*123f0*/  BPT.TRAP 0x1 ;  /* 0x000000040000795c */ /* 0x000fe20000300000 */
.L_x_86:
[C---:B------:R-:W-:Y:S01]  /*12400*/  IMAD R5, R2.reuse, 0x4000, R5 ;  /* 0x0000400002057824 */ /* 0x040fe200078e0205 */
[----:B------:R-:W-:Y:S01]  /*12410*/  R2UR UR17, R3 ;  /* 0x00000000031172ca */ /* 0x000fe200000e0000 */
[----:B------:R-:W-:Y:S01]  /*12420*/  ULDC.64 UR8, c[0x0][0x198] ;  /* 0x0000660000087ab9 */ /* 0x000fe20000000a00 */
[----:B------:R-:W-:Y:S01]  /*12430*/  UMOV UR12, 0x0 ;  /* 0x00000000000c7882 */ /* 0x000fe20000000000 */
[----:B------:R-:W-:Y:S01]  /*12440*/  UIADD3 UR8, UP0, UR8, 0x2f0, URZ ;  /* 0x000002f008087890 */ /* 0x000fe2000ff1e03f */
[----:B------:R-:W-:Y:S01]  /*12450*/  R2UR UR16, R5 ;  /* 0x00000000051072ca */ /* 0x000fe200000e0000 */
[----:B------:R-:W-:Y:S01]  /*12460*/  UMOV UR13, 0x10000000 ;  /* 0x10000000000d7882 */ /* 0x000fe20000000000 */
[----:B------:R-:W-:Y:S01]  /*12470*/  UMOV UR18, URZ ;  /* 0x0000003f00127c82 */ /* 0x000fe20008000000 */
[----:B------:R-:W-:Y:S01]  /*12480*/  UIADD3.X UR9, URZ, UR9, URZ, UP0, !UPT ;  /* 0x000000093f097290 */ /* 0x000fe200087fe43f */
[----:B------:R-:W-:Y:S01]  /*12490*/  MOV R8, 0x1 ;  /* 0x0000000100087802 */ /* 0x000fe20000000f00 */
[----:B------:R-:W-:Y:S01]  /*124a0*/  UMOV UR19, URZ ;  /* 0x0000003f00137c82 */ /* 0x000fe20008000000 */
[----:B------:R-:W-:-:S03]  /*124b0*/  VIADD R2, R2, 0x1 ;  /* 0x0000000102027836 */ /* 0x000fc60000000000 */
[----:B------:R-:W-:-:S04]  /*124c0*/  UIADD3 UR17, UR17, 0x16000, URZ ;  /* 0x0001600011117890 */ /* 0x000fc8000fffe03f */
[----:B------:R-:W-:-:S09]  /*124d0*/  UIADD3 UR16, UR16, 0x2000, URZ ;  /* 0x0000200010107890 */ /* 0x000fd2000fffe03f */
[----:B------:R1:W-:Y:S02]  /*124e0*/  UTMALDG.4D [UR16], [UR8], desc[UR12] ;  /* 0x00000c10080075b4 */ /* 0x0003e40008019000 */
[----:B-1----:R-:W-:Y:S01]  /*124f0*/  NOP ;  /* 0x0000000000007918 */ /* 0x002fe20000000000 */
.L_x_83:
[----:B------:R-:W-:Y:S05]  /*12500*/  BSYNC B0 ;  /* 0x0000000000007941 */ /* 0x000fea0003800000 */
.L_x_82:
[----:B------:R-:W-:-:S04]  /*12510*/  MOV R3, UR4 ;  /* 0x0000000400037c02 */ /* 0x000fc80008000f00 */
[----:B------:R-:W-:-:S13]  /*12520*/  ISETP.GE.AND P0, PT, R3, 0x2, PT ;  /* 0x000000020300780c */ /* 0x000fda0003f06270 */
[----:B------:R-:W-:Y:S05]  /*12530*/  @!P0 EXIT ;  /* 0x000000000000894d */ /* 0x000fea0003800000 */
[----:B------:R-:W-:Y:S01]  /*12540*/  USHF.L.U32 UR5, UR4, 0x1, URZ ;  /* 0x0000000104057899 */ /* 0x000fe2000800063f */
[----:B------:R-:W-:Y:S01]  /*12550*/  IMAD.U32 R3, RZ, RZ, UR6 ;  /* 0x00000006ff037e24 */ /* 0x000fe2000f8e00ff */
[----:B------:R-:W-:Y:S01]  /*12560*/  LOP3.LUT P0, RZ, R0, 0x1f, RZ, 0xc0, !PT ;  /* 0x0000001f00ff7812 */ /* 0x000fe2000780c0ff */
[----:B------:R-:W-:Y:S01]  /*12570*/  BSSY B0, `(.L_x_87) ;  /* 0x0000056000007945 */ /* 0x000fe20003800000 */
[----:B------:R-:W-:Y:S02]  /*12580*/  MOV R0, 0x1 ;  /* 0x0000000100007802 */ /* 0x000fe40000000f00 */
[----:B------:R-:W-:Y:S01]  /*12590*/  PLOP3.LUT P0, PT, P0, P2, PT, 0x2a, 0x0 ;  /* 0x000000000000781c */ /* 0x000fe20000704572 */
[----:B------:R-:W-:Y:S01]  /*125a0*/  IMAD.U32 R9, RZ, RZ, UR5 ;  /* 0x00000005ff097e24 */ /* 0x000fe2000f8e00ff */
[----:B------:R-:W-:-:S11]  /*125b0*/  LOP3.LUT R3, R3, 0x2, RZ, 0xfc, !PT ;  /* 0x0000000203037812 */ /* 0x000fd600078efcff */
.L_x_98:
[----:B------:R-:W-:Y:S04]  /*125c0*/  BSSY B1, `(.L_x_88) ;  /* 0x0000025000017945 */ /* 0x000fe80003800000 */
[----:B------:R-:W-:Y:S05]  /*125d0*/  @!P3 BRA `(.L_x_89) ;  /* 0x00000000008cb947 */ /* 0x000fea0003800000 */
[----:B------:R-:W1:Y:S01]  /*125e0*/  S2R R5, SR_CgaCtaId ;  /* 0x0000000000057919 */ /* 0x000e620000008800 */
[----:B------:R-:W-:-:S04]  /*125f0*/  MOV R4, 0x400 ;  /* 0x0000040000047802 */ /* 0x000fc80000000f00 */
[----:B-1----:R-:W-:Y:S02]  /*12600*/  LEA R5, R5, R4, 0x18 ;  /* 0x0000000405057211 */ /* 0x002fe400078ec0ff */
[----:B------:R-:W-:Y:S02]  /*12610*/  SHF.L.U32 R4, R0, 0x1f, RZ ;  /* 0x0000001f00047819 */ /* 0x000fe400000006ff */
[----:B------:R-:W-:-:S04]  /*12620*/  LEA R7, R2, R5, 0x3 ;  /* 0x0000000502077211 */ /* 0x000fc800078e18ff */
[----:B------:R-:W1:Y:S02]  /*12630*/  SYNCS.PHASECHK.TRANS64.TRYWAIT P4, [R7+URZ+0x16028], R4 ;  /* 0x01602804070075a7 */ /* 0x000e64000808017f */
[----:B-1----:R-:W-:Y:S05]  /*12640*/  @!P4 BRA `(.L_x_90) ;  /* 0x000000080050c947 */ /* 0x002fea0003800000 */
.L_x_110:
[----:B-1----:R-:W-:-:S04]  /*12650*/  @P2 IMAD.MOV.U32 R4, RZ, RZ, 0x4000 ;  /* 0x00004000ff042424 */ /* 0x002fc800078e00ff */
[----:B------:R1:W-:Y:S02]  /*12660*/  @P2 SYNCS.ARRIVE.TRANS64 RZ, [R7+URZ+0x16000], R4 ;  /* 0x0160000407ff29a7 */ /* 0x0003e4000800003f */
[----:B-1----:R-:W-:-:S04]  /*12670*/  PRMT R4, R3, 0x9910, RZ ;  /* 0x0000991003047816 */ /* 0x002fc800000000ff */
[----:B------:R-:W-:-:S13]  /*12680*/  ISETP.NE.AND P4, PT, R4, 0x2, PT ;  /* 0x000000020400780c */ /* 0x000fda0003f85270 */
[----:B------:R-:W-:Y:S05]  /*12690*/  @P4 BRA `(.L_x_91) ;  /* 0x0000000000044947 */ /* 0x000fea0003800000 */
[----:B------:R-:W-:Y:S01]  /*126a0*/  BPT.TRAP 0x1 ;  /* 0x000000040000795c */ /* 0x000fe20000300000 */
.L_x_91:
[----:B------:R-:W-:Y:S05]  /*126b0*/  @P0 BRA `(.L_x_92) ;  /* 0x0000000000040947 */ /* 0x000fea0003800000 */
[----:B------:R-:W-:Y:S01]  /*126c0*/  BPT.TRAP 0x1 ;  /* 0x000000040000795c */ /* 0x000fe20000300000 */
.L_x_92:
[----:B------:R-:W-:Y:S01]  /*126d0*/  LEA R5, R2, R5, 0xe ;  /* 0x0000000502057211 */ /* 0x000fe200078e70ff */
[----:B------:R-:W-:Y:S01]  /*126e0*/  ULDC.64 UR8, c[0x0][0x198] ;  /* 0x0000660000087ab9 */ /* 0x000fe20000000a00 */
[----:B------:R-:W-:Y:S01]  /*126f0*/  R2UR UR17, R7 ;  /* 0x00000000071172ca */ /* 0x000fe200000e0000 */
[----:B------:R-:W-:Y:S01]  /*12700*/  UIADD3 UR8, UP0, UR8, 0x1f0, URZ ;  /* 0x000001f008087890 */ /* 0x000fe2000ff1e03f */
[----:B------:R-:W-:Y:S01]  /*12710*/  R2UR UR16, R5 ;  /* 0x00000000051072ca */ /* 0x000fe200000e0000 */
[----:B------:R-:W-:Y:S01]  /*12720*/  UMOV UR12, 0x0 ;  /* 0x00000000000c7882 */ /* 0x000fe20000000000 */
[----:B------:R-:W-:Y:S01]  /*12730*/  R2UR UR19, R8 ;  /* 0x00000000081372ca */ /* 0x000fe200000e0000 */
[----:B------:R-:W-:Y:S01]  /*12740*/  UIADD3.X UR9, URZ, UR9, URZ, UP0, !UPT ;  /* 0x000000093f097290 */ /* 0x000fe200087fe43f */
[----:B------:R-:W-:Y:S01]  /*12750*/  VIADD R2, R2, 0x1 ;  /* 0x0000000102027836 */ /* 0x000fe20000000000 */
[----:B------:R-:W-:Y:S01]  /*12760*/  UMOV UR13, 0x10000000 ;  /* 0x10000000000d7882 */ /* 0x000fe20000000000 */
[----:B------:R-:W-:-:S03]  /*12770*/  UMOV UR18, URZ ;  /* 0x0000003f00127c82 */ /* 0x000fc60008000000 */
[C---:B------:R-:W-:Y:S02]  /*12780*/  ISETP.NE.AND P4, PT, R2.reuse, 0x5, PT ;  /* 0x000000050200780c */ /* 0x040fe40003f85270 */
[----:B------:R-:W-:Y:S02]  /*12790*/  UIADD3 UR17, UR17, 0x16000, URZ ;  /* 0x0001600011117890 */ /* 0x000fe4000fffe03f */
[----:B------:R-:W-:Y:S01]  /*127a0*/  UIADD3 UR16, UR16, 0x2000, URZ ;  /* 0x0000200010107890 */ /* 0x000fe2000fffe03f */
[----:B------:R-:W-:Y:S01]  /*127b0*/  SEL R5, RZ, 0x1, P4 ;  /* 0x00000001ff057807 */ /* 0x000fe20002000000 */
[----:B------:R-:W-:Y:S01]  /*127c0*/  USHF.L.U32 UR19, UR19, 0x8, URZ ;  /* 0x0000000813137899 */ /* 0x000fe2000800063f */
[----:B------:R-:W-:Y:S02]  /*127d0*/  SEL R2, R2, RZ, P4 ;  /* 0x000000ff02027207 */ /* 0x000fe40002000000 */
[----:B------:R-:W-:-:S06]  /*127e0*/  LOP3.LUT R0, R0, R5, RZ, 0x3c, !PT ;  /* 0x0000000500007212 */ /* 0x000fcc00078e3cff */
[----:B------:R1:W-:Y:S02]  /*127f0*/  UTMALDG.4D [UR16], [UR8], desc[UR12] ;  /* 0x00000c10080075b4 */ /* 0x0003e40008019000 */
[----:B-1----:R-:W-:Y:S01]  /*12800*/  NOP ;  /* 0x0000000000007918 */ /* 0x002fe20000000000 */
.L_x_89:
[----:B------:R-:W-:Y:S05]  /*12810*/  BSYNC B1 ;  /* 0x0000000000017941 */ /* 0x000fea0003800000 */
.L_x_88:
[----:B------:R-:W-:Y:S01]  /*12820*/  ISETP.LT.OR P4, PT, R9, 0x4, !P3 ;  /* 0x000000040900780c */ /* 0x000fe20005f81670 */
[----:B------:R-:W-:-:S12]  /*12830*/  BSSY B1, `(.L_x_93) ;  /* 0x0000026000017945 */ /* 0x000fd80003800000 */
[----:B------:R-:W-:Y:S05]  /*12840*/  @P4 BRA `(.L_x_94) ;  /* 0x0000000000904947 */ /* 0x000fea0003800000 */
[----:B------:R-:W1:Y:S01]  /*12850*/  S2R R5, SR_CgaCtaId ;  /* 0x0000000000057919 */ /* 0x000e620000008800 */
[----:B------:R-:W-:Y:S02]  /*12860*/  MOV R4, 0x400 ;  /* 0x0000040000047802 */ /* 0x000fe40000000f00 */
[----:B------:R-:W-:Y:S02]  /*12870*/  SHF.L.U32 R7, R0, 0x1f, RZ ;  /* 0x0000001f00077819 */ /* 0x000fe400000006ff */
[----:B-1----:R-:W-:-:S04]  /*12880*/  LEA R5, R5, R4, 0x18 ;  /* 0x0000000405057211 */ /* 0x002fc800078ec0ff */
[----:B------:R-:W-:-:S04]  /*12890*/  LEA R4, R2, R5, 0x3 ;  /* 0x0000000502047211 */ /* 0x000fc800078e18ff */
[----:B------:R-:W1:Y:S02]  /*128a0*/  SYNCS.PHASECHK.TRANS64.TRYWAIT P4, [R4+URZ+0x16028], R7 ;  /* 0x01602807040075a7 */ /* 0x000e64000808017f */
[----:B-1----:R-:W-:Y:S05]  /*128b0*/  @!P4 BRA `(.L_x_95) ;  /* 0x0000000400c8c947 */ /* 0x002fea0003800000 */
.L_x_111:
[----:B------:R-:W-:Y:S01]  /*128c0*/  PRMT R6, R3, 0x9910, RZ ;  /* 0x0000991003067816 */ /* 0x000fe200000000ff */
[----:B-1----:R-:W-:-:S03]  /*128d0*/  @P1 IMAD.MOV.U32 R7, RZ, RZ, 0x4000 ;  /* 0x00004000ff071424 */ /* 0x002fc600078e00ff */
[----:B------:R-:W-:Y:S01]  /*128e0*/  ISETP.NE.AND P4, PT, R6, 0x2, PT ;  /* 0x000000020600780c */ /* 0x000fe20003f85270 */
[----:B------:R1:W-:-:S12]  /*128f0*/  @P1 SYNCS.ARRIVE.TRANS64 RZ, [R4+URZ+0x16000], R7 ;  /* 0x0160000704ff19a7 */ /* 0x0003d8000800003f */
[----:B-1----:R-:W-:Y:S05]  /*12900*/  @P4 BRA `(.L_x_96) ;  /* 0x0000000000044947 */ /* 0x002fea0003800000 */
[----:B------:R-:W-:Y:S01]  /*12910*/  BPT.TRAP 0x1 ;  /* 0x000000040000795c */ /* 0x000fe20000300000 */
.L_x_96:
[----:B------:R-:W-:Y:S05]  /*12920*/  @P0 BRA `(.L_x_97) ;  /* 0x0000000000040947 */ /* 0x000fea0003800000 */
[----:B------:R-:W-:Y:S01]  /*12930*/  BPT.TRAP 0x1 ;  /* 0x000000040000795c */ /* 0x000fe20000300000 */
.L_x_97:
        /* <DEDUP_REMOVED lines=10> */
[----:B------:R-:W-:Y:S01]  /*129e0*/  UMOV UR18, URZ ;  /* 0x0000003f00127c82 */ /* 0x000fe20008000000 */
[----:B------:R-:W-:-:S02]  /*129f0*/  IADD3 R8, R8, 0x1, RZ ;  /* 0x0000000108087810 */ /* 0x000fc40007ffe0ff */
        /* <DEDUP_REMOVED lines=9> */
.L_x_94:
[----:B------:R-:W-:Y:S05]  /*12a90*/  BSYNC B1 ;  /* 0x0000000000017941 */ /* 0x000fea0003800000 */
.L_x_93:
[C---:B------:R-:W-:Y:S01]  /*12aa0*/  ISETP.GT.AND P4, PT, R9.reuse, 0x4, PT ;  /* 0x000000040900780c */ /* 0x040fe20003f84270 */
[----:B------:R-:W-:-:S12]  /*12ab0*/  VIADD R9, R9, 0xfffffffe ;  /* 0xfffffffe09097836 */ /* 0x000fd80000000000 */
[----:B------:R-:W-:Y:S05]  /*12ac0*/  @P4 BRA `(.L_x_98) ;  /* 0xfffffff800bc4947 */ /* 0x000fea000383ffff */
[----:B------:R-:W-:Y:S05]  /*12ad0*/  BSYNC B0 ;  /* 0x0000000000007941 */ /* 0x000fea0003800000 */
.L_x_87:
[----:B------:R-:W-:Y:S05]  /*12ae0*/  EXIT ;  /* 0x000000000000794d */ /* 0x000fea0003800000 */
.L_x_15:
[----:B-1----:R-:W-:-:S04]  /*12af0*/  MOV R5, UR6 ;  /* 0x0000000600057c02 */ /* 0x002fc80008000f00 */
[----:B------:R1:W2:Y:S03]  /*12b00*/  SYNCS.PHASECHK.TRANS64.TRYWAIT P1, [R5+URZ+0x16050], R6 ;  /* 0x01605006050075a7 */ /* 0x0002a6000802017f */
[----:B--2---:R-:W-:Y:S05]  /*12b10*/  @!P1 NANOSLEEP.SYNCS 0x989680 ;  /* 0x009896800000995d */ /* 0x004fea0003900000 */
[----:B------:R-:W2:Y:S02]  /*12b20*/  @!P1 SYNCS.PHASECHK.TRANS64 P1, [R5+URZ+0x16050], R6 ;  /* 0x01605006050095a7 */ /* 0x000ea4000802007f */
[----:B--2---:R-:W-:Y:S05]  /*12b30*/  @!P1 BRA `(.L_x_15) ;  /* 0xfffffffc00ec9947 */ /* 0x004fea000383ffff */
[----:B------:R-:W-:Y:S05]  /*12b40*/  BRA `(.L_x_99) ;  /* 0xfffffee000d87947 */ /* 0x000fea000383ffff */
.L_x_17:
[----:B-1----:R-:W-:-:S04]  /*12b50*/  IMAD.U32 R5, RZ, RZ, UR38 ;  /* 0x00000026ff057e24 */ /* 0x002fc8000f8e00ff */
[----:B------:R1:W2:Y:S03]  /*12b60*/  SYNCS.PHASECHK.TRANS64.TRYWAIT P1, [R5+URZ+0x16000], R4 ;  /* 0x01600004050075a7 */ /* 0x0002a6000802017f */
[----:B--2---:R-:W-:Y:S05]  /*12b70*/  @!P1 NANOSLEEP.SYNCS 0x989680 ;  /* 0x009896800000995d */ /* 0x004fea0003900000 */
[----:B------:R-:W2:Y:S02]  /*12b80*/  @!P1 SYNCS.PHASECHK.TRANS64 P1, [R5+URZ+0x16000], R4 ;  /* 0x01600004050095a7 */ /* 0x000ea4000802007f */
[----:B--2---:R-:W-:Y:S05]  /*12b90*/  @!P1 BRA `(.L_x_17) ;  /* 0xfffffffc00ec9947 */ /* 0x004fea000383ffff */
[----:B------:R-:W-:Y:S05]  /*12ba0*/  BRA `(.L_x_100) ;  /* 0xfffffee000e47947 */ /* 0x000fea000383ffff */
.L_x_18:
[----:B-1----:R-:W-:-:S04]  /*12bb0*/  MOV R5, UR15 ;  /* 0x0000000f00057c02 */ /* 0x002fc80008000f00 */
[----:B------:R1:W2:Y:S03]  /*12bc0*/  SYNCS.PHASECHK.TRANS64.TRYWAIT P1, [R5+URZ+-0x8], R2 ;  /* 0xfffff802050075a7 */ /* 0x0002a6000802017f */
[----:B--2---:R-:W-:Y:S05]  /*12bd0*/  @!P1 NANOSLEEP.SYNCS 0x989680 ;  /* 0x009896800000995d */ /* 0x004fea0003900000 */
[----:B------:R-:W2:Y:S02]  /*12be0*/  @!P1 SYNCS.PHASECHK.TRANS64 P1, [R5+URZ+-0x8], R2 ;  /* 0xfffff802050095a7 */ /* 0x000ea4000802007f */
[----:B--2---:R-:W-:Y:S05]  /*12bf0*/  @!P1 BRA `(.L_x_18) ;  /* 0xfffffffc00ec9947 */ /* 0x004fea000383ffff */
[----:B------:R-:W-:Y:S05]  /*12c00*/  BRA `(.L_x_101) ;  /* 0xfffffee000e07947 */ /* 0x000fea000383ffff */
.L_x_20:
[----:B-1----:R-:W-:-:S04]  /*12c10*/  IMAD.U32 R9, RZ, RZ, UR38 ;  /* 0x00000026ff097e24 */ /* 0x002fc8000f8e00ff */
[----:B------:R1:W2:Y:S03]  /*12c20*/  SYNCS.PHASECHK.TRANS64.TRYWAIT P1, [R9+URZ+0x16008], R4 ;  /* 0x01600804090075a7 */ /* 0x0002a6000802017f */
[----:B--2---:R-:W-:Y:S05]  /*12c30*/  @!P1 NANOSLEEP.SYNCS 0x989680 ;  /* 0x009896800000995d */ /* 0x004fea0003900000 */
[----:B------:R-:W2:Y:S02]  /*12c40*/  @!P1 SYNCS.PHASECHK.TRANS64 P1, [R9+URZ+0x16008], R4 ;  /* 0x01600804090095a7 */ /* 0x000ea4000802007f */
[----:B--2---:R-:W-:Y:S05]  /*12c50*/  @!P1 BRA `(.L_x_20) ;  /* 0xfffffffc00ec9947 */ /* 0x004fea000383ffff */
[----:B------:R-:W-:Y:S05]  /*12c60*/  BRA `(.L_x_102) ;  /* 0xffffff30008c7947 */ /* 0x000fea000383ffff */
.L_x_25:
[----:B-1----:R-:W-:-:S04]  /*12c70*/  MOV R8, UR6 ;  /* 0x0000000600087c02 */ /* 0x002fc80008000f00 */
[----:B------:R1:W2:Y:S03]  /*12c80*/  SYNCS.PHASECHK.TRANS64.TRYWAIT P2, [R8+URZ+0x16000], R7 ;  /* 0x01600007080075a7 */ /* 0x0002a6000804017f */
[----:B--2---:R-:W-:Y:S05]  /*12c90*/  @!P2 NANOSLEEP.SYNCS 0x989680 ;  /* 0x009896800000a95d */ /* 0x004fea0003900000 */
[----:B------:R-:W2:Y:S02]  /*12ca0*/  @!P2 SYNCS.PHASECHK.TRANS64 P2, [R8+URZ+0x16000], R7 ;  /* 0x016000070800a5a7 */ /* 0x000ea4000804007f */
[----:B--2---:R-:W-:Y:S05]  /*12cb0*/  @!P2 BRA `(.L_x_25) ;  /* 0xfffffffc00eca947 */ /* 0x004fea000383ffff */
[----:B------:R-:W-:Y:S05]  /*12cc0*/  BRA `(.L_x_103) ;  /* 0xffffff3800387947 */ /* 0x000fea000383ffff */
.L_x_29:
[----:B-1----:R-:W-:-:S04]  /*12cd0*/  IMAD.U32 R8, RZ, RZ, UR7 ;  /* 0x00000007ff087e24 */ /* 0x002fc8000f8e00ff */
[----:B------:R1:W2:Y:S03]  /*12ce0*/  SYNCS.PHASECHK.TRANS64.TRYWAIT P2, [R8+URZ+0x16000], R15 ;  /* 0x0160000f080075a7 */ /* 0x0002a6000804017f */
[----:B--2---:R-:W-:Y:S05]  /*12cf0*/  @!P2 NANOSLEEP.SYNCS 0x989680 ;  /* 0x009896800000a95d */ /* 0x004fea0003900000 */
[----:B------:R-:W2:Y:S02]  /*12d00*/  @!P2 SYNCS.PHASECHK.TRANS64 P2, [R8+URZ+0x16000], R15 ;  /* 0x0160000f0800a5a7 */ /* 0x000ea4000804007f */
[----:B--2---:R-:W-:Y:S05]  /*12d10*/  @!P2 BRA `(.L_x_29) ;  /* 0xfffffffc00eca947 */ /* 0x004fea000383ffff */
[----:B------:R-:W-:Y:S05]  /*12d20*/  BRA `(.L_x_28) ;  /* 0xffffff7800287947 */ /* 0x000fea000383ffff */
.L_x_37:
[----:B-1----:R-:W-:-:S04]  /*12d30*/  MOV R12, UR6 ;  /* 0x00000006000c7c02 */ /* 0x002fc80008000f00 */
[----:B------:R1:W2:Y:S03]  /*12d40*/  SYNCS.PHASECHK.TRANS64.TRYWAIT P2, [R12+URZ+0x16000], R7 ;  /* 0x016000070c0075a7 */ /* 0x0002a6000804017f */
[----:B--2---:R-:W-:Y:S05]  /*12d50*/  @!P2 NANOSLEEP.SYNCS 0x989680 ;  /* 0x009896800000a95d */ /* 0x004fea0003900000 */
[----:B------:R-:W2:Y:S02]  /*12d60*/  @!P2 SYNCS.PHASECHK.TRANS64 P2, [R12+URZ+0x16000], R7 ;  /* 0x016000070c00a5a7 */ /* 0x000ea4000804007f */
[----:B--2---:R-:W-:Y:S05]  /*12d70*/  @!P2 BRA `(.L_x_37) ;  /* 0xfffffffc00eca947 */ /* 0x004fea000383ffff */
[----:B------:R-:W-:Y:S05]  /*12d80*/  BRA `(.L_x_104) ;  /* 0xffffff80003c7947 */ /* 0x000fea000383ffff */
.L_x_41:
[----:B-1----:R-:W-:-:S04]  /*12d90*/  IMAD.U32 R8, RZ, RZ, UR7 ;  /* 0x00000007ff087e24 */ /* 0x002fc8000f8e00ff */
[----:B------:R1:W2:Y:S03]  /*12da0*/  SYNCS.PHASECHK.TRANS64.TRYWAIT P2, [R8+URZ+0x16000], R15 ;  /* 0x0160000f080075a7 */ /* 0x0002a6000804017f */
[----:B--2---:R-:W-:Y:S05]  /*12db0*/  @!P2 NANOSLEEP.SYNCS 0x989680 ;  /* 0x009896800000a95d */ /* 0x004fea0003900000 */
[----:B------:R-:W2:Y:S02]  /*12dc0*/  @!P2 SYNCS.PHASECHK.TRANS64 P2, [R8+URZ+0x16000], R15 ;  /* 0x0160000f0800a5a7 */ /* 0x000ea4000804007f */
[----:B--2---:R-:W-:Y:S05]  /*12dd0*/  @!P2 BRA `(.L_x_41) ;  /* 0xfffffffc00eca947 */ /* 0x004fea000383ffff */
[----:B------:R-:W-:Y:S05]  /*12de0*/  BRA `(.L_x_40) ;  /* 0xffffffd400287947 */ /* 0x000fea000383ffff */
.L_x_57:
[----:B-1----:R-:W-:-:S04]  /*12df0*/  MOV R3, UR15 ;  /* 0x0000000f00037c02 */ /* 0x002fc80008000f00 */
[----:B------:R1:W2:Y:S03]  /*12e00*/  SYNCS.PHASECHK.TRANS64.TRYWAIT P0, [R3+URZ+0x8], R0 ;  /* 0x00000800030075a7 */ /* 0x0002a6000800017f */
[----:B--2---:R-:W-:Y:S05]  /*12e10*/  @!P0 NANOSLEEP.SYNCS 0x989680 ;  /* 0x009896800000895d */ /* 0x004fea0003900000 */
[----:B------:R-:W2:Y:S02]  /*12e20*/  @!P0 SYNCS.PHASECHK.TRANS64 P0, [R3+URZ+0x8], R0 ;  /* 0x00000800030085a7 */ /* 0x000ea4000800007f */
[----:B--2---:R-:W-:Y:S05]  /*12e30*/  @!P0 BRA `(.L_x_57) ;  /* 0xfffffffc00ec8947 */ /* 0x004fea000383ffff */
[----:B------:R-:W-:Y:S05]  /*12e40*/  BRA `(.L_x_105) ;  /* 0xffffffe000607947 */ /* 0x000fea000383ffff */
.L_x_69:
[----:B-1----:R1:W2:Y:S02]  /*12e50*/  SYNCS.PHASECHK.TRANS64.TRYWAIT P0, [R4+URZ+0x16060], R3 ;  /* 0x01606003040075a7 */ /* 0x0022a4000800017f */
[----:B--2---:R-:W-:Y:S05]  /*12e60*/  @!P0 NANOSLEEP.SYNCS 0x989680 ;  /* 0x009896800000895d */ /* 0x004fea0003900000 */
[----:B------:R-:W2:Y:S02]  /*12e70*/  @!P0 SYNCS.PHASECHK.TRANS64 P0, [R4+URZ+0x16060], R3 ;  /* 0x01606003040085a7 */ /* 0x000ea4000800007f */
[----:B--2---:R-:W-:Y:S05]  /*12e80*/  @!P0 BRA `(.L_x_69) ;  /* 0xfffffffc00f08947 */ /* 0x004fea000383ffff */
[----:B------:R-:W-:Y:S05]  /*12e90*/  BRA `(.L_x_106) ;  /* 0xffffffec00687947 */ /* 0x000fea000383ffff */
.L_x_74:
[----:B-1----:R1:W2:Y:S02]  /*12ea0*/  SYNCS.PHASECHK.TRANS64.TRYWAIT P0, [R5+URZ+0x16028], R2 ;  /* 0x01602802050075a7 */ /* 0x0022a4000800017f */
[----:B--2---:R-:W-:Y:S05]  /*12eb0*/  @!P0 NANOSLEEP.SYNCS 0x989680 ;  /* 0x009896800000895d */ /* 0x004fea0003900000 */
[----:B------:R-:W2:Y:S02]  /*12ec0*/  @!P0 SYNCS.PHASECHK.TRANS64 P0, [R5+URZ+0x16028], R2 ;  /* 0x01602802050085a7 */ /* 0x000ea4000800007f */
[----:B--2---:R-:W-:Y:S05]  /*12ed0*/  @!P0 BRA `(.L_x_74) ;  /* 0xfffffffc00f08947 */ /* 0x004fea000383ffff */
[----:B------:R-:W-:Y:S05]  /*12ee0*/  BRA `(.L_x_107) ;  /* 0xffffffec00e87947 */ /* 0x000fea000383ffff */
.L_x_79:
[----:B-1----:R1:W2:Y:S02]  /*12ef0*/  SYNCS.PHASECHK.TRANS64.TRYWAIT P0, [R4+URZ+0x16060], R5 ;  /* 0x01606005040075a7 */ /* 0x0022a4000800017f */
[----:B--2---:R-:W-:Y:S05]  /*12f00*/  @!P0 NANOSLEEP.SYNCS 0x989680 ;  /* 0x009896800000895d */ /* 0x004fea0003900000 */
[----:B------:R-:W2:Y:S02]  /*12f10*/  @!P0 SYNCS.PHASECHK.TRANS64 P0, [R4+URZ+0x16060], R5 ;  /* 0x01606005040085a7 */ /* 0x000ea4000800007f */
[----:B--2---:R-:W-:Y:S05]  /*12f20*/  @!P0 BRA `(.L_x_79) ;  /* 0xfffffffc00f08947 */ /* 0x004fea000383ffff */
[----:B------:R-:W-:Y:S05]  /*12f30*/  BRA `(.L_x_108) ;  /* 0xfffffff000647947 */ /* 0x000fea000383ffff */
.L_x_84:
[----:B-1----:R1:W2:Y:S02]  /*12f40*/  SYNCS.PHASECHK.TRANS64.TRYWAIT P0, [R3+URZ+0x16028], R4 ;  /* 0x01602804030075a7 */ /* 0x0022a4000800017f */
[----:B--2---:R-:W-:Y:S05]  /*12f50*/  @!P0 NANOSLEEP.SYNCS 0x989680 ;  /* 0x009896800000895d */ /* 0x004fea0003900000 */
[----:B------:R-:W2:Y:S02]  /*12f60*/  @!P0 SYNCS.PHASECHK.TRANS64 P0, [R3+URZ+0x16028], R4 ;  /* 0x01602804030085a7 */ /* 0x000ea4000800007f */
[----:B--2---:R-:W-:Y:S05]  /*12f70*/  @!P0 BRA `(.L_x_84) ;  /* 0xfffffffc00f08947 */ /* 0x004fea000383ffff */
[----:B------:R-:W-:Y:S05]  /*12f80*/  BRA `(.L_x_109) ;  /* 0xfffffff000ec7947 */ /* 0x000fea000383ffff */
.L_x_90:
[----:B-1----:R1:W2:Y:S02]  /*12f90*/  SYNCS.PHASECHK.TRANS64.TRYWAIT P4, [R7+URZ+0x16028], R4 ;  /* 0x01602804070075a7 */ /* 0x0022a4000808017f */
[----:B--2---:R-:W-:Y:S05]  /*12fa0*/  @!P4 NANOSLEEP.SYNCS 0x989680 ;  /* 0x009896800000c95d */ /* 0x004fea0003900000 */
[----:B------:R-:W2:Y:S02]  /*12fb0*/  @!P4 SYNCS.PHASECHK.TRANS64 P4, [R7+URZ+0x16028], R4 ;  /* 0x016028040700c5a7 */ /* 0x000ea4000808007f */
[----:B--2---:R-:W-:Y:S05]  /*12fc0*/  @!P4 BRA `(.L_x_90) ;  /* 0xfffffffc00f0c947 */ /* 0x004fea000383ffff */
[----:B------:R-:W-:Y:S05]  /*12fd0*/  BRA `(.L_x_110) ;  /* 0xfffffff4009c7947 */ /* 0x000fea000383ffff */
.L_x_95:
[----:B-1----:R1:W2:Y:S02]  /*12fe0*/  SYNCS.PHASECHK.TRANS64.TRYWAIT P4, [R4+URZ+0x16028], R7 ;  /* 0x01602807040075a7 */ /* 0x0022a4000808017f */
[----:B--2---:R-:W-:Y:S05]  /*12ff0*/  @!P4 NANOSLEEP.SYNCS 0x989680 ;  /* 0x009896800000c95d */ /* 0x004fea0003900000 */
[----:B------:R-:W2:Y:S02]  /*13000*/  @!P4 SYNCS.PHASECHK.TRANS64 P4, [R4+URZ+0x16028], R7 ;  /* 0x016028070400c5a7 */ /* 0x000ea4000808007f */
[----:B--2---:R-:W-:Y:S05]  /*13010*/  @!P4 BRA `(.L_x_95) ;  /* 0xfffffffc00f0c947 */ /* 0x004fea000383ffff */
[----:B------:R-:W-:Y:S05]  /*13020*/  BRA `(.L_x_111) ;  /* 0xfffffff800247947 */ /* 0x000fea000383ffff */
        .weak           $__internal_0_$__cuda_sm20_rcp_rn_f32_slowpath
        .type           $__internal_0_$__cuda_sm20_rcp_rn_f32_slowpath,@function
        .size           $__internal_0_$__cuda_sm20_rcp_rn_f32_slowpath,(.L_x_117 - $__internal_0_$__cuda_sm20_rcp_rn_f32_slowpath)
$__internal_0_$__cuda_sm20_rcp_rn_f32_slowpath:
[----:B------:R-:W-:Y:S01]  /*13030*/  IMAD.SHL.U32 R0, R2, 0x2, RZ ;  /* 0x0000000202007824 */ /* 0x000fe200078e00ff */
[----:B------:R-:W-:Y:S04]  /*13040*/  BSSY B2, `(.L_x_112) ;  /* 0x0000030000027945 */ /* 0x000fe80003800000 */
[----:B------:R-:W-:-:S04]  /*13050*/  SHF.R.U32.HI R18, RZ, 0x18, R0 ;  /* 0x00000018ff127819 */ /* 0x000fc80000011600 */
[----:B------:R-:W-:-:S13]  /*13060*/  ISETP.NE.U32.AND P0, PT, R18, RZ, PT ;  /* 0x000000ff1200720c */ /* 0x000fda0003f05070 */
[----:B------:R-:W-:Y:S05]  /*13070*/  @P0 BRA `(.L_x_113) ;  /* 0x0000000000280947 */ /* 0x000fea0003800000 */
[----:B------:R-:W-:-:S04]  /*13080*/  SHF.L.U32 R0, R2, 0x1, RZ ;  /* 0x0000000102007819 */ /* 0x000fc800000006ff */
[----:B------:R-:W-:-:S13]  /*13090*/  ISETP.NE.AND P0, PT, R0, RZ, PT ;  /* 0x000000ff0000720c */ /* 0x000fda0003f05270 */
[----:B------:R-:W-:Y:S01]  /*130a0*/  @P0 FFMA R6, R2, 1.84467440737095516160e+19, RZ ;  /* 0x5f80000002060823 */ /* 0x000fe200000000ff */
[----:B------:R-:W-:Y:S08]  /*130b0*/  @!P0 MUFU.RCP R3, R2 ;  /* 0x0000000200038308 */ /* 0x000ff00000001000 */
[----:B------:R-:W1:Y:S02]  /*130c0*/  @P0 MUFU.RCP R15, R6 ;  /* 0x00000006000f0308 */ /* 0x000e640000001000 */
[----:B-1----:R-:W-:-:S04]  /*130d0*/  @P0 FFMA R0, R6, R15, -1 ;  /* 0xbf80000006000423 */ /* 0x002fc8000000000f */
[----:B------:R-:W-:-:S04]  /*130e0*/  @P0 FADD.FTZ R0, -R0, -RZ ;  /* 0x800000ff00000221 */ /* 0x000fc80000010100 */
[----:B------:R-:W-:-:S04]  /*130f0*/  @P0 FFMA R0, R15, R0, R15 ;  /* 0x000000000f000223 */ /* 0x000fc8000000000f */
[----:B------:R-:W-:Y:S01]  /*13100*/  @P0 FFMA R3, R0, 1.84467440737095516160e+19, RZ ;  /* 0x5f80000000030823 */ /* 0x000fe200000000ff */
[----:B------:R-:W-:Y:S06]  /*13110*/  BRA `(.L_x_114) ;  /* 0x0000000000887947 */ /* 0x000fec0003800000 */
.L_x_113:
[----:B------:R-:W-:-:S04]  /*13120*/  IADD3 R19, R18, -0xfd, RZ ;  /* 0xffffff0312137810 */ /* 0x000fc80007ffe0ff */
[----:B------:R-:W-:-:S13]  /*13130*/  ISETP.GT.U32.AND P0, PT, R19, 0x1, PT ;  /* 0x000000011300780c */ /* 0x000fda0003f04070 */
[----:B------:R-:W-:Y:S05]  /*13140*/  @P0 BRA `(.L_x_115) ;  /* 0x0000000000780947 */ /* 0x000fea0003800000 */
[----:B------:R-:W-:Y:S01]  /*13150*/  LOP3.LUT R0, R2, 0x7fffff, RZ, 0xc0, !PT ;  /* 0x007fffff02007812 */ /* 0x000fe200078ec0ff */
[----:B------:R-:W-:-:S03]  /*13160*/  IMAD.MOV.U32 R12, RZ, RZ, 0x3 ;  /* 0x00000003ff0c7424 */ /* 0x000fc600078e00ff */
[----:B------:R-:W-:Y:S02]  /*13170*/  LOP3.LUT R0, R0, 0x3f800000, RZ, 0xfc, !PT ;  /* 0x3f80000000007812 */ /* 0x000fe400078efcff */
[----:B------:R-:W-:Y:S02]  /*13180*/  SHF.L.U32 R12, R12, R19, RZ ;  /* 0x000000130c0c7219 */ /* 0x000fe400000006ff */
[----:B------:R-:W1:Y:S02]  /*13190*/  MUFU.RCP R3, R0 ;  /* 0x0000000000037308 */ /* 0x000e640000001000 */
[----:B-1----:R-:W-:-:S04]  /*131a0*/  FFMA R6, R0, R3, -1 ;  /* 0xbf80000000067423 */ /* 0x002fc80000000003 */
[----:B------:R-:W-:-:S04]  /*131b0*/  FADD.FTZ R6, -R6, -RZ ;  /* 0x800000ff06067221 */ /* 0x000fc80000010100 */
[CCC-:B------:R-:W-:Y:S01]  /*131c0*/  FFMA.RM R10, R3.reuse, R6.reuse, R3.reuse ;  /* 0x00000006030a7223 */ /* 0x1c0fe20000004003 */
[----:B------:R-:W-:-:S04]  /*131d0*/  FFMA.RP R15, R3, R6, R3 ;  /* 0x00000006030f7223 */ /* 0x000fc80000008003 */
[C---:B------:R-:W-:Y:S02]  /*131e0*/  LOP3.LUT R3, R10.reuse, 0x7fffff, RZ, 0xc0, !PT ;  /* 0x007fffff0a037812 */ /* 0x040fe400078ec0ff */
[----:B------:R-:W-:Y:S02]  /*131f0*/  FSETP.NEU.FTZ.AND P0, PT, R10, R15, PT ;  /* 0x0000000f0a00720b */ /* 0x000fe40003f1d000 */
[----:B------:R-:W-:Y:S02]  /*13200*/  LOP3.LUT R3, R3, 0x800000, RZ, 0xfc, !PT ;  /* 0x0080000003037812 */ /* 0x000fe400078efcff */
[----:B------:R-:W-:Y:S02]  /*13210*/  SEL R6, RZ, 0xffffffff, !P0 ;  /* 0xffffffffff067807 */ /* 0x000fe40004000000 */
[----:B------:R-:W-:Y:S02]  /*13220*/  LOP3.LUT R12, R12, R3, RZ, 0xc0, !PT ;  /* 0x000000030c0c7212 */ /* 0x000fe400078ec0ff */
[----:B------:R-:W-:-:S02]  /*13230*/  IADD3 R6, -R6, RZ, RZ ;  /* 0x000000ff06067210 */ /* 0x000fc40007ffe1ff */
[-C--:B------:R-:W-:Y:S02]  /*13240*/  SHF.R.U32.HI R12, RZ, R19.reuse, R12 ;  /* 0x00000013ff0c7219 */ /* 0x080fe4000001160c */
[----:B------:R-:W-:Y:S02]  /*13250*/  LOP3.LUT P1, RZ, R6, R19, R3, 0xf8, !PT ;  /* 0x0000001306ff7212 */ /* 0x000fe4000782f803 */
[C---:B------:R-:W-:Y:S02]  /*13260*/  LOP3.LUT P0, RZ, R12.reuse, 0x1, RZ, 0xc0, !PT ;  /* 0x000000010cff7812 */ /* 0x040fe4000780c0ff */
[----:B------:R-:W-:-:S04]  /*13270*/  LOP3.LUT P2, RZ, R12, 0x2, RZ, 0xc0, !PT ;  /* 0x000000020cff7812 */ /* 0x000fc8000784c0ff */
[----:B------:R-:W-:Y:S02]  /*13280*/  PLOP3.LUT P0, PT, P0, P1, P2, 0xe0, 0x0 ;  /* 0x000000000000781c */ /* 0x000fe40000703c20 */
[----:B------:R-:W-:Y:S02]  /*13290*/  LOP3.LUT P1, RZ, R2, 0x7fffff, RZ, 0xc0, !PT ;  /* 0x007fffff02ff7812 */ /* 0x000fe4000782c0ff */
[----:B------:R-:W-:-:S04]  /*132a0*/  SEL R0, RZ, 0x1, !P0 ;  /* 0x00000001ff007807 */ /* 0x000fc80004000000 */
[----:B------:R-:W-:-:S04]  /*132b0*/  IADD3 R0, -R0, RZ, RZ ;  /* 0x000000ff00007210 */ /* 0x000fc80007ffe1ff */
[----:B------:R-:W-:Y:S01]  /*132c0*/  ISETP.GE.AND P0, PT, R0, RZ, PT ;  /* 0x000000ff0000720c */ /* 0x000fe20003f06270 */
[----:B------:R-:W-:-:S05]  /*132d0*/  VIADD R0, R18, 0xffffff04 ;  /* 0xffffff0412007836 */ /* 0x000fca0000000000 */
[----:B------:R-:W-:-:S07]  /*132e0*/  SHF.R.U32.HI R3, RZ, R0, R3 ;  /* 0x00000000ff037219 */ /* 0x000fce0000011603 */
[----:B------:R-:W-:-:S04]  /*132f0*/  @!P0 IADD3 R3, R3, 0x1, RZ ;  /* 0x0000000103038810 */ /* 0x000fc80007ffe0ff */
[----:B------:R-:W-:-:S04]  /*13300*/  @!P1 SHF.L.U32 R3, R3, 0x1, RZ ;  /* 0x0000000103039819 */ /* 0x000fc800000006ff */
[----:B------:R-:W-:Y:S01]  /*13310*/  LOP3.LUT R3, R3, 0x80000000, R2, 0xf8, !PT ;  /* 0x8000000003037812 */ /* 0x000fe200078ef802 */
[----:B------:R-:W-:Y:S06]  /*13320*/  BRA `(.L_x_114) ;  /* 0x0000000000047947 */ /* 0x000fec0003800000 */
.L_x_115:
[----:B------:R1:W2:Y:S02]  /*13330*/  MUFU.RCP R3, R2 ;  /* 0x0000000200037308 */ /* 0x0002a40000001000 */
.L_x_114:
[----:B------:R-:W-:Y:S05]  /*13340*/  BSYNC B2 ;  /* 0x0000000000027941 */ /* 0x000fea0003800000 */
.L_x_112:
[----:B--2---:R-:W-:Y:S01]  /*13350*/  IMAD.MOV.U32 R0, RZ, RZ, R3 ;  /* 0x000000ffff007224 */ /* 0x004fe200078e0003 */
[----:B-1----:R-:W-:Y:S02]  /*13360*/  MOV R2, R14 ;  /* 0x0000000e00027202 */ /* 0x002fe40000000f00 */
[----:B------:R-:W-:-:S04]  /*13370*/  MOV R3, 0x0 ;  /* 0x0000000000037802 */ /* 0x000fc80000000f00 */
[----:B------:R-:W-:Y:S05]  /*13380*/  RET.REL.NODEC R2 `(_ZN7cutlass13device_kernelINS_4fmha6kernel28FmhaKernelTmaWarpSpecializedINS1_10collective30FmhaMainloopTmaWarpSpecializedINS_6half_tEffN4cute5tupleIJNS7_1CILi128EEENS9_ILi256EEENS9_ILi32EEEEEENS8_IJiNS9_ILi1EEENS8_IJiiEEEEEESG_SG_NS4_12CausalFusionEJEEENS4_15FmhaFwdEpilogueIS6_fNS8_IJNS9_ILi64EEESC_SB_EEEEENS2_23IndividualTileSchedulerEJEEEEEvNT_6ParamsE) ;  /* 0xfffffecc021c7950 */ /* 0x000fea0003c3ffff */
.L_x_116:
[----:B------:R-:W-:-:S00]  /*13390*/  BRA `(.L_x_116) ;  /* 0xfffffffc00fc7947 */ /* 0x000fc0000383ffff */
[----:B------:R-:W-:-:S00]  /*133a0*/  NOP ;  /* 0x0000000000007918 */ /* 0x000fc00000000000 */
        /* <DEDUP_REMOVED lines=13> */
.L_x_117:


//--------------------- .nv.global.init           --------------------------
	.section	.nv.global.init,"aw",@progbits
.nv.global.init:
	.type		$str$24,@object
	.size		$str$24,($str$25 - $str$24)
$str$24:
        /*0000*/ 	.byte	0x28, 0x61, 0x64, 0x64, 0x72, 0x65, 0x73, 0x73, 0x20, 0x26, 0x20, 0x6d, 0x61, 0x73, 0x6b, 0x29
        /*0010*/ 	.byte	0x20, 0x3d, 0x3d, 0x20, 0x30, 0x00
	.type		$str$25,@object
	.size		$str$25,(__unnamed_1 - $str$25)
$str$25:
        /*0016*/ 	.byte	0x2f, 0x74, 0x6d, 0x70, 0x2f, 0x63, 0x75, 0x74, 0x6c, 0x61, 0x73, 0x73, 0x5f, 0x73, 0x77, 0x65
        /*0026*/ 	.byte	0x65, 0x70, 0x5f, 0x73, 0x72, 0x63, 0x2f, 0x69, 0x6e, 0x63, 0x6c, 0x75, 0x64, 0x65, 0x2f, 0x63
        /*0036*/ 	.byte	0x75, 0x74, 0x65, 0x2f, 0x70, 0x6f, 0x69, 0x6e, 0x74, 0x65, 0x72, 0x5f, 0x66, 0x6c, 0x61, 0x67
        /*0046*/ 	.byte	0x67, 0x65, 0x64, 0x2e, 0x68, 0x70, 0x70, 0x00
	.type		__unnamed_1,@object
	.size		__unnamed_1,(.L_0 - __unnamed_1)
__unnamed_1:
        /*004e*/ 	.byte	0x61, 0x75, 0x74, 0x6f, 0x20, 0x63, 0x75, 0x74, 0x65, 0x3a, 0x3a, 0x61, 0x73, 0x5f, 0x70, 0x6f
        /* <DEDUP_REMOVED lines=27> */
        /*020e*/ 	.byte	0x3e, 0x3e, 0x5d, 0x00
.L_0:


//--------------------- .nv.shared._ZN7cutlass13device_kernelINS_4fmha6kernel28FmhaKernelTmaWarpSpecializedINS1_10collective30FmhaMainloopTmaWarpSpecializedINS_6half_tEffN4cute5tupleIJNS7_1CILi128EEENS9_ILi256EEENS9_ILi32EEEEEENS8_IJiNS9_ILi1EEENS8_IJiiEEEEEESG_SG_NS4_12CausalFusionEJEEENS4_15FmhaFwdEpilogueIS6_fNS8_IJNS9_ILi64EEESC_SB_EEEEENS2_23IndividualTileSchedulerEJEEEEEvNT_6ParamsE --------------------------
	.section	.nv.shared._ZN7cutlass13device_kernelINS_4fmha6kernel28FmhaKernelTmaWarpSpecializedINS1_10collective30FmhaMainloopTmaWarpSpecializedINS_6half_tEffN4cute5tupleIJNS7_1CILi128EEENS9_ILi256EEENS9_ILi32EEEEEENS8_IJiNS9_ILi1EEENS8_IJiiEEEEEESG_SG_NS4_12CausalFusionEJEEENS4_15FmhaFwdEpilogueIS6_fNS8_IJNS9_ILi64EEESC_SB_EEEEENS2_23IndividualTileSchedulerEJEEEEEvNT_6ParamsE,"aw",@nobits
	.sectionflags	@""
	.align	16
	.zero		1024


//--------------------- .nv.shared.reserved.0     --------------------------
	.section	.nv.shared.reserved.0,"aw",@nobits
	.weak		__nv_reservedSMEM_offset_0_alias
	.size		__nv_reservedSMEM_offset_0_alias, 0, 0
	.other		__nv_reservedSMEM_offset_0_alias,@"STO_CUDA_RESERVED_SHARED STV_DEFAULT"
__nv_reservedSMEM_offset_0_alias:
	.zero		0


//--------------------- .nv.global                --------------------------
	.section	.nv.global,"aw",@nobits
.nv.global:
	.type		_ZN39_INTERNAL_7386a95b_4_k_cu_322d720e_29654cute1_E,@object
	.size		_ZN39_INTERNAL_7386a95b_4_k_cu_322d720e_29654cute1_E,(_ZN39_INTERNAL_7386a95b_4_k_cu_322d720e_29654cuda3std3__45__cpo6cbeginE - _ZN39_INTERNAL_7386a95b_4_k_cu_322d720e_29654cute1_E)
_ZN39_INTERNAL_7386a95b_4_k_cu_322d720e_29654cute1_E:
	.zero		1
	.type		_ZN39_INTERNAL_7386a95b_4_k_cu_322d720e_29654cuda3std3__45__cpo6cbeginE,@object
	.size		_ZN39_INTERNAL_7386a95b_4_k_cu_322d720e_29654cuda3std3__45__cpo6cbeginE,(_ZN39_INTERNAL_7386a95b_4_k_cu_322d720e_29654cuda3std3__48in_placeE - _ZN39_INTERNAL_7386a95b_4_k_cu_322d720e_29654cuda3std3__45__cpo6cbeginE)
_ZN39_INTERNAL_7386a95b_4_k_cu_322d720e_29654cuda3std3__45__cpo6cbeginE:
	.zero		1
	.type		_ZN39_INTERNAL_7386a95b_4_k_cu_322d720e_29654cuda3std3__48in_placeE,@object
	.size		_ZN39_INTERNAL_7386a95b_4_k_cu_322d720e_29654cuda3std3__48in_placeE,(_ZN39_INTERNAL_7386a95b_4_k_cu_322d720e_29654cuda3std6ranges3__45__cpo9iter_moveE - _ZN39_INTERNAL_7386a95b_4_k_cu_322d720e_29654cuda3std3__48in_placeE)
_ZN39_INTERNAL_7386a95b_4_k_cu_322d720e_29654cuda3std3__48in_placeE:
	.zero		1
	.type		_ZN39_INTERNAL_7386a95b_4_k_cu_322d720e_29654cuda3std6ranges3__45__cpo9iter_moveE,@object
	.size		_ZN39_INTERNAL_7386a95b_4_k_cu_322d720e_29654cuda3std6ranges3__45__cpo9iter_moveE,(_ZN39_INTERNAL_7386a95b_4_k_cu_322d720e_29654cuda3std3__45__cpo5beginE - _ZN39_INTERNAL_7386a95b_4_k_cu_322d720e_29654cuda3std6ranges3__45__cpo9iter_moveE)
_ZN39_INTERNAL_7386a95b_4_k_cu_322d720e_29654cuda3std6ranges3__45__cpo9iter_moveE:
	.zero		1
	.type		_ZN39_INTERNAL_7386a95b_4_k_cu_322d720e_29654cuda3std3__45__cpo5beginE,@object
	.size		_ZN39_INTERNAL_7386a95b_4_k_cu_322d720e_29654cuda3std3__45__cpo5beginE,(_ZN39_INTERNAL_7386a95b_4_k_cu_322d720e_29654cuda3std3__441_GLOBAL__N__7386a95b_4_k_cu_322d720e_29656ignoreE - _ZN39_INTERNAL_7386a95b_4_k_cu_322d720e_29654cuda3std3__45__cpo5beginE)
_ZN39_INTERNAL_7386a95b_4_k_cu_322d720e_29654cuda3std3__45__cpo5beginE:
	.zero		1
	.type		_ZN39_INTERNAL_7386a95b_4_k_cu_322d720e_29654cuda3std3__441_GLOBAL__N__7386a95b_4_k_cu_322d720e_29656ignoreE,@object
	.size		_ZN39_INTERNAL_7386a95b_4_k_cu_322d720e_29654cuda3std3__441_GLOBAL__N__7386a95b_4_k_cu_322d720e_29656ignoreE,(_ZN39_INTERNAL_7386a95b_4_k_cu_322d720e_29654cute7productE - _ZN39_INTERNAL_7386a95b_4_k_cu_322d720e_29654cuda3std3__441_GLOBAL__N__7386a95b_4_k_cu_322d720e_29656ignoreE)
_ZN39_INTERNAL_7386a95b_4_k_cu_322d720e_29654cuda3std3__441_GLOBAL__N__7386a95b_4_k_cu_322d720e_29656ignoreE:
	.zero		1
	.type		_ZN39_INTERNAL_7386a95b_4_k_cu_322d720e_29654cute7productE,@object
	.size		_ZN39_INTERNAL_7386a95b_4_k_cu_322d720e_29654cute7productE,(_ZN39_INTERNAL_7386a95b_4_k_cu_322d720e_29654cuda3std3__45__cpo3endE - _ZN39_INTERNAL_7386a95b_4_k_cu_322d720e_29654cute7productE)
_ZN39_INTERNAL_7386a95b_4_k_cu_322d720e_29654cute7productE:
	.zero		1
	.type		_ZN39_INTERNAL_7386a95b_4_k_cu_322d720e_29654cuda3std3__45__cpo3endE,@object
	.size		_ZN39_INTERNAL_7386a95b_4_k_cu_322d720e_29654cuda3std3__45__cpo3endE,(_ZN39_INTERNAL_7386a95b_4_k_cu_322d720e_29654cuda3std3__419piecewise_constructE - _ZN39_INTERNAL_7386a95b_4_k_cu_322d720e_29654cuda3std3__45__cpo3endE)
_ZN39_INTERNAL_7386a95b_4_k_cu_322d720e_29654cuda3std3__45__cpo3endE:
	.zero		1
	.type		_ZN39_INTERNAL_7386a95b_4_k_cu_322d720e_29654cuda3std3__419piecewise_constructE,@object
	.size		_ZN39_INTERNAL_7386a95b_4_k_cu_322d720e_29654cuda3std3__419piecewise_constructE,(_ZN39_INTERNAL_7386a95b_4_k_cu_322d720e_29654cuda3std3__45__cpo4cendE - _ZN39_INTERNAL_7386a95b_4_k_cu_322d720e_29654cuda3std3__419piecewise_constructE)
_ZN39_INTERNAL_7386a95b_4_k_cu_322d720e_29654cuda3std3__419piecewise_constructE:
	.zero		1
	.type		_ZN39_INTERNAL_7386a95b_4_k_cu_322d720e_29654cuda3std3__45__cpo4cendE,@object
	.size		_ZN39_INTERNAL_7386a95b_4_k_cu_322d720e_29654cuda3std3__45__cpo4cendE,(_ZN39_INTERNAL_7386a95b_4_k_cu_322d720e_29654cuda3std6ranges3__45__cpo4swapE - _ZN39_INTERNAL_7386a95b_4_k_cu_322d720e_29654cuda3std3__45__cpo4cendE)
_ZN39_INTERNAL_7386a95b_4_k_cu_322d720e_29654cuda3std3__45__cpo4cendE:
	.zero		1
	.type		_ZN39_INTERNAL_7386a95b_4_k_cu_322d720e_29654cuda3std6ranges3__45__cpo4swapE,@object
	.size		_ZN39_INTERNAL_7386a95b_4_k_cu_322d720e_29654cuda3std6ranges3__45__cpo4swapE,(.L_8 - _ZN39_INTERNAL_7386a95b_4_k_cu_322d720e_29654cuda3std6ranges3__45__cpo4swapE)
_ZN39_INTERNAL_7386a95b_4_k_cu_322d720e_29654cuda3std6ranges3__45__cpo4swapE:
	.zero		1
.L_8:


//--------------------- .nv.constant0._ZN7cutlass13device_kernelINS_4fmha6kernel28FmhaKernelTmaWarpSpecializedINS1_10collective30FmhaMainloopTmaWarpSpecializedINS_6half_tEffN4cute5tupleIJNS7_1CILi128EEENS9_ILi256EEENS9_ILi32EEEEEENS8_IJiNS9_ILi1EEENS8_IJiiEEEEEESG_SG_NS4_12CausalFusionEJEEENS4_15FmhaFwdEpilogueIS6_fNS8_IJNS9_ILi64EEESC_SB_EEEEENS2_23IndividualTileSchedulerEJEEEEEvNT_6ParamsE --------------------------
	.section	.nv.constant0._ZN7cutlass13device_kernelINS_4fmha6kernel28FmhaKernelTmaWarpSpecializedINS1_10collective30FmhaMainloopTmaWarpSpecializedINS_6half_tEffN4cute5tupleIJNS7_1CILi128EEENS9_ILi256EEENS9_ILi32EEEEEENS8_IJiNS9_ILi1EEENS8_IJiiEEEEEESG_SG_NS4_12CausalFusionEJEEENS4_15FmhaFwdEpilogueIS6_fNS8_IJNS9_ILi64EEESC_SB_EEEEENS2_23IndividualTileSchedulerEJEEEEEvNT_6ParamsE,"a",@progbits
	.sectionflags	@""
	.align	4
.nv.constant0._ZN7cutlass13device_kernelINS_4fmha6kernel28FmhaKernelTmaWarpSpecializedINS1_10collective30FmhaMainloopTmaWarpSpecializedINS_6half_tEffN4cute5tupleIJNS7_1CILi128EEENS9_ILi256EEENS9_ILi32EEEEEENS8_IJiNS9_ILi1EEENS8_IJiiEEEEEESG_SG_NS4_12CausalFusionEJEEENS4_15FmhaFwdEpilogueIS6_fNS8_IJNS9_ILi64EEESC_SB_EEEEENS2_23IndividualTileSchedulerEJEEEEEvNT_6ParamsE:
	.zero		2688


//--------------------- SYMBOLS --------------------------

	.type		.nv.reservedSmem.offset0,@object
	.size		.nv.reservedSmem.offset0,0x4
	.type		__assertfail,@function
